def matmul_kernel(
    a_ptr,
    b_ptr,
    c_ptr,
    M,
    N,
    K,
    stride_am,
    stride_ak,
    stride_bk,
    stride_bn,
    stride_cm,
    stride_cn,
    BLOCK_M: tl.constexpr,
    BLOCK_N: tl.constexpr,
    BLOCK_K: tl.constexpr,
    GROUP_M: tl.constexpr,
):
    pid = tl.program_id(axis=0)
    num_pid_m = tl.cdiv(M, BLOCK_M)
    num_pid_n = tl.cdiv(N, BLOCK_N)
    num_pid_in_group = GROUP_M * num_pid_n
    group_id = pid // num_pid_in_group
    first_pid_m = group_id * GROUP_M
    group_size_m = min(num_pid_m - first_pid_m, GROUP_M)
    pid_m = first_pid_m + ((pid % num_pid_in_group) % group_size_m)
    pid_n = (pid % num_pid_in_group) // group_size_m

    offs_am = (pid_m * BLOCK_M + tl.arange(0, BLOCK_M)) % M
    offs_bn = (pid_n * BLOCK_N + tl.arange(0, BLOCK_N)) % N
    offs_k = tl.arange(0, BLOCK_K)
    a_ptrs = a_ptr + offs_am[:, None] * stride_am + offs_k[None, :] * stride_ak
    b_ptrs = b_ptr + offs_k[:, None] * stride_bk + offs_bn[None, :] * stride_bn

    acc = tl.zeros((BLOCK_M, BLOCK_N), dtype=tl.float32)
    for kk in range(0, tl.cdiv(K, BLOCK_K)):
        a = tl.load(a_ptrs, mask=offs_k[None, :] < K - kk * BLOCK_K, other=0.0)
        b = tl.load(b_ptrs, mask=offs_k[:, None] < K - kk * BLOCK_K, other=0.0)
        acc = tl.dot(a, b, acc)
        a_ptrs += BLOCK_K * stride_ak
        b_ptrs += BLOCK_K * stride_bk

    c = acc.to(c_ptr.dtype.element_ty)
    offs_cm = pid_m * BLOCK_M + tl.arange(0, BLOCK_M)
    offs_cn = pid_n * BLOCK_N + tl.arange(0, BLOCK_N)
    c_ptrs = c_ptr + offs_cm[:, None] * stride_cm + offs_cn[None, :] * stride_cn
    mask = (offs_cm[:, None] < M) & (offs_cn[None, :] < N)
    tl.store(c_ptrs, c, mask=mask)

# config = {"BLOCK_K": 128, "BLOCK_M": 64, "BLOCK_N": 256, "GROUP_M": 1, "arch": "sm_100", "dtype": "fp8e4m3", "num_ctas": 1, "num_stages": 3, "num_warps": 4}
# arch = sm_100


// ===== COMPILED SASS (sm_100a) =====

	.target	sm_100a

	.elftype	@"ET_EXEC"


//--------------------- .note.nv.tkinfo           --------------------------
	.section	.note.nv.tkinfo,"",@"SHT_NOTE"
	.sectionflags	@"SHF_NOTE_NV_TKINFO"
	.tkinfo
        /*0018*/ 	.word	0x00000081
        /*0030*/ 	.string	""
        /*0030*/ 	.string	"ptxas-blackwell"
        /*0030*/ 	.string	"Cuda compilation tools, release 12.9, V12.9.86"
        /*0030*/ 	.string	"Build cuda_12.9.r12.9/compiler.36037853_0"
        /*0030*/ 	.string	"-v  -suppress-debug-info  -lineinfo  -arch sm_100a "



//--------------------- .note.nv.cuver            --------------------------
	.section	.note.nv.cuver,"",@"SHT_NOTE"
	.sectionflags	@"SHF_NOTE_NV_CUVER"
        /*0018*/ 	.short	0x0001
        /*001a*/ 	.short	0x0064
        /*001c*/ 	.short	0x0001
        /*001e*/ 	.short	0x0000
        /*0020*/ 	.short	0x0001
        /*0022*/ 	.short	0x0000


//--------------------- .nv.info                  --------------------------
	.section	.nv.info,"",@"SHT_CUDA_INFO"
	.align	4


	//----- nvinfo : EIATTR_REGCOUNT
	.align		4
        /*0000*/ 	.byte	0x04, 0x2f
        /*0002*/ 	.short	(.L_4 - .L_3)
	.align		4
.L_3:
        /*0004*/ 	.word	index@(matmul_kernel)
        /*0008*/ 	.word	0x000000a8


	//----- nvinfo : EIATTR_FRAME_SIZE
	.align		4
.L_4:
        /*000c*/ 	.byte	0x04, 0x11
        /*000e*/ 	.short	(.L_6 - .L_5)
	.align		4
.L_5:
        /*0010*/ 	.word	index@($__internal_2_$__cuda_sm10x_tcgen05_guardrail_trap_unallocated_columns_being_dealloced)
        /*0014*/ 	.word	0x00000d70


	//----- nvinfo : EIATTR_FRAME_SIZE
	.align		4
.L_6:
        /*0018*/ 	.byte	0x04, 0x11
        /*001a*/ 	.short	(.L_8 - .L_7)
	.align		4
.L_7:
        /*001c*/ 	.word	index@($__internal_1_$__cuda_sm10x_tcgen05_guardrail_trap_phase_invalid_during_alloc)
        /*0020*/ 	.word	0x00000d70


	//----- nvinfo : EIATTR_FRAME_SIZE
	.align		4
.L_8:
        /*0024*/ 	.byte	0x04, 0x11
        /*0026*/ 	.short	(.L_10 - .L_9)
	.align		4
.L_9:
        /*0028*/ 	.word	index@($__internal_0_$__cuda_sm10x_tcgen05_guardrail_trap_col_being_dealloced_not_returned_by_alloc)
        /*002c*/ 	.word	0x00000d70


	//----- nvinfo : EIATTR_FRAME_SIZE
	.align		4
.L_10:
        /*0030*/ 	.byte	0x04, 0x11
        /*0032*/ 	.short	(.L_12 - .L_11)
	.align		4
.L_11:
        /*0034*/ 	.word	index@(matmul_kernel)
        /*0038*/ 	.word	0x00000d70


	//----- nvinfo : EIATTR_MIN_STACK_SIZE
	.align		4
.L_12:
        /*003c*/ 	.byte	0x04, 0x12
        /*003e*/ 	.short	(.L_14 - .L_13)
	.align		4
.L_13:
        /*0040*/ 	.word	index@(matmul_kernel)
        /*0044*/ 	.word	0x00000d70
.L_14:


//--------------------- .nv.info.matmul_kernel    --------------------------
	.section	.nv.info.matmul_kernel,"",@"SHT_CUDA_INFO"
	.sectionflags	@""
	.align	4


	//----- nvinfo : EIATTR_CUDA_API_VERSION
	.align		4
        /*0000*/ 	.byte	0x04, 0x37
        /*0002*/ 	.short	(.L_16 - .L_15)
.L_15:
        /*0004*/ 	.word	0x00000081


	//----- nvinfo : EIATTR_KPARAM_INFO
	.align		4
.L_16:
        /*0008*/ 	.byte	0x04, 0x17
        /*000a*/ 	.short	(.L_18 - .L_17)
.L_17:
        /*000c*/ 	.word	0x00000000
        /*0010*/ 	.short	0x000d
        /*0012*/ 	.short	0x0048
        /*0014*/ 	.byte	0x00, 0xf4, 0x21, 0x00


	//----- nvinfo : EIATTR_KPARAM_INFO
	.align		4
.L_18:
        /*0018*/ 	.byte	0x04, 0x17
        /*001a*/ 	.short	(.L_20 - .L_19)
.L_19:
        /*001c*/ 	.word	0x00000000
        /*0020*/ 	.short	0x000c
        /*0022*/ 	.short	0x0040
        /*0024*/ 	.byte	0x00, 0xf4, 0x21, 0x00


	//----- nvinfo : EIATTR_KPARAM_INFO
	.align		4
.L_20:
        /*0028*/ 	.byte	0x04, 0x17
        /*002a*/ 	.short	(.L_22 - .L_21)
.L_21:
        /*002c*/ 	.word	0x00000000
        /*0030*/ 	.short	0x000b
        /*0032*/ 	.short	0x0038
        /*0034*/ 	.byte	0x00, 0xf0, 0x11, 0x00


	//----- nvinfo : EIATTR_KPARAM_INFO
	.align		4
.L_22:
        /*0038*/ 	.byte	0x04, 0x17
        /*003a*/ 	.short	(.L_24 - .L_23)
.L_23:
        /*003c*/ 	.word	0x00000000
        /*0040*/ 	.short	0x000a
        /*0042*/ 	.short	0x0034
        /*0044*/ 	.byte	0x00, 0xf0, 0x11, 0x00


	//----- nvinfo : EIATTR_KPARAM_INFO
	.align		4
.L_24:
        /*0048*/ 	.byte	0x04, 0x17
        /*004a*/ 	.short	(.L_26 - .L_25)
.L_25:
        /*004c*/ 	.word	0x00000000
        /*0050*/ 	.short	0x0009
        /*0052*/ 	.short	0x0030
        /*0054*/ 	.byte	0x00, 0xf0, 0x11, 0x00


	//----- nvinfo : EIATTR_KPARAM_INFO
	.align		4
.L_26:
        /*0058*/ 	.byte	0x04, 0x17
        /*005a*/ 	.short	(.L_28 - .L_27)
.L_27:
        /*005c*/ 	.word	0x00000000
        /*0060*/ 	.short	0x0008
        /*0062*/ 	.short	0x002c
        /*0064*/ 	.byte	0x00, 0xf0, 0x11, 0x00


	//----- nvinfo : EIATTR_KPARAM_INFO
	.align		4
.L_28:
        /*0068*/ 	.byte	0x04, 0x17
        /*006a*/ 	.short	(.L_30 - .L_29)
.L_29:
        /*006c*/ 	.word	0x00000000
        /*0070*/ 	.short	0x0007
        /*0072*/ 	.short	0x0028
        /*0074*/ 	.byte	0x00, 0xf0, 0x11, 0x00


	//----- nvinfo : EIATTR_KPARAM_INFO
	.align		4
.L_30:
        /*0078*/ 	.byte	0x04, 0x17
        /*007a*/ 	.short	(.L_32 - .L_31)
.L_31:
        /*007c*/ 	.word	0x00000000
        /*0080*/ 	.short	0x0006
        /*0082*/ 	.short	0x0024
        /*0084*/ 	.byte	0x00, 0xf0, 0x11, 0x00


	//----- nvinfo : EIATTR_KPARAM_INFO
	.align		4
.L_32:
        /*0088*/ 	.byte	0x04, 0x17
        /*008a*/ 	.short	(.L_34 - .L_33)
.L_33:
        /*008c*/ 	.word	0x00000000
        /*0090*/ 	.short	0x0005
        /*0092*/ 	.short	0x0020
        /*0094*/ 	.byte	0x00, 0xf0, 0x11, 0x00


	//----- nvinfo : EIATTR_KPARAM_INFO
	.align		4
.L_34:
        /*0098*/ 	.byte	0x04, 0x17
        /*009a*/ 	.short	(.L_36 - .L_35)
.L_35:
        /*009c*/ 	.word	0x00000000
        /*00a0*/ 	.short	0x0004
        /*00a2*/ 	.short	0x001c
        /*00a4*/ 	.byte	0x00, 0xf0, 0x11, 0x00


	//----- nvinfo : EIATTR_KPARAM_INFO
	.align		4
.L_36:
        /*00a8*/ 	.byte	0x04, 0x17
        /*00aa*/ 	.short	(.L_38 - .L_37)
.L_37:
        /*00ac*/ 	.word	0x00000000
        /*00b0*/ 	.short	0x0003
        /*00b2*/ 	.short	0x0018
        /*00b4*/ 	.byte	0x00, 0xf0, 0x11, 0x00


	//----- nvinfo : EIATTR_KPARAM_INFO
	.align		4
.L_38:
        /*00b8*/ 	.byte	0x04, 0x17
        /*00ba*/ 	.short	(.L_40 - .L_39)
.L_39:
        /*00bc*/ 	.word	0x00000000
        /*00c0*/ 	.short	0x0002
        /*00c2*/ 	.short	0x0010
        /*00c4*/ 	.byte	0x00, 0xf4, 0x21, 0x00


	//----- nvinfo : EIATTR_KPARAM_INFO
	.align		4
.L_40:
        /*00c8*/ 	.byte	0x04, 0x17
        /*00ca*/ 	.short	(.L_42 - .L_41)
.L_41:
        /*00cc*/ 	.word	0x00000000
        /*00d0*/ 	.short	0x0001
        /*00d2*/ 	.short	0x0008
        /*00d4*/ 	.byte	0x00, 0xf4, 0x21, 0x00


	//----- nvinfo : EIATTR_KPARAM_INFO
	.align		4
.L_42:
        /*00d8*/ 	.byte	0x04, 0x17
        /*00da*/ 	.short	(.L_44 - .L_43)
.L_43:
        /*00dc*/ 	.word	0x00000000
        /*00e0*/ 	.short	0x0000
        /*00e2*/ 	.short	0x0000
        /*00e4*/ 	.byte	0x00, 0xf4, 0x21, 0x00


	//----- nvinfo : EIATTR_AT_ENTRY_FRAGMENTS
	.align		4
.L_44:
        /*00e8*/ 	.byte	0x04, 0x4f
        /*00ea*/ 	.short	(.L_46 - .L_45)


	//   ....[0]....
.L_45:
        /*00ec*/ 	.word	0x00000004


	//----- nvinfo : EIATTR_RESERVED_SMEM_USED
	.align		4
.L_46:
        /*00f0*/ 	.byte	0x01, 0x41
	.zero		2


	//----- nvinfo : EIATTR_SPARSE_MMA_MASK
	.align		4
        /*00f4*/ 	.byte	0x03, 0x50
        /*00f6*/ 	.short	0x0000


	//----- nvinfo : EIATTR_TCGEN05_1CTA_USED
	.align		4
        /*00f8*/ 	.byte	0x01, 0x51
	.zero		2


	//----- nvinfo : EIATTR_MAXREG_COUNT
	.align		4
        /*00fc*/ 	.byte	0x03, 0x1b
        /*00fe*/ 	.short	0x00ff


	//----- nvinfo : EIATTR_NUM_BARRIERS
	.align		4
        /*0100*/ 	.byte	0x02, 0x4c
        /*0102*/ 	.byte	0x01
	.zero		1


	//----- nvinfo : EIATTR_ANNOTATIONS
	.align		4
        /*0104*/ 	.byte	0x04, 0x55
        /*0106*/ 	.short	(.L_48 - .L_47)


	//   ....[0]....
.L_47:
        /*0108*/ 	.word	0x00000001
        /*010c*/ 	.byte	0x30, 0x0c, 0x00, 0x00, 0x01, 0x00, 0x00, 0x00, 0x20, 0x12, 0x00, 0x00, 0x01, 0x00, 0x00, 0x00
        /* <DEDUP_REMOVED lines=1793> */
        /*712c*/ 	.byte	0x30, 0x15, 0x03, 0x00


	//----- nvinfo : EIATTR_INT_WARP_WIDE_INSTR_OFFSETS
	.align		4
.L_48:
        /*7130*/ 	.byte	0x04, 0x31
        /*7132*/ 	.short	(.L_50 - .L_49)


	//   ....[0]....
.L_49:
        /*7134*/ 	.word	0x0000d5c0


	//   ....[1]....
        /*7138*/ 	.word	0x0000d5f0


	//   ....[2]....
        /*713c*/ 	.word	0x00018df0


	//   ....[3]....
        /*7140*/ 	.word	0x00036ee0


	//   ....[4]....
        /*7144*/ 	.word	0x00036f30


	//----- nvinfo : EIATTR_COOP_GROUP_MASK_REGIDS
	.align		4
.L_50:
        /*7148*/ 	.byte	0x04, 0x29
        /*714a*/ 	.short	(.L_52 - .L_51)


	//   ....[0]....
.L_51:
        /*714c*/ 	.word	0xffffffff


	//   ....[1]....
        /*7150*/ 	.word	0xffffffff


	//   ....[2]....
        /*7154*/ 	.word	0xffffffff


	//   ....[3]....
        /*7158*/ 	.word	0xffffffff


	//----- nvinfo : EIATTR_COOP_GROUP_INSTR_OFFSETS
	.align		4
.L_52:
        /*715c*/ 	.byte	0x04, 0x28
        /*715e*/ 	.short	(.L_54 - .L_53)


	//   ....[0]....
.L_53:
        /*7160*/ 	.word	0x00000070


	//   ....[1]....
        /*7164*/ 	.word	0x00000330


	//   ....[2]....
        /*7168*/ 	.word	0x00036d70


	//   ....[3]....
        /*716c*/ 	.word	0x00036fe0


	//----- nvinfo : EIATTR_VRC_CTA_INIT_COUNT
	.align		4
.L_54:
        /*7170*/ 	.byte	0x02, 0x4a
        /*7172*/ 	.byte	0x80
	.zero		1


	//----- nvinfo : EIATTR_MBARRIER_INSTR_OFFSETS
	.align		4
        /*7174*/ 	.byte	0x04, 0x39
        /*7176*/ 	.short	(.L_56 - .L_55)


	//   ....[0]....
.L_55:
        /*7178*/ 	.word	0x0000d7b0
        /*717c*/ 	.word	0x000000ff
        /*7180*/ 	.word	0x00000000
        /*7184*/ 	.short	0x0100
        /*7186*/ 	.byte	0x0d
	.zero		1


	//   ....[1]....
        /*7188*/ 	.word	0x00018e20
        /*718c*/ 	.word	0x000000ff
        /*7190*/ 	.word	0x00014008
        /*7194*/ 	.short	0x0100
        /*7196*/ 	.byte	0x0a
	.zero		1


	//   ....[2]....
        /*7198*/ 	.word	0x000272a0
        /*719c*/ 	.word	0x000000ff
        /*71a0*/ 	.word	0x00000000
        /*71a4*/ 	.short	0x010a
        /*71a6*/ 	.byte	0x0d
	.zero		1


	//   ....[3]....
        /*71a8*/ 	.word	0x00031510
        /*71ac*/ 	.word	0x000000ff
        /*71b0*/ 	.word	0x00000000
        /*71b4*/ 	.short	0x010a
        /*71b6*/ 	.byte	0x0d
	.zero		1


	//   ....[4]....
        /*71b8*/ 	.word	0x000315c0
        /*71bc*/ 	.word	0x000000ff
        /*71c0*/ 	.word	0x00014000
        /*71c4*/ 	.short	0x0108
        /*71c6*/ 	.byte	0x0a
	.zero		1


	//   ....[5]....
        /*71c8*/ 	.word	0x00031670
        /*71cc*/ 	.word	0x000000ff
        /*71d0*/ 	.word	0x00014008
        /*71d4*/ 	.short	0x0108
        /*71d6*/ 	.byte	0x0a
	.zero		1


	//   ....[6]....
        /*71d8*/ 	.word	0x00037000
        /*71dc*/ 	.word	0x000000ff
        /*71e0*/ 	.word	0x00000000
        /*71e4*/ 	.short	0x010a
        /*71e6*/ 	.byte	0x0d
	.zero		1


	//   ....[7]....
        /*71e8*/ 	.word	0x00037030
        /*71ec*/ 	.word	0x000000ff
        /*71f0*/ 	.word	0x00000000
        /*71f4*/ 	.short	0x010a
        /*71f6*/ 	.byte	0x0d
	.zero		1


	//----- nvinfo : EIATTR_NUM_MBARRIERS
	.align		4
.L_56:
        /*71f8*/ 	.byte	0x03, 0x38
        /*71fa*/ 	.short	0x0002


	//----- nvinfo : EIATTR_EXIT_INSTR_OFFSETS
	.align		4
        /*71fc*/ 	.byte	0x04, 0x1c
        /*71fe*/ 	.short	(.L_58 - .L_57)


	//   ....[0]....
.L_57:
        /*7200*/ 	.word	0x00036ff0


	//----- nvinfo : EIATTR_REQNTID
	.align		4
.L_58:
        /*7204*/ 	.byte	0x04, 0x10
        /*7206*/ 	.short	(.L_60 - .L_59)
.L_59:
        /*7208*/ 	.word	0x00000080
        /*720c*/ 	.word	0x00000001
        /*7210*/ 	.word	0x00000001


	//----- nvinfo : EIATTR_CRS_STACK_SIZE
	.align		4
.L_60:
        /*7214*/ 	.byte	0x04, 0x1e
        /*7216*/ 	.short	(.L_62 - .L_61)
.L_61:
        /*7218*/ 	.word	0x00000000


	//----- nvinfo : EIATTR_CBANK_PARAM_SIZE
	.align		4
.L_62:
        /*721c*/ 	.byte	0x03, 0x19
        /*721e*/ 	.short	0x0050


	//----- nvinfo : EIATTR_PARAM_CBANK
	.align		4
        /*7220*/ 	.byte	0x04, 0x0a
        /*7222*/ 	.short	(.L_64 - .L_63)
	.align		4
.L_63:
        /*7224*/ 	.word	index@(.nv.constant0.matmul_kernel)
        /*7228*/ 	.short	0x0380
        /*722a*/ 	.short	0x0050


	//----- nvinfo : EIATTR_SW_WAR
	.align		4
.L_64:
        /*722c*/ 	.byte	0x04, 0x36
        /*722e*/ 	.short	(.L_66 - .L_65)
.L_65:
        /*7230*/ 	.word	0x00000008
.L_66:


//--------------------- .nv.compat                --------------------------
	.section	.nv.compat,"",@"SHT_CUDA_COMPAT_INFO"
	.align	4
        /*0000*/ 	.byte	0x02, 0x02, 0x02, 0x00, 0x02, 0x05, 0x05, 0x00, 0x02, 0x03, 0x00, 0x00, 0x02, 0x06, 0x01, 0x00


//--------------------- .nv.callgraph             --------------------------
	.section	.nv.callgraph,"",@"SHT_CUDA_CALLGRAPH"
	.align	4
	.sectionentsize	8
	.align		4
        /*0000*/ 	.word	0x00000000
	.align		4
        /*0004*/ 	.word	0xffffffff
	.align		4
        /*0008*/ 	.word	0x00000000
	.align		4
        /*000c*/ 	.word	0xfffffffe
	.align		4
        /*0010*/ 	.word	0x00000000
	.align		4
        /*0014*/ 	.word	0xfffffffd
	.align		4
        /*0018*/ 	.word	0x00000000
	.align		4
        /*001c*/ 	.word	0xfffffffc


//--------------------- .text.matmul_kernel       --------------------------
	.section	.text.matmul_kernel,"ax",@progbits
	.align	128
        .global         matmul_kernel
        .type           matmul_kernel,@function
        .size           matmul_kernel,(.L_x_20 - matmul_kernel)
        .other          matmul_kernel,@"STO_CUDA_ENTRY STV_DEFAULT"
matmul_kernel:
.text.matmul_kernel:
[----:B------:R-:W0:Y:S01]  /*0000*/  LDC R1, c[0x0][0x37c] ;  /* 0x0000df00ff017b82 */ /* 0x000e220000000800 */
[----:B------:R-:W1:Y:S01]  /*0010*/  S2R R0, SR_TID.X ;  /* 0x0000000000007919 */ /* 0x000e620000002100 */
[----:B0-----:R-:W-:Y:S01]  /*0020*/  VIADD R1, R1, 0xfffff290 ;  /* 0xfffff29001017836 */ /* 0x001fe20000000000 */
[----:B-1----:R-:W-:-:S13]  /*0030*/  ISETP.GE.U32.AND P0, PT, R0, 0x20, PT ;  /* 0x000000200000780c */ /* 0x002fda0003f06070 */
[----:B------:R-:W-:Y:S02]  /*0040*/  VOTEU.ANY UP0, P0 ;  /* 0x0000000000ff7886 */ /* 0x000fe40000000100 */
[----:B------:R-:W-:Y:S05]  /*0050*/  BRA.U UP0, `(.L_x_0) ;  /* 0x0000000100b87547 */ /* 0x000fea000b800000 */
[----:B------:R-:W0:Y:S01]  /*0060*/  S2UR UR6, SR_CgaCtaId ;  /* 0x00000000000679c3 */ /* 0x000e220000008800 */
[----:B------:R-:W-:Y:S01]  /*0070*/  NOP ;  /* 0x0000000000007918 */ /* 0x000fe20000000000 */
[----:B------:R-:W-:Y:S02]  /*0080*/  UMOV UR4, 0x40 ;  /* 0x0000004000047882 */ /* 0x000fe40000000000 */
[----:B0-----:R-:W-:-:S09]  /*0090*/  ULEA UR4, UR6, UR4, 0x18 ;  /* 0x0000000406047291 */ /* 0x001fd2000f8ec0ff */
[----:B------:R-:W0:Y:S01]  /*00a0*/  LDS.U8 R0, [UR4] ;  /* 0x00000004ff007984 */ /* 0x000e220008000000 */
[----:B------:R-:W-:Y:S02]  /*00b0*/  UMOV UR4, 0x400 ;  /* 0x0000040000047882 */ /* 0x000fe40000000000 */
[----:B------:R-:W-:Y:S01]  /*00c0*/  ULEA UR4, UR6, UR4, 0x18 ;  /* 0x0000000406047291 */ /* 0x000fe2000f8ec0ff */
[----:B0-----:R-:W-:-:S13]  /*00d0*/  ISETP.NE.AND P0, PT, R0, RZ, PT ;  /* 0x000000ff0000720c */ /* 0x001fda0003f05270 */
[----:B------:R-:W-:Y:S05]  /*00e0*/  @P0 BRA `(.L_x_1) ;  /* 0x00000000007c0947 */ /* 0x000fea0003800000 */
[----:B------:R-:W-:-:S13]  /*00f0*/  ELECT P0, URZ, PT ;  /* 0x0000000000ff782f */ /* 0x000fda0003800000 */
[----:B------:R-:W-:Y:S05]  /*0100*/  @!P0 BRA `(.L_x_2) ;  /* 0x0000000000848947 */ /* 0x000fea0003800000 */
[----:B------:R-:W-:Y:S01]  /*0110*/  UMOV UR5, 0x8 ;  /* 0x0000000800057882 */ /* 0x000fe20000000000 */
[----:B------:R-:W-:Y:S02]  /*0120*/  IMAD.MOV.U32 R4, RZ, RZ, 0x1 ;  /* 0x00000001ff047424 */ /* 0x000fe400078e00ff */
[----:B------:R-:W-:Y:S02]  /*0130*/  IMAD.MOV.U32 R5, RZ, RZ, 0xff ;  /* 0x000000ffff057424 */ /* 0x000fe400078e00ff */
[----:B------:R-:W-:Y:S04]  /*0140*/  DEPBAR.LE SB0, 0x36 ;  /* 0x00008d800000791a */ /* 0x000fe80000000000 */
[----:B------:R-:W0:Y:S02]  /*0150*/  UTCATOMSWS.FIND_AND_SET.ALIGN UP1, UR5, UR5 ;  /* 0x00000005000575e3 */ /* 0x000e240008020800 */
[----:B0-----:R-:W-:-:S04]  /*0160*/  PLOP3.LUT P0, PT, PT, PT, UP1, 0x80, 0x8 ;  /* 0x000000000008781c */ /* 0x001fc80003f0f018 */
[----:B------:R-:W-:-:S04]  /*0170*/  SEL R0, RZ, 0xffffffff, !P0 ;  /* 0xffffffffff007807 */ /* 0x000fc80004000000 */
[----:B------:R-:W-:Y:S01]  /*0180*/  ISETP.NE.AND P0, PT, R0, RZ, PT ;  /* 0x000000ff0000720c */ /* 0x000fe20003f05270 */
[----:B------:R-:W-:-:S12]  /*0190*/  IMAD.U32 R0, RZ, RZ, UR5 ;  /* 0x00000005ff007e24 */ /* 0x000fd8000f8e00ff */
[----:B------:R-:W-:Y:S05]  /*01a0*/  @P0 BRA `(.L_x_3) ;  /* 0x0000000000240947 */ /* 0x000fea0003800000 */
.L_x_4:
[----:B------:R-:W-:Y:S05]  /*01b0*/  NANOSLEEP 0x64 ;  /* 0x000000640000795d */ /* 0x000fea0003800000 */
[----:B------:R-:W-:-:S05]  /*01c0*/  UMOV UR5, 0x8 ;  /* 0x0000000800057882 */ /* 0x000fca0000000000 */
[----:B------:R-:W-:Y:S04]  /*01d0*/  DEPBAR.LE SB0, 0x36 ;  /* 0x00008d800000791a */ /* 0x000fe80000000000 */
[----:B------:R-:W0:Y:S02]  /*01e0*/  UTCATOMSWS.FIND_AND_SET.ALIGN UP1, UR5, UR5 ;  /* 0x00000005000575e3 */ /* 0x000e240008020800 */
[----:B0-----:R-:W-:-:S04]  /*01f0*/  PLOP3.LUT P0, PT, PT, PT, UP1, 0x80, 0x8 ;  /* 0x000000000008781c */ /* 0x001fc80003f0f018 */
[----:B------:R-:W-:-:S04]  /*0200*/  SEL R0, RZ, 0xffffffff, !P0 ;  /* 0xffffffffff007807 */ /* 0x000fc80004000000 */
[----:B------:R-:W-:Y:S01]  /*0210*/  ISETP.NE.AND P0, PT, R0, RZ, PT ;  /* 0x000000ff0000720c */ /* 0x000fe20003f05270 */
[----:B------:R-:W-:-:S12]  /*0220*/  IMAD.U32 R0, RZ, RZ, UR5 ;  /* 0x00000005ff007e24 */ /* 0x000fd8000f8e00ff */
[----:B------:R-:W-:Y:S05]  /*0230*/  @!P0 BRA `(.L_x_4) ;  /* 0xfffffffc00dc8947 */ /* 0x000fea000383ffff */
.L_x_3:
[C---:B------:R-:W-:Y:S01]  /*0240*/  VIADD R3, R0.reuse, 0x10 ;  /* 0x0000001000037836 */ /* 0x040fe20000000000 */
[----:B------:R-:W-:Y:S01]  /*0250*/  UMOV UR5, 0x50 ;  /* 0x0000005000057882 */ /* 0x000fe20000000000 */
[----:B------:R-:W-:Y:S01]  /*0260*/  SHF.L.U32 R2, R5, R0, RZ ;  /* 0x0000000005027219 */ /* 0x000fe200000006ff */
[----:B------:R-:W-:Y:S01]  /*0270*/  ULEA UR5, UR6, UR5, 0x18 ;  /* 0x0000000506057291 */ /* 0x000fe2000f8ec0ff */
[----:B------:R-:W-:Y:S01]  /*0280*/  IMAD.SHL.U32 R0, R0, 0x20, RZ ;  /* 0x0000002000007824 */ /* 0x000fe200078e00ff */
[----:B------:R-:W-:-:S04]  /*0290*/  SHF.L.U32 R3, R4, R3, RZ ;  /* 0x0000000304037219 */ /* 0x000fc800000006ff */
[----:B------:R-:W-:-:S05]  /*02a0*/  LOP3.LUT R2, R3, R2, RZ, 0xfc, !PT ;  /* 0x0000000203027212 */ /* 0x000fca00078efcff */
[----:B------:R0:W-:Y:S04]  /*02b0*/  ATOMS.OR RZ, [UR5], R2 ;  /* 0x00000002ffff798c */ /* 0x0001e8000b000005 */
[----:B------:R0:W-:Y:S01]  /*02c0*/  STS [UR4], R0 ;  /* 0x00000000ff007988 */ /* 0x0001e20008000804 */
[----:B------:R-:W-:Y:S05]  /*02d0*/  BRA `(.L_x_2) ;  /* 0x0000000000107947 */ /* 0x000fea0003800000 */
.L_x_1:
[----:B------:R-:W-:Y:S01]  /*02e0*/  IMAD.MOV.U32 R0, RZ, RZ, -0x1 ;  /* 0xffffffffff007424 */ /* 0x000fe200078e00ff */
[----:B------:R-:W-:-:S04]  /*02f0*/  MOV R2, 0x320 ;  /* 0x0000032000027802 */ /* 0x000fc80000000f00 */
[----:B------:R0:W-:Y:S03]  /*0300*/  STS [UR4], R0 ;  /* 0x00000000ff007988 */ /* 0x0001e60008000804 */
[----:B0-----:R-:W-:Y:S05]  /*0310*/  CALL.REL.NOINC `($__internal_1_$__cuda_sm10x_tcgen05_guardrail_trap_phase_invalid_during_alloc) ;  /* 0x0000036c005c7944 */ /* 0x001fea0003c00000 */
.L_x_2:
[----:B------:R-:W-:Y:S05]  /*0320*/  WARPSYNC.ALL ;  /* 0x0000000000007948 */ /* 0x000fea0003800000 */
[----:B------:R-:W-:Y:S01]  /*0330*/  NOP ;  /* 0x0000000000007918 */ /* 0x000fe20000000000 */
.L_x_0:
[----:B------:R-:W1:Y:S01]  /*0340*/  LDC.64 R14, c[0x0][0x398] ;  /* 0x0000e600ff0e7b82 */ /* 0x000e620000000a00 */
[----:B------:R-:W2:Y:S01]  /*0350*/  S2R R5, SR_CTAID.X ;  /* 0x0000000000057919 */ /* 0x000ea20000002500 */
[----:B------:R-:W-:Y:S01]  /*0360*/  UMOV UR10, 0x400 ;  /* 0x00000400000a7882 */ /* 0x000fe20000000000 */
[----:B------:R-:W3:Y:S01]  /*0370*/  LDCU.64 UR8, c[0x0][0x3a8] ;  /* 0x00007500ff0877ac */ /* 0x000ee20008000a00 */
[----:B------:R-:W4:Y:S01]  /*0380*/  S2R R34, SR_TID.X ;  /* 0x0000000000227919 */ /* 0x000f220000002100 */
[----:B------:R-:W5:Y:S03]  /*0390*/  LDCU UR23, c[0x0][0x3a4] ;  /* 0x00007480ff1777ac */ /* 0x000f660008000800 */
[----:B------:R-:W0:Y:S01]  /*03a0*/  S2UR UR5, SR_CgaCtaId ;  /* 0x00000000000579c3 */ /* 0x000e220000008800 */
[----:B------:R-:W0:Y:S01]  /*03b0*/  LDCU.128 UR16, c[0x0][0x380] ;  /* 0x00007000ff1077ac */ /* 0x000e220008000c00 */
[----:B------:R-:W0:Y:S01]  /*03c0*/  LDCU.64 UR24, c[0x0][0x358] ;  /* 0x00006b00ff1877ac */ /* 0x000e220008000a00 */
[----:B---3--:R-:W-:-:S02]  /*03d0*/  IMAD.U32 R143, RZ, RZ, UR8 ;  /* 0x00000008ff8f7e24 */ /* 0x008fc4000f8e00ff */
[----:B------:R-:W-:Y:S01]  /*03e0*/  IMAD.U32 R145, RZ, RZ, UR8 ;  /* 0x00000008ff917e24 */ /* 0x000fe2000f8e00ff */
[----:B-1----:R-:W-:Y:S01]  /*03f0*/  IABS R11, R14 ;  /* 0x0000000e000b7213 */ /* 0x002fe20000000000 */
[----:B0-----:R-:W-:Y:S01]  /*0400*/  VIADD R0, R15, 0xff ;  /* 0x000000ff0f007836 */ /* 0x001fe20000000000 */
[----:B------:R-:W-:Y:S01]  /*0410*/  ISETP.NE.AND P4, PT, R14, RZ, PT ;  /* 0x000000ff0e00720c */ /* 0x000fe20003f85270 */
[----:B------:R-:W-:Y:S02]  /*0420*/  IMAD.U32 R147, RZ, RZ, UR8 ;  /* 0x00000008ff937e24 */ /* 0x000fe4000f8e00ff */
[----:B------:R-:W-:Y:S01]  /*0430*/  IMAD.U32 R149, RZ, RZ, UR8 ;  /* 0x00000008ff957e24 */ /* 0x000fe2000f8e00ff */
[----:B------:R-:W-:Y:S01]  /*0440*/  SHF.R.S32.HI R3, RZ, 0x1f, R0 ;  /* 0x0000001fff037819 */ /* 0x000fe20000011400 */
[----:B------:R-:W-:Y:S01]  /*0450*/  IMAD.U32 R151, RZ, RZ, UR8 ;  /* 0x00000008ff977e24 */ /* 0x000fe2000f8e00ff */
[----:B------:R-:W-:Y:S01]  /*0460*/  ULEA UR10, UR5, UR10, 0x18 ;  /* 0x0000000a050a7291 */ /* 0x000fe2000f8ec0ff */
[----:B--2---:R-:W-:Y:S01]  /*0470*/  IABS R8, R5 ;  /* 0x0000000500087213 */ /* 0x004fe20000000000 */
[----:B------:R-:W-:Y:S01]  /*0480*/  IMAD.U32 R153, RZ, RZ, UR8 ;  /* 0x00000008ff997e24 */ /* 0x000fe2000f8e00ff */
[----:B------:R-:W-:Y:S01]  /*0490*/  LEA.HI R3, R3, R0, RZ, 0x8 ;  /* 0x0000000003037211 */ /* 0x000fe200078f40ff */
[----:B------:R-:W-:-:S02]  /*04a0*/  IMAD.U32 R155, RZ, RZ, UR8 ;  /* 0x00000008ff9b7e24 */ /* 0x000fc4000f8e00ff */
[----:B------:R-:W-:Y:S01]  /*04b0*/  IMAD.U32 R157, RZ, RZ, UR8 ;  /* 0x00000008ff9d7e24 */ /* 0x000fe2000f8e00ff */
[----:B------:R-:W-:Y:S01]  /*04c0*/  SHF.R.S32.HI R4, RZ, 0x8, R3 ;  /* 0x00000008ff047819 */ /* 0x000fe20000011403 */
[----:B------:R-:W-:Y:S02]  /*04d0*/  IMAD.U32 R159, RZ, RZ, UR8 ;  /* 0x00000008ff9f7e24 */ /* 0x000fe4000f8e00ff */
[----:B------:R-:W-:Y:S01]  /*04e0*/  IMAD.U32 R161, RZ, RZ, UR8 ;  /* 0x00000008ffa17e24 */ /* 0x000fe2000f8e00ff */
[-C--:B------:R-:W-:Y:S01]  /*04f0*/  IABS R7, R4.reuse ;  /* 0x0000000400077213 */ /* 0x080fe20000000000 */
[----:B------:R-:W-:Y:S01]  /*0500*/  IMAD.U32 R163, RZ, RZ, UR8 ;  /* 0x00000008ffa37e24 */ /* 0x000fe2000f8e00ff */
[----:B------:R-:W-:Y:S01]  /*0510*/  IABS R10, R4 ;  /* 0x00000004000a7213 */ /* 0x000fe20000000000 */
[----:B------:R-:W-:Y:S01]  /*0520*/  IMAD.U32 R165, RZ, RZ, UR8 ;  /* 0x00000008ffa57e24 */ /* 0x000fe2000f8e00ff */
[----:B------:R-:W0:Y:S01]  /*0530*/  I2F.RP R0, R7 ;  /* 0x0000000700007306 */ /* 0x000e220000209400 */
[----:B------:R-:W-:-:S02]  /*0540*/  IMAD.U32 R134, RZ, RZ, UR8 ;  /* 0x00000008ff867e24 */ /* 0x000fc4000f8e00ff */
[----:B------:R-:W-:Y:S02]  /*0550*/  IMAD.U32 R130, RZ, RZ, UR8 ;  /* 0x00000008ff827e24 */ /* 0x000fe4000f8e00ff */
[----:B------:R-:W-:Y:S02]  /*0560*/  IMAD.U32 R128, RZ, RZ, UR8 ;  /* 0x00000008ff807e24 */ /* 0x000fe4000f8e00ff */
[----:B------:R-:W-:Y:S02]  /*0570*/  IMAD.U32 R126, RZ, RZ, UR8 ;  /* 0x00000008ff7e7e24 */ /* 0x000fe4000f8e00ff */
[----:B------:R-:W-:Y:S02]  /*0580*/  IMAD.U32 R124, RZ, RZ, UR8 ;  /* 0x00000008ff7c7e24 */ /* 0x000fe4000f8e00ff */
[----:B------:R-:W-:Y:S02]  /*0590*/  IMAD.U32 R122, RZ, RZ, UR8 ;  /* 0x00000008ff7a7e24 */ /* 0x000fe4000f8e00ff */
[----:B------:R-:W-:Y:S01]  /*05a0*/  IMAD.U32 R120, RZ, RZ, UR8 ;  /* 0x00000008ff787e24 */ /* 0x000fe2000f8e00ff */
[----:B0-----:R-:W0:Y:S01]  /*05b0*/  MUFU.RCP R0, R0 ;  /* 0x0000000000007308 */ /* 0x001e220000001000 */
[----:B------:R-:W-:-:S02]  /*05c0*/  IMAD.U32 R118, RZ, RZ, UR8 ;  /* 0x00000008ff767e24 */ /* 0x000fc4000f8e00ff */
[----:B------:R-:W-:Y:S02]  /*05d0*/  IMAD.U32 R114, RZ, RZ, UR8 ;  /* 0x00000008ff727e24 */ /* 0x000fe4000f8e00ff */
[----:B------:R-:W-:Y:S02]  /*05e0*/  IMAD.U32 R112, RZ, RZ, UR8 ;  /* 0x00000008ff707e24 */ /* 0x000fe4000f8e00ff */
[----:B------:R-:W-:Y:S02]  /*05f0*/  IMAD.U32 R110, RZ, RZ, UR8 ;  /* 0x00000008ff6e7e24 */ /* 0x000fe4000f8e00ff */
[----:B------:R-:W-:Y:S02]  /*0600*/  IMAD.U32 R108, RZ, RZ, UR8 ;  /* 0x00000008ff6c7e24 */ /* 0x000fe4000f8e00ff */
[----:B------:R-:W-:Y:S02]  /*0610*/  IMAD.U32 R106, RZ, RZ, UR8 ;  /* 0x00000008ff6a7e24 */ /* 0x000fe4000f8e00ff */
[----:B------:R-:W-:-:S02]  /*0620*/  IMAD.U32 R104, RZ, RZ, UR8 ;  /* 0x00000008ff687e24 */ /* 0x000fc4000f8e00ff */
[----:B------:R-:W-:Y:S02]  /*0630*/  IMAD.U32 R102, RZ, RZ, UR8 ;  /* 0x00000008ff667e24 */ /* 0x000fe4000f8e00ff */
[----:B0-----:R-:W-:Y:S02]  /*0640*/  VIADD R2, R0, 0xffffffe ;  /* 0x0ffffffe00027836 */ /* 0x001fe40000000000 */
[----:B------:R-:W-:Y:S02]  /*0650*/  IMAD.MOV R0, RZ, RZ, -R10 ;  /* 0x000000ffff007224 */ /* 0x000fe400078e0a0a */
[----:B------:R0:W1:Y:S01]  /*0660*/  F2I.FTZ.U32.TRUNC.NTZ R3, R2 ;  /* 0x0000000200037305 */ /* 0x000062000021f000 */
[----:B------:R-:W-:Y:S02]  /*0670*/  IMAD.U32 R98, RZ, RZ, UR8 ;  /* 0x00000008ff627e24 */ /* 0x000fe4000f8e00ff */
[----:B------:R-:W-:Y:S02]  /*0680*/  IMAD.U32 R96, RZ, RZ, UR8 ;  /* 0x00000008ff607e24 */ /* 0x000fe4000f8e00ff */
[----:B------:R-:W-:-:S02]  /*0690*/  IMAD.U32 R94, RZ, RZ, UR8 ;  /* 0x00000008ff5e7e24 */ /* 0x000fc4000f8e00ff */
[----:B------:R-:W-:Y:S02]  /*06a0*/  IMAD.U32 R92, RZ, RZ, UR8 ;  /* 0x00000008ff5c7e24 */ /* 0x000fe4000f8e00ff */
[----:B0-----:R-:W-:Y:S02]  /*06b0*/  IMAD.MOV.U32 R2, RZ, RZ, RZ ;  /* 0x000000ffff027224 */ /* 0x001fe400078e00ff */
[----:B------:R-:W-:Y:S02]  /*06c0*/  IMAD.U32 R90, RZ, RZ, UR8 ;  /* 0x00000008ff5a7e24 */ /* 0x000fe4000f8e00ff */
[----:B------:R-:W-:Y:S02]  /*06d0*/  IMAD.U32 R88, RZ, RZ, UR8 ;  /* 0x00000008ff587e24 */ /* 0x000fe4000f8e00ff */
[----:B-1----:R-:W-:Y:S02]  /*06e0*/  IMAD.MOV R6, RZ, RZ, -R3 ;  /* 0x000000ffff067224 */ /* 0x002fe400078e0a03 */
[----:B------:R-:W-:-:S02]  /*06f0*/  IMAD.U32 R86, RZ, RZ, UR8 ;  /* 0x00000008ff567e24 */ /* 0x000fc4000f8e00ff */
[----:B------:R-:W-:Y:S02]  /*0700*/  IMAD R9, R6, R7, RZ ;  /* 0x0000000706097224 */ /* 0x000fe400078e02ff */
[----:B------:R-:W-:Y:S02]  /*0710*/  IMAD.MOV.U32 R6, RZ, RZ, R8 ;  /* 0x000000ffff067224 */ /* 0x000fe400078e0008 */
[----:B------:R-:W-:-:S04]  /*0720*/  IMAD.HI.U32 R3, R3, R9, R2 ;  /* 0x0000000903037227 */ /* 0x000fc800078e0002 */
[----:B------:R-:W-:Y:S02]  /*0730*/  IMAD.U32 R82, RZ, RZ, UR8 ;  /* 0x00000008ff527e24 */ /* 0x000fe4000f8e00ff */
[----:B------:R-:W-:-:S04]  /*0740*/  IMAD.HI.U32 R3, R3, R6, RZ ;  /* 0x0000000603037227 */ /* 0x000fc800078e00ff */
[----:B------:R-:W-:Y:S02]  /*0750*/  IMAD R0, R3, R0, R6 ;  /* 0x0000000003007224 */ /* 0x000fe400078e0206 */
[----:B------:R-:W-:Y:S02]  /*0760*/  IMAD.U32 R80, RZ, RZ, UR8 ;  /* 0x00000008ff507e24 */ /* 0x000fe4000f8e00ff */
[----:B------:R-:W-:Y:S01]  /*0770*/  IMAD.U32 R78, RZ, RZ, UR8 ;  /* 0x00000008ff4e7e24 */ /* 0x000fe2000f8e00ff */
[----:B------:R-:W-:Y:S01]  /*0780*/  ISETP.GT.U32.AND P1, PT, R7, R0, PT ;  /* 0x000000000700720c */ /* 0x000fe20003f24070 */
[----:B------:R-:W-:Y:S02]  /*0790*/  IMAD.U32 R77, RZ, RZ, UR8 ;  /* 0x00000008ff4d7e24 */ /* 0x000fe4000f8e00ff */
[----:B------:R-:W-:Y:S02]  /*07a0*/  IMAD.U32 R73, RZ, RZ, UR8 ;  /* 0x00000008ff497e24 */ /* 0x000fe4000f8e00ff */
[----:B------:R-:W-:-:S02]  /*07b0*/  IMAD.U32 R49, RZ, RZ, UR8 ;  /* 0x00000008ff317e24 */ /* 0x000fc4000f8e00ff */
[----:B------:R-:W-:Y:S02]  /*07c0*/  IMAD.U32 R67, RZ, RZ, UR8 ;  /* 0x00000008ff437e24 */ /* 0x000fe4000f8e00ff */
[----:B------:R-:W-:Y:S02]  /*07d0*/  IMAD.U32 R65, RZ, RZ, UR8 ;  /* 0x00000008ff417e24 */ /* 0x000fe4000f8e00ff */
[----:B------:R-:W-:Y:S02]  /*07e0*/  IMAD.U32 R47, RZ, RZ, UR8 ;  /* 0x00000008ff2f7e24 */ /* 0x000fe4000f8e00ff */
[----:B------:R-:W-:Y:S02]  /*07f0*/  @!P1 IMAD.IADD R0, R0, 0x1, -R7 ;  /* 0x0000000100009824 */ /* 0x000fe400078e0a07 */
[----:B------:R-:W-:Y:S01]  /*0800*/  @!P1 VIADD R3, R3, 0x1 ;  /* 0x0000000103039836 */ /* 0x000fe20000000000 */
[----:B------:R-:W-:Y:S01]  /*0810*/  BAR.SYNC.DEFER_BLOCKING 0x0 ;  /* 0x0000000000007b1d */ /* 0x000fe20000010000 */
[----:B------:R-:W-:Y:S01]  /*0820*/  ISETP.NE.AND P1, PT, R4, RZ, PT ;  /* 0x000000ff0400720c */ /* 0x000fe20003f25270 */
[----:B------:R-:W-:Y:S01]  /*0830*/  IMAD.U32 R61, RZ, RZ, UR8 ;  /* 0x00000008ff3d7e24 */ /* 0x000fe2000f8e00ff */
[----:B------:R-:W-:Y:S01]  /*0840*/  ISETP.GE.U32.AND P0, PT, R0, R7, PT ;  /* 0x000000070000720c */ /* 0x000fe20003f06070 */
[----:B------:R-:W-:Y:S01]  /*0850*/  IMAD.U32 R45, RZ, RZ, UR8 ;  /* 0x00000008ff2d7e24 */ /* 0x000fe2000f8e00ff */
[----:B------:R-:W-:Y:S01]  /*0860*/  LOP3.LUT R0, R5, R4, RZ, 0x3c, !PT ;  /* 0x0000000405007212 */ /* 0x000fe200078e3cff */
[----:B------:R-:W-:-:S02]  /*0870*/  IMAD.U32 R57, RZ, RZ, UR8 ;  /* 0x00000008ff397e24 */ /* 0x000fc4000f8e00ff */
[----:B------:R-:W-:Y:S01]  /*0880*/  IMAD.U32 R43, RZ, RZ, UR8 ;  /* 0x00000008ff2b7e24 */ /* 0x000fe2000f8e00ff */
[----:B------:R-:W-:Y:S01]  /*0890*/  ISETP.GE.AND P2, PT, R0, RZ, PT ;  /* 0x000000ff0000720c */ /* 0x000fe20003f46270 */
[----:B------:R-:W-:-:S06]  /*08a0*/  VIADD R0, R14, 0x3f ;  /* 0x0000003f0e007836 */ /* 0x000fcc0000000000 */
[----:B------:R-:W-:-:S04]  /*08b0*/  @P0 VIADD R3, R3, 0x1 ;  /* 0x0000000103030836 */ /* 0x000fc80000000000 */
[----:B------:R-:W-:Y:S01]  /*08c0*/  IMAD.MOV.U32 R9, RZ, RZ, R3 ;  /* 0x000000ffff097224 */ /* 0x000fe200078e0003 */
[----:B------:R-:W-:-:S03]  /*08d0*/  SHF.R.S32.HI R3, RZ, 0x1f, R0 ;  /* 0x0000001fff037819 */ /* 0x000fc60000011400 */
[----:B------:R-:W-:Y:S01]  /*08e0*/  @!P2 IMAD.MOV R9, RZ, RZ, -R9 ;  /* 0x000000ffff09a224 */ /* 0x000fe200078e0a09 */
[----:B------:R-:W-:Y:S02]  /*08f0*/  LEA.HI R3, R3, R0, RZ, 0x6 ;  /* 0x0000000003037211 */ /* 0x000fe400078f30ff */
[----:B------:R-:W-:-:S04]  /*0900*/  @!P1 LOP3.LUT R9, RZ, R4, RZ, 0x33, !PT ;  /* 0x00000004ff099212 */ /* 0x000fc800078e33ff */
[----:B------:R-:W-:Y:S01]  /*0910*/  LEA.HI.SX32 R3, R3, -R9, 0x1a ;  /* 0x8000000903037211 */ /* 0x000fe200078fd2ff */
[----:B------:R-:W-:-:S03]  /*0920*/  IMAD.MOV R6, RZ, RZ, -R9 ;  /* 0x000000ffff067224 */ /* 0x000fc600078e0a09 */
[----:B------:R-:W-:Y:S01]  /*0930*/  VIMNMX R13, PT, PT, R3, 0x1, PT ;  /* 0x00000001030d7848 */ /* 0x000fe20003fe0100 */
[----:B------:R-:W-:-:S03]  /*0940*/  IMAD R6, R4, R6, R5 ;  /* 0x0000000604067224 */ /* 0x000fc600078e0205 */
[-C--:B------:R-:W-:Y:S02]  /*0950*/  IABS R7, R13.reuse ;  /* 0x0000000d00077213 */ /* 0x080fe40000000000 */
[----:B------:R-:W-:Y:S02]  /*0960*/  IABS R10, R13 ;  /* 0x0000000d000a7213 */ /* 0x000fe40000000000 */
[----:B------:R-:W0:Y:S08]  /*0970*/  I2F.RP R0, R7 ;  /* 0x0000000700007306 */ /* 0x000e300000209400 */
[----:B0-----:R-:W0:Y:S02]  /*0980*/  MUFU.RCP R0, R0 ;  /* 0x0000000000007308 */ /* 0x001e240000001000 */
[----:B0-----:R-:W-:-:S02]  /*0990*/  VIADD R2, R0, 0xffffffe ;  /* 0x0ffffffe00027836 */ /* 0x001fc40000000000 */
[----:B------:R-:W-:-:S04]  /*09a0*/  IMAD.MOV R0, RZ, RZ, -R10 ;  /* 0x000000ffff007224 */ /* 0x000fc800078e0a0a */
[----:B------:R0:W1:Y:S02]  /*09b0*/  F2I.FTZ.U32.TRUNC.NTZ R3, R2 ;  /* 0x0000000200037305 */ /* 0x000064000021f000 */
[----:B0-----:R-:W-:Y:S02]  /*09c0*/  IMAD.MOV.U32 R2, RZ, RZ, RZ ;  /* 0x000000ffff027224 */ /* 0x001fe400078e00ff */
[----:B-1----:R-:W-:-:S04]  /*09d0*/  IMAD.MOV R8, RZ, RZ, -R3 ;  /* 0x000000ffff087224 */ /* 0x002fc800078e0a03 */
[----:B------:R-:W-:Y:S01]  /*09e0*/  IMAD.MOV.U32 R4, RZ, RZ, R8 ;  /* 0x000000ffff047224 */ /* 0x000fe200078e0008 */
[----:B------:R-:W-:-:S03]  /*09f0*/  IABS R8, R6 ;  /* 0x0000000600087213 */ /* 0x000fc60000000000 */
[----:B------:R-:W-:Y:S02]  /*0a00*/  IMAD R5, R4, R7, RZ ;  /* 0x0000000704057224 */ /* 0x000fe400078e02ff */
[----:B------:R-:W-:Y:S01]  /*0a10*/  IMAD.MOV.U32 R4, RZ, RZ, R8 ;  /* 0x000000ffff047224 */ /* 0x000fe200078e0008 */
[----:B------:R-:W-:Y:S01]  /*0a20*/  IABS R8, R15 ;  /* 0x0000000f00087213 */ /* 0x000fe20000000000 */
[----:B------:R-:W-:Y:S01]  /*0a30*/  IMAD.HI.U32 R3, R3, R5, R2 ;  /* 0x0000000503037227 */ /* 0x000fe200078e0002 */
[----:B----4-:R-:W-:Y:S01]  /*0a40*/  LOP3.LUT R5, R34, 0x3f, RZ, 0xc0, !PT ;  /* 0x0000003f22057812 */ /* 0x010fe200078ec0ff */
[----:B------:R-:W0:Y:S04]  /*0a50*/  I2F.RP R2, R11 ;  /* 0x0000000b00027306 */ /* 0x000e280000209400 */
[----:B------:R-:W-:-:S04]  /*0a60*/  IMAD.HI.U32 R3, R3, R4, RZ ;  /* 0x0000000403037227 */ /* 0x000fc800078e00ff */
[----:B------:R-:W-:Y:S02]  /*0a70*/  IMAD R0, R3, R0, R4 ;  /* 0x0000000003007224 */ /* 0x000fe400078e0204 */
[----:B------:R-:W1:Y:S03]  /*0a80*/  I2F.RP R4, R8 ;  /* 0x0000000800047306 */ /* 0x000e660000209400 */
[----:B------:R-:W-:-:S05]  /*0a90*/  ISETP.GT.U32.AND P1, PT, R7, R0, PT ;  /* 0x000000000700720c */ /* 0x000fca0003f24070 */
[----:B0-----:R-:W-:Y:S08]  /*0aa0*/  MUFU.RCP R2, R2 ;  /* 0x0000000200027308 */ /* 0x001ff00000001000 */
[----:B------:R-:W-:Y:S01]  /*0ab0*/  @!P1 IMAD.IADD R0, R0, 0x1, -R7 ;  /* 0x0000000100009824 */ /* 0x000fe200078e0a07 */
[----:B-1----:R-:W0:Y:S01]  /*0ac0*/  MUFU.RCP R4, R4 ;  /* 0x0000000400047308 */ /* 0x002e220000001000 */
[----:B------:R-:W-:Y:S01]  /*0ad0*/  @!P1 VIADD R3, R3, 0x1 ;  /* 0x0000000103039836 */ /* 0x000fe20000000000 */
[----:B------:R-:W-:-:S02]  /*0ae0*/  ISETP.NE.AND P1, PT, R13, RZ, PT ;  /* 0x000000ff0d00720c */ /* 0x000fc40003f25270 */
[----:B------:R-:W-:Y:S02]  /*0af0*/  ISETP.GE.U32.AND P0, PT, R0, R7, PT ;  /* 0x000000070000720c */ /* 0x000fe40003f06070 */
[----:B------:R-:W-:-:S04]  /*0b00*/  LOP3.LUT R0, R6, R13, RZ, 0x3c, !PT ;  /* 0x0000000d06007212 */ /* 0x000fc800078e3cff */
[----:B------:R-:W-:-:S07]  /*0b10*/  ISETP.GE.AND P2, PT, R0, RZ, PT ;  /* 0x000000ff0000720c */ /* 0x000fce0003f46270 */
[----:B------:R-:W-:Y:S02]  /*0b20*/  @P0 VIADD R3, R3, 0x1 ;  /* 0x0000000103030836 */ /* 0x000fe40000000000 */
[----:B0-----:R-:W-:Y:S02]  /*0b30*/  VIADD R4, R4, 0xffffffe ;  /* 0x0ffffffe04047836 */ /* 0x001fe40000000000 */
[----:B------:R-:W-:Y:S02]  /*0b40*/  IMAD.MOV.U32 R10, RZ, RZ, R3 ;  /* 0x000000ffff0a7224 */ /* 0x000fe400078e0003 */
[----:B------:R-:W-:Y:S02]  /*0b50*/  VIADD R3, R2, 0xffffffe ;  /* 0x0ffffffe02037836 */ /* 0x000fe40000000000 */
[----:B------:R-:W-:Y:S01]  /*0b60*/  @!P2 IMAD.MOV R10, RZ, RZ, -R10 ;  /* 0x000000ffff0aa224 */ /* 0x000fe200078e0a0a */
[----:B------:R-:W-:-:S03]  /*0b70*/  @!P1 LOP3.LUT R10, RZ, R13, RZ, 0x33, !PT ;  /* 0x0000000dff0a9212 */ /* 0x000fc600078e33ff */
[----:B------:R-:W0:Y:S02]  /*0b80*/  F2I.FTZ.U32.TRUNC.NTZ R3, R3 ;  /* 0x0000000300037305 */ /* 0x000e24000021f000 */
[----:B------:R-:W-:-:S04]  /*0b90*/  IMAD.MOV R0, RZ, RZ, -R10 ;  /* 0x000000ffff007224 */ /* 0x000fc800078e0a0a */
[----:B------:R-:W-:Y:S01]  /*0ba0*/  IMAD R0, R13, R0, R6 ;  /* 0x000000000d007224 */ /* 0x000fe200078e0206 */
[----:B------:R-:W-:-:S03]  /*0bb0*/  SHF.R.U32.HI R13, RZ, 0x5, R34 ;  /* 0x00000005ff0d7819 */ /* 0x000fc60000011622 */
[----:B------:R-:W-:Y:S01]  /*0bc0*/  IMAD.IADD R0, R9, 0x1, R0 ;  /* 0x0000000109007824 */ /* 0x000fe200078e0200 */
[----:B------:R-:W-:-:S03]  /*0bd0*/  R2UR UR14, R13 ;  /* 0x000000000d0e72ca */ /* 0x000fc600000e0000 */
[----:B------:R-:W-:Y:S02]  /*0be0*/  IMAD R17, R0, 0x40, R5 ;  /* 0x0000004000117824 */ /* 0x000fe400078e0205 */
[----:B0-----:R-:W-:Y:S01]  /*0bf0*/  IMAD.MOV R2, RZ, RZ, -R3 ;  /* 0x000000ffff027224 */ /* 0x001fe200078e0a03 */
[----:B------:R0:W1:Y:S02]  /*0c00*/  F2I.FTZ.U32.TRUNC.NTZ R5, R4 ;  /* 0x0000000400057305 */ /* 0x000064000021f000 */
[----:B------:R-:W-:Y:S01]  /*0c10*/  ISETP.GE.AND P1, PT, R17, RZ, PT ;  /* 0x000000ff1100720c */ /* 0x000fe20003f26270 */
[----:B------:R-:W-:Y:S01]  /*0c20*/  IMAD.MOV.U32 R0, RZ, RZ, R2 ;  /* 0x000000ffff007224 */ /* 0x000fe200078e0002 */
[----:B------:R-:W-:Y:S01]  /*0c30*/  STL [R1+0xa7c], R17 ;  /* 0x000a7c1101007387 */ /* 0x000fe20000100800 */
[----:B------:R-:W-:Y:S02]  /*0c40*/  IMAD.MOV.U32 R2, RZ, RZ, RZ ;  /* 0x000000ffff027224 */ /* 0x000fe400078e00ff */
[----:B------:R-:W-:Y:S01]  /*0c50*/  IMAD R7, R0, R11, RZ ;  /* 0x0000000b00077224 */ /* 0x000fe200078e02ff */
[----:B------:R-:W-:Y:S01]  /*0c60*/  IABS R0, R17 ;  /* 0x0000001100007213 */ /* 0x000fe20000000000 */
[----:B0-----:R-:W-:-:S02]  /*0c70*/  IMAD.MOV.U32 R4, RZ, RZ, RZ ;  /* 0x000000ffff047224 */ /* 0x001fc400078e00ff */
[----:B------:R-:W-:Y:S02]  /*0c80*/  IMAD.HI.U32 R2, R3, R7, R2 ;  /* 0x0000000703027227 */ /* 0x000fe400078e0002 */
[----:B------:R-:W0:Y:S02]  /*0c90*/  LDS R7, [UR10] ;  /* 0x0000000aff077984 */ /* 0x000e240008000800 */
[----:B------:R-:W-:Y:S02]  /*0ca0*/  IMAD.MOV.U32 R3, RZ, RZ, R0 ;  /* 0x000000ffff037224 */ /* 0x000fe400078e0000 */
[----:B------:R-:W-:Y:S02]  /*0cb0*/  IMAD.SHL.U32 R0, R10, 0x100, RZ ;  /* 0x000001000a007824 */ /* 0x000fe400078e00ff */
[----:B------:R-:W-:-:S03]  /*0cc0*/  IMAD.HI.U32 R2, R2, R3, RZ ;  /* 0x0000000302027227 */ /* 0x000fc600078e00ff */
[----:B------:R-:W-:Y:S01]  /*0cd0*/  IABS R39, R0 ;  /* 0x0000000000277213 */ /* 0x000fe20000000000 */
[----:B-1----:R-:W-:Y:S02]  /*0ce0*/  IMAD.MOV R9, RZ, RZ, -R5 ;  /* 0x000000ffff097224 */ /* 0x002fe400078e0a05 */
[----:B------:R-:W-:Y:S02]  /*0cf0*/  IMAD.MOV R2, RZ, RZ, -R2 ;  /* 0x000000ffff027224 */ /* 0x000fe400078e0a02 */
[C---:B------:R-:W-:Y:S02]  /*0d00*/  VIADD R12, R0.reuse, 0x1 ;  /* 0x00000001000c7836 */ /* 0x040fe40000000000 */
[----:B------:R-:W-:Y:S02]  /*0d10*/  IMAD R2, R11, R2, R3 ;  /* 0x000000020b027224 */ /* 0x000fe400078e0203 */
[----:B------:R-:W-:Y:S01]  /*0d20*/  IMAD R9, R9, R8, RZ ;  /* 0x0000000809097224 */ /* 0x000fe200078e02ff */
[----:B------:R-:W-:Y:S01]  /*0d30*/  IABS R3, R12 ;  /* 0x0000000c00037213 */ /* 0x000fe20000000000 */
[----:B------:R-:W-:Y:S01]  /*0d40*/  VIADD R15, R0, 0x2 ;  /* 0x00000002000f7836 */ /* 0x000fe20000000000 */
[----:B------:R-:W-:Y:S01]  /*0d50*/  ISETP.GT.U32.AND P0, PT, R11, R2, PT ;  /* 0x000000020b00720c */ /* 0x000fe20003f04070 */
[----:B------:R-:W-:Y:S01]  /*0d60*/  IMAD.HI.U32 R9, R5, R9, R4 ;  /* 0x0000000905097227 */ /* 0x000fe200078e0004 */
[----:B------:R-:W-:-:S02]  /*0d70*/  SHF.R.U32.HI R5, RZ, 0x6, R34 ;  /* 0x00000006ff057819 */ /* 0x000fc40000011622 */
[----:B------:R-:W-:Y:S01]  /*0d80*/  IABS R6, R15 ;  /* 0x0000000f00067213 */ /* 0x000fe20000000000 */
[----:B------:R-:W-:Y:S01]  /*0d90*/  IMAD.MOV.U32 R4, RZ, RZ, R3 ;  /* 0x000000ffff047224 */ /* 0x000fe200078e0003 */
[----:B------:R-:W-:Y:S01]  /*0da0*/  R2UR UR11, R5 ;  /* 0x00000000050b72ca */ /* 0x000fe200000e0000 */
[----:B------:R-:W-:Y:S01]  /*0db0*/  VIADD R16, R0, 0x3 ;  /* 0x0000000300107836 */ /* 0x000fe20000000000 */
[----:B------:R-:W-:Y:S01]  /*0dc0*/  ISETP.GE.AND P6, PT, R15, RZ, PT ;  /* 0x000000ff0f00720c */ /* 0x000fe20003fc6270 */
[----:B------:R-:W-:-:S03]  /*0dd0*/  IMAD.HI.U32 R3, R9, R4, RZ ;  /* 0x0000000409037227 */ /* 0x000fc600078e00ff */
[----:B------:R-:W-:Y:S01]  /*0de0*/  IABS R10, R16 ;  /* 0x00000010000a7213 */ /* 0x000fe20000000000 */
[----:B------:R-:W-:Y:S02]  /*0df0*/  IMAD.MOV R3, RZ, RZ, -R3 ;  /* 0x000000ffff037224 */ /* 0x000fe400078e0a03 */
[----:B------:R-:W-:Y:S01]  /*0e00*/  @!P0 IMAD.IADD R2, R2, 0x1, -R11 ;  /* 0x0000000102028824 */ /* 0x000fe200078e0a0b */
[----:B------:R-:W-:Y:S01]  /*0e10*/  ISETP.GE.AND P0, PT, R12, RZ, PT ;  /* 0x000000ff0c00720c */ /* 0x000fe20003f06270 */
[C---:B------:R-:W-:Y:S02]  /*0e20*/  IMAD R3, R8.reuse, R3, R4 ;  /* 0x0000000308037224 */ /* 0x040fe400078e0204 */
[----:B------:R-:W-:Y:S01]  /*0e30*/  IMAD.HI.U32 R4, R9, R6, RZ ;  /* 0x0000000609047227 */ /* 0x000fe200078e00ff */
[----:B------:R-:W-:Y:S01]  /*0e40*/  ISETP.GT.U32.AND P2, PT, R11, R2, PT ;  /* 0x000000020b00720c */ /* 0x000fe20003f44070 */
[----:B------:R-:W-:Y:S01]  /*0e50*/  UIADD3 UR26, UPT, UPT, UR11, 0xe, URZ ;  /* 0x0000000e0b1a7890 */ /* 0x000fe2000fffe0ff */
[----:B------:R-:W-:Y:S01]  /*0e60*/  ISETP.GT.U32.AND P3, PT, R8, R3, PT ;  /* 0x000000030800720c */ /* 0x000fe20003f64070 */
[----:B------:R-:W-:Y:S01]  /*0e70*/  IMAD.HI.U32 R5, R9, R10, RZ ;  /* 0x0000000a09057227 */ /* 0x000fe200078e00ff */
[----:B0-----:R-:W-:Y:S01]  /*0e80*/  R2UR UR7, R7 ;  /* 0x00000000070772ca */ /* 0x001fe200000e0000 */
[----:B------:R-:W-:-:S02]  /*0e90*/  UIMAD UR4, UR26, UR8, URZ ;  /* 0x000000081a0472a4 */ /* 0x000fc4000f8e02ff */
[----:B------:R-:W-:Y:S01]  /*0ea0*/  IMAD.MOV R7, RZ, RZ, -R4 ;  /* 0x000000ffff077224 */ /* 0x000fe200078e0a04 */
[----:B------:R-:W-:Y:S01]  /*0eb0*/  UIADD3 UR27, UPT, UPT, UR11, 0x1e, URZ ;  /* 0x0000001e0b1b7890 */ /* 0x000fe2000fffe0ff */
[----:B------:R-:W-:Y:S01]  /*0ec0*/  IMAD.MOV R13, RZ, RZ, -R5 ;  /* 0x000000ffff0d7224 */ /* 0x000fe200078e0a05 */
[----:B------:R-:W-:Y:S01]  /*0ed0*/  UIADD3 UR28, UPT, UPT, UR11, 0x2e, URZ ;  /* 0x0000002e0b1c7890 */ /* 0x000fe2000fffe0ff */
[----:B------:R-:W-:Y:S01]  /*0ee0*/  IMAD R5, R8, R7, R6 ;  /* 0x0000000708057224 */ /* 0x000fe200078e0206 */
[----:B------:R-:W-:Y:S01]  /*0ef0*/  UIMAD UR6, UR27, UR8, URZ ;  /* 0x000000081b0672a4 */ /* 0x000fe2000f8e02ff */
[----:B------:R-:W-:Y:S01]  /*0f00*/  @!P2 IMAD.IADD R2, R2, 0x1, -R11 ;  /* 0x000000010202a824 */ /* 0x000fe200078e0a0b */
[----:B------:R-:W-:Y:S01]  /*0f10*/  UIMAD UR12, UR28, UR8, URZ ;  /* 0x000000081c0c72a4 */ /* 0x000fe2000f8e02ff */
[----:B------:R-:W-:Y:S01]  /*0f20*/  @!P3 IMAD.IADD R3, R3, 0x1, -R8 ;  /* 0x000000010303b824 */ /* 0x000fe200078e0a08 */
[----:B------:R-:W-:Y:S01]  /*0f30*/  ISETP.GT.U32.AND P2, PT, R8, R5, PT ;  /* 0x000000050800720c */ /* 0x000fe20003f44070 */
[----:B------:R-:W-:Y:S01]  /*0f40*/  VIADD R4, R0, 0x4 ;  /* 0x0000000400047836 */ /* 0x000fe20000000000 */
[----:B------:R-:W-:Y:S01]  /*0f50*/  UIADD3 UR29, UPT, UPT, UR11, 0x3e, URZ ;  /* 0x0000003e0b1d7890 */ /* 0x000fe2000fffe0ff */
[C---:B------:R-:W-:Y:S01]  /*0f60*/  IMAD R7, R8.reuse, R13, R10 ;  /* 0x0000000d08077224 */ /* 0x040fe200078e020a */
[----:B------:R-:W-:Y:S01]  /*0f70*/  ISETP.GT.U32.AND P5, PT, R8, R3, PT ;  /* 0x000000030800720c */ /* 0x000fe20003fa4070 */
[----:B------:R-:W-:Y:S01]  /*0f80*/  @!P1 IMAD.MOV R2, RZ, RZ, -R2 ;  /* 0x000000ffff029224 */ /* 0x000fe200078e0a02 */
[----:B------:R-:W-:Y:S01]  /*0f90*/  IABS R10, R4 ;  /* 0x00000004000a7213 */ /* 0x000fe20000000000 */
[----:B------:R-:W-:Y:S01]  /*0fa0*/  VIADD R6, R0, 0x5 ;  /* 0x0000000500067836 */ /* 0x000fe20000000000 */
[----:B------:R-:W-:Y:S01]  /*0fb0*/  ISETP.GT.U32.AND P3, PT, R8, R7, PT ;  /* 0x000000070800720c */ /* 0x000fe20003f64070 */
[C---:B------:R-:W-:Y:S01]  /*0fc0*/  VIADD R12, R0.reuse, 0x6 ;  /* 0x00000006000c7836 */ /* 0x040fe20000000000 */
[----:B------:R-:W-:Y:S01]  /*0fd0*/  @!P4 LOP3.LUT R2, RZ, R14, RZ, 0x33, !PT ;  /* 0x0000000eff02c212 */ /* 0x000fe200078e33ff */
[----:B------:R-:W-:Y:S01]  /*0fe0*/  VIADD R18, R0, 0xa ;  /* 0x0000000a00127836 */ /* 0x000fe20000000000 */
[----:B------:R-:W-:Y:S01]  /*0ff0*/  ISETP.GE.AND P4, PT, R4, RZ, PT ;  /* 0x000000ff0400720c */ /* 0x000fe20003f86270 */
[--C-:B------:R-:W-:Y:S01]  /*1000*/  @!P2 IMAD.IADD R5, R5, 0x1, -R8.reuse ;  /* 0x000000010505a824 */ /* 0x100fe200078e0a08 */
[----:B------:R-:W-:Y:S01]  /*1010*/  IABS R11, R6 ;  /* 0x00000006000b7213 */ /* 0x000fe20000000000 */
[----:B------:R-:W-:Y:S01]  /*1020*/  IMAD.HI.U32 R4, R9, R10, RZ ;  /* 0x0000000a09047227 */ /* 0x000fe200078e00ff */
[----:B------:R-:W-:Y:S01]  /*1030*/  ISETP.GE.AND P2, PT, R6, RZ, PT ;  /* 0x000000ff0600720c */ /* 0x000fe20003f46270 */
[----:B------:R-:W-:Y:S01]  /*1040*/  UIMAD UR13, UR29, UR8, URZ ;  /* 0x000000081d0d72a4 */ /* 0x000fe2000f8e02ff */
[----:B------:R-:W-:Y:S01]  /*1050*/  ISETP.GE.AND P1, PT, R16, RZ, PT ;  /* 0x000000ff1000720c */ /* 0x000fe20003f26270 */
[--C-:B------:R-:W-:Y:S01]  /*1060*/  @!P5 IMAD.IADD R3, R3, 0x1, -R8.reuse ;  /* 0x000000010303d824 */ /* 0x100fe200078e0a08 */
[C---:B------:R-:W-:Y:S01]  /*1070*/  ISETP.GT.U32.AND P5, PT, R8.reuse, R5, PT ;  /* 0x000000050800720c */ /* 0x040fe20003fa4070 */
[----:B------:R-:W-:Y:S01]  /*1080*/  @!P3 IMAD.IADD R7, R7, 0x1, -R8 ;  /* 0x000000010707b824 */ /* 0x000fe200078e0a08 */
[----:B------:R-:W-:Y:S01]  /*1090*/  UIADD3 UR30, UPT, UPT, UR11, 0x4e, URZ ;  /* 0x0000004e0b1e7890 */ /* 0x000fe2000fffe0ff */
[----:B------:R-:W-:Y:S01]  /*10a0*/  IMAD.MOV.U32 R17, RZ, RZ, R3 ;  /* 0x000000ffff117224 */ /* 0x000fe200078e0003 */
[----:B------:R-:W-:Y:S01]  /*10b0*/  UIADD3 UR31, UPT, UPT, UR11, 0x5e, URZ ;  /* 0x0000005e0b1f7890 */ /* 0x000fe2000fffe0ff */
[----:B------:R-:W-:Y:S01]  /*10c0*/  IMAD.MOV R3, RZ, RZ, -R4 ;  /* 0x000000ffff037224 */ /* 0x000fe200078e0a04 */
[----:B------:R-:W-:Y:S01]  /*10d0*/  ISETP.GT.U32.AND P3, PT, R8, R7, PT ;  /* 0x000000070800720c */ /* 0x000fe20003f64070 */
[----:B------:R-:W-:Y:S01]  /*10e0*/  IMAD.HI.U32 R6, R9, R11, RZ ;  /* 0x0000000b09067227 */ /* 0x000fe200078e00ff */
[----:B------:R-:W-:-:S02]  /*10f0*/  UIMAD UR15, UR30, UR8, URZ ;  /* 0x000000081e0f72a4 */ /* 0x000fc4000f8e02ff */
[----:B------:R-:W-:Y:S01]  /*1100*/  UIMAD UR20, UR31, UR8, URZ ;  /* 0x000000081f1472a4 */ /* 0x000fe2000f8e02ff */
[C---:B------:R-:W-:Y:S01]  /*1110*/  IMAD R3, R8.reuse, R3, R10 ;  /* 0x0000000308037224 */ /* 0x040fe200078e020a */
[----:B------:R-:W-:Y:S01]  /*1120*/  UIADD3 UR32, UPT, UPT, UR11, 0x6e, URZ ;  /* 0x0000006e0b207890 */ /* 0x000fe2000fffe0ff */
[----:B------:R-:W-:Y:S01]  /*1130*/  @!P5 IMAD.IADD R5, R5, 0x1, -R8 ;  /* 0x000000010505d824 */ /* 0x000fe200078e0a08 */
[----:B------:R-:W-:Y:S01]  /*1140*/  UIADD3 UR11, UPT, UPT, UR11, 0x7e, URZ ;  /* 0x0000007e0b0b7890 */ /* 0x000fe2000fffe0ff */
[----:B------:R-:W-:Y:S01]  /*1150*/  IMAD.MOV R6, RZ, RZ, -R6 ;  /* 0x000000ffff067224 */ /* 0x000fe200078e0a06 */
[C---:B------:R-:W-:Y:S01]  /*1160*/  ISETP.GT.U32.AND P5, PT, R8.reuse, R3, PT ;  /* 0x000000030800720c */ /* 0x040fe20003fa4070 */
[----:B------:R-:W-:Y:S01]  /*1170*/  IMAD.MOV.U32 R14, RZ, RZ, R5 ;  /* 0x000000ffff0e7224 */ /* 0x000fe200078e0005 */
[----:B------:R-:W-:Y:S01]  /*1180*/  UIMAD UR21, UR32, UR8, URZ ;  /* 0x00000008201572a4 */ /* 0x000fe2000f8e02ff */
[----:B------:R-:W-:Y:S01]  /*1190*/  IMAD R11, R8, R6, R11 ;  /* 0x00000006080b7224 */ /* 0x000fe200078e020b */
[----:B------:R-:W-:Y:S01]  /*11a0*/  UIMAD UR22, UR11, UR8, URZ ;  /* 0x000000080b1672a4 */ /* 0x000fe2000f8e02ff */
[----:B------:R-:W-:Y:S01]  /*11b0*/  @!P0 IMAD.MOV R17, RZ, RZ, -R17 ;  /* 0x000000ffff118224 */ /* 0x000fe200078e0a11 */
[----:B------:R-:W-:Y:S01]  /*11c0*/  ISETP.GE.AND P0, PT, R12, RZ, PT ;  /* 0x000000ff0c00720c */ /* 0x000fe20003f06270 */
[----:B------:R-:W-:Y:S01]  /*11d0*/  @!P6 IMAD.MOV R14, RZ, RZ, -R14 ;  /* 0x000000ffff0ee224 */ /* 0x000fe200078e0a0e */
[----:B------:R-:W-:Y:S01]  /*11e0*/  IABS R12, R12 ;  /* 0x0000000c000c7213 */ /* 0x000fe20000000000 */
[----:B------:R-:W-:Y:S01]  /*11f0*/  VIADD R4, R0, 0x7 ;  /* 0x0000000700047836 */ /* 0x000fe20000000000 */
[----:B------:R-:W-:Y:S01]  /*1200*/  ISETP.GT.U32.AND P6, PT, R8, R11, PT ;  /* 0x0000000b0800720c */ /* 0x000fe20003fc4070 */
[--C-:B------:R-:W-:Y:S01]  /*1210*/  @!P3 IMAD.IADD R7, R7, 0x1, -R8.reuse ;  /* 0x000000010707b824 */ /* 0x100fe200078e0a08 */
[----:B------:R-:W-:Y:S01]  /*1220*/  STL [R1+0x1f4], R17 ;  /* 0x0001f41101007387 */ /* 0x000fe20000100800 */
[----:B------:R-:W-:Y:S01]  /*1230*/  @!P5 IMAD.IADD R3, R3, 0x1, -R8 ;  /* 0x000000010303d824 */ /* 0x000fe200078e0a08 */
[----:B------:R-:W-:Y:S01]  /*1240*/  ISETP.GE.AND P3, PT, R4, RZ, PT ;  /* 0x000000ff0400720c */ /* 0x000fe20003f66270 */
[----:B------:R-:W-:Y:S01]  /*1250*/  IMAD.MOV.U32 R6, RZ, RZ, R12 ;  /* 0x000000ffff067224 */ /* 0x000fe200078e000c */
[----:B------:R-:W-:Y:S01]  /*1260*/  IABS R10, R4 ;  /* 0x00000004000a7213 */ /* 0x000fe20000000000 */
[----:B------:R-:W-:Y:S01]  /*1270*/  VIADD R12, R0, 0x8 ;  /* 0x00000008000c7836 */ /* 0x000fe20000000000 */
[----:B------:R-:W-:Y:S01]  /*1280*/  ISETP.GT.U32.AND P5, PT, R8, R3, PT ;  /* 0x000000030800720c */ /* 0x000fe20003fa4070 */
[----:B------:R-:W-:Y:S01]  /*1290*/  IMAD.MOV.U32 R13, RZ, RZ, R7 ;  /* 0x000000ffff0d7224 */ /* 0x000fe200078e0007 */
[----:B------:R0:W-:Y:S01]  /*12a0*/  STL [R1+0x1f0], R14 ;  /* 0x0001f00e01007387 */ /* 0x0001e20000100800 */
[----:B------:R-:W-:-:S04]  /*12b0*/  IMAD.HI.U32 R4, R9, R6, RZ ;  /* 0x0000000609047227 */ /* 0x000fc800078e00ff */
[----:B------:R-:W-:Y:S01]  /*12c0*/  @!P1 IMAD.MOV R13, RZ, RZ, -R13 ;  /* 0x000000ffff0d9224 */ /* 0x000fe200078e0a0d */
[----:B------:R-:W-:Y:S01]  /*12d0*/  ISETP.GE.AND P1, PT, R12, RZ, PT ;  /* 0x000000ff0c00720c */ /* 0x000fe20003f26270 */
[----:B------:R-:W-:Y:S01]  /*12e0*/  VIADD R16, R0, 0x9 ;  /* 0x0000000900107836 */ /* 0x000fe20000000000 */
[----:B------:R-:W-:Y:S01]  /*12f0*/  IABS R12, R12 ;  /* 0x0000000c000c7213 */ /* 0x000fe20000000000 */
[----:B------:R-:W-:Y:S01]  /*1300*/  IMAD.MOV R5, RZ, RZ, -R4 ;  /* 0x000000ffff057224 */ /* 0x000fe200078e0a04 */
[----:B------:R1:W-:Y:S01]  /*1310*/  STL [R1+0x1ec], R13 ;  /* 0x0001ec0d01007387 */ /* 0x0003e20000100800 */
[----:B------:R-:W-:Y:S01]  /*1320*/  @!P6 IMAD.IADD R11, R11, 0x1, -R8 ;  /* 0x000000010b0be824 */ /* 0x000fe200078e0a08 */
[----:B0-----:R-:W-:Y:S01]  /*1330*/  IABS R14, R16 ;  /* 0x00000010000e7213 */ /* 0x001fe20000000000 */
[----:B------:R-:W-:-:S03]  /*1340*/  IMAD.HI.U32 R4, R9, R10, RZ ;  /* 0x0000000a09047227 */ /* 0x000fc600078e00ff */
[C---:B------:R-:W-:Y:S01]  /*1350*/  ISETP.GT.U32.AND P6, PT, R8.reuse, R11, PT ;  /* 0x0000000b0800720c */ /* 0x040fe20003fc4070 */
[----:B------:R-:W-:Y:S02]  /*1360*/  IMAD R5, R8, R5, R6 ;  /* 0x0000000508057224 */ /* 0x000fe400078e0206 */
[----:B------:R-:W-:Y:S02]  /*1370*/  IMAD.MOV R7, RZ, RZ, -R4 ;  /* 0x000000ffff077224 */ /* 0x000fe400078e0a04 */
[----:B------:R-:W-:-:S04]  /*1380*/  IMAD.HI.U32 R4, R9, R12, RZ ;  /* 0x0000000c09047227 */ /* 0x000fc800078e00ff */
[----:B------:R-:W-:Y:S01]  /*1390*/  @!P5 IMAD.IADD R3, R3, 0x1, -R8 ;  /* 0x000000010303d824 */ /* 0x000fe200078e0a08 */
[----:B------:R-:W-:Y:S01]  /*13a0*/  ISETP.GT.U32.AND P5, PT, R8, R5, PT ;  /* 0x000000050800720c */ /* 0x000fe20003fa4070 */
[----:B------:R-:W-:-:S04]  /*13b0*/  IMAD.HI.U32 R6, R9, R14, RZ ;  /* 0x0000000e09067227 */ /* 0x000fc800078e00ff */
[----:B-1----:R-:W-:Y:S02]  /*13c0*/  IMAD.MOV R13, RZ, RZ, -R4 ;  /* 0x000000ffff0d7224 */ /* 0x002fe400078e0a04 */
[----:B------:R-:W-:Y:S02]  /*13d0*/  IMAD.MOV.U32 R17, RZ, RZ, R3 ;  /* 0x000000ffff117224 */ /* 0x000fe400078e0003 */
[----:B------:R-:W-:Y:S02]  /*13e0*/  IMAD.MOV R15, RZ, RZ, -R6 ;  /* 0x000000ffff0f7224 */ /* 0x000fe400078e0a06 */
[C---:B------:R-:W-:Y:S02]  /*13f0*/  IMAD R3, R8.reuse, R13, R12 ;  /* 0x0000000d08037224 */ /* 0x040fe400078e020c */
[C---:B------:R-:W-:Y:S02]  /*1400*/  IMAD R13, R8.reuse, R15, R14 ;  /* 0x0000000f080d7224 */ /* 0x040fe400078e020e */
[----:B------:R-:W-:Y:S01]  /*1410*/  @!P6 IMAD.IADD R11, R11, 0x1, -R8 ;  /* 0x000000010b0be824 */ /* 0x000fe200078e0a08 */
[C---:B------:R-:W-:Y:S01]  /*1420*/  ISETP.GT.U32.AND P6, PT, R8.reuse, R3, PT ;  /* 0x000000030800720c */ /* 0x040fe20003fc4070 */
[C---:B------:R-:W-:Y:S01]  /*1430*/  IMAD R7, R8.reuse, R7, R10 ;  /* 0x0000000708077224 */ /* 0x040fe200078e020a */
[----:B------:R-:W-:Y:S01]  /*1440*/  IABS R10, R18 ;  /* 0x00000012000a7213 */ /* 0x000fe20000000000 */
[----:B------:R-:W-:Y:S01]  /*1450*/  @!P5 IMAD.IADD R5, R5, 0x1, -R8 ;  /* 0x000000010505d824 */ /* 0x000fe200078e0a08 */
[C---:B------:R-:W-:Y:S01]  /*1460*/  ISETP.GT.U32.AND P5, PT, R8.reuse, R13, PT ;  /* 0x0000000d0800720c */ /* 0x040fe20003fa4070 */
[----:B------:R-:W-:Y:S01]  /*1470*/  @!P4 IMAD.MOV R17, RZ, RZ, -R17 ;  /* 0x000000ffff11c224 */ /* 0x000fe200078e0a11 */
[----:B------:R-:W-:Y:S01]  /*1480*/  ISETP.GT.U32.AND P4, PT, R8, R7, PT ;  /* 0x000000070800720c */ /* 0x000fe20003f84070 */
[----:B------:R-:W-:-:S02]  /*1490*/  VIADD R12, R0, 0xb ;  /* 0x0000000b000c7836 */ /* 0x000fc40000000000 */
[----:B------:R-:W-:Y:S01]  /*14a0*/  IMAD.HI.U32 R4, R9, R10, RZ ;  /* 0x0000000a09047227 */ /* 0x000fe200078e00ff */
[----:B------:R0:W-:Y:S02]  /*14b0*/  STL [R1+0x1e8], R17 ;  /* 0x0001e81101007387 */ /* 0x0001e40000100800 */
[----:B------:R-:W-:Y:S01]  /*14c0*/  IABS R6, R12 ;  /* 0x0000000c00067213 */ /* 0x000fe20000000000 */
[----:B------:R-:W-:Y:S02]  /*14d0*/  @!P6 IMAD.IADD R3, R3, 0x1, -R8 ;  /* 0x000000010303e824 */ /* 0x000fe400078e0a08 */
[----:B------:R-:W-:Y:S02]  /*14e0*/  IMAD.MOV R15, RZ, RZ, -R4 ;  /* 0x000000ffff0f7224 */ /* 0x000fe400078e0a04 */
[----:B------:R-:W-:Y:S01]  /*14f0*/  @!P5 IMAD.IADD R13, R13, 0x1, -R8 ;  /* 0x000000010d0dd824 */ /* 0x000fe200078e0a08 */
[----:B------:R-:W-:Y:S01]  /*1500*/  ISETP.GT.U32.AND P5, PT, R8, R3, PT ;  /* 0x000000030800720c */ /* 0x000fe20003fa4070 */
[----:B------:R-:W-:-:S04]  /*1510*/  IMAD.HI.U32 R4, R9, R6, RZ ;  /* 0x0000000609047227 */ /* 0x000fc800078e00ff */
[----:B------:R-:W-:Y:S01]  /*1520*/  @!P4 IMAD.IADD R7, R7, 0x1, -R8 ;  /* 0x000000010707c824 */ /* 0x000fe200078e0a08 */
[C---:B------:R-:W-:Y:S01]  /*1530*/  ISETP.GT.U32.AND P4, PT, R8.reuse, R5, PT ;  /* 0x000000050800720c */ /* 0x040fe20003f84070 */
[----:B------:R-:W-:Y:S02]  /*1540*/  IMAD.MOV.U32 R21, RZ, RZ, R11 ;  /* 0x000000ffff157224 */ /* 0x000fe400078e000b */
[----:B------:R-:W-:Y:S01]  /*1550*/  IMAD.MOV R11, RZ, RZ, -R4 ;  /* 0x000000ffff0b7224 */ /* 0x000fe200078e0a04 */
[----:B------:R-:W-:Y:S01]  /*1560*/  ISETP.GT.U32.AND P6, PT, R8, R7, PT ;  /* 0x000000070800720c */ /* 0x000fe20003fc4070 */
[----:B------:R-:W-:Y:S02]  /*1570*/  VIADD R14, R0, 0xc ;  /* 0x0000000c000e7836 */ /* 0x000fe40000000000 */
[C---:B------:R-:W-:Y:S02]  /*1580*/  IMAD R11, R8.reuse, R11, R6 ;  /* 0x0000000b080b7224 */ /* 0x040fe400078e0206 */
[----:B------:R-:W-:Y:S01]  /*1590*/  @!P5 IMAD.IADD R3, R3, 0x1, -R8 ;  /* 0x000000010303d824 */ /* 0x000fe200078e0a08 */
[----:B0-----:R-:W-:Y:S01]  /*15a0*/  IABS R17, R14 ;  /* 0x0000000e00117213 */ /* 0x001fe20000000000 */
[C---:B------:R-:W-:Y:S01]  /*15b0*/  IMAD R15, R8.reuse, R15, R10 ;  /* 0x0000000f080f7224 */ /* 0x040fe200078e020a */
[----:B------:R-:W-:Y:S01]  /*15c0*/  ISETP.GT.U32.AND P5, PT, R8, R11, PT ;  /* 0x0000000b0800720c */ /* 0x000fe20003fa4070 */
[----:B------:R-:W-:-:S02]  /*15d0*/  @!P4 IMAD.IADD R5, R5, 0x1, -R8 ;  /* 0x000000010505c824 */ /* 0x000fc400078e0a08 */
[----:B------:R-:W-:Y:S01]  /*15e0*/  @!P2 IMAD.MOV R21, RZ, RZ, -R21 ;  /* 0x000000ffff15a224 */ /* 0x000fe200078e0a15 */
[----:B------:R-:W-:Y:S01]  /*15f0*/  ISETP.GT.U32.AND P4, PT, R8, R15, PT ;  /* 0x0000000f0800720c */ /* 0x000fe20003f84070 */
[--C-:B------:R-:W-:Y:S01]  /*1600*/  @!P6 IMAD.IADD R7, R7, 0x1, -R8.reuse ;  /* 0x000000010707e824 */ /* 0x100fe200078e0a08 */
[----:B------:R-:W-:Y:S01]  /*1610*/  ISETP.GE.AND P6, PT, R16, RZ, PT ;  /* 0x000000ff1000720c */ /* 0x000fe20003fc6270 */
[----:B------:R-:W-:Y:S01]  /*1620*/  VIADD R16, R0, 0xe ;  /* 0x0000000e00107836 */ /* 0x000fe20000000000 */
[----:B------:R0:W-:Y:S01]  /*1630*/  STL [R1+0x234], R21 ;  /* 0x0002341501007387 */ /* 0x0001e20000100800 */
[----:B------:R-:W-:Y:S01]  /*1640*/  IMAD.HI.U32 R4, R9, R17, RZ ;  /* 0x0000001109047227 */ /* 0x000fe200078e00ff */
[----:B------:R-:W-:Y:S02]  /*1650*/  ISETP.GT.U32.AND P2, PT, R8, R13, PT ;  /* 0x0000000d0800720c */ /* 0x000fe40003f44070 */
[----:B------:R-:W-:Y:S01]  /*1660*/  IABS R10, R16 ;  /* 0x00000010000a7213 */ /* 0x000fe20000000000 */
[----:B------:R-:W-:-:S02]  /*1670*/  @!P5 IMAD.IADD R11, R11, 0x1, -R8 ;  /* 0x000000010b0bd824 */ /* 0x000fc400078e0a08 */
[----:B------:R-:W-:Y:S02]  /*1680*/  IMAD.MOV R4, RZ, RZ, -R4 ;  /* 0x000000ffff047224 */ /* 0x000fe400078e0a04 */
[----:B------:R-:W-:Y:S01]  /*1690*/  IMAD.MOV.U32 R22, RZ, RZ, R5 ;  /* 0x000000ffff167224 */ /* 0x000fe200078e0005 */
[----:B------:R-:W-:Y:S01]  /*16a0*/  ISETP.GT.U32.AND P5, PT, R8, R11, PT ;  /* 0x0000000b0800720c */ /* 0x000fe20003fa4070 */
[----:B0-----:R-:W-:Y:S02]  /*16b0*/  IMAD.MOV.U32 R21, RZ, RZ, R7 ;  /* 0x000000ffff157224 */ /* 0x001fe400078e0007 */
[----:B------:R-:W-:Y:S02]  /*16c0*/  VIADD R20, R0, 0xd ;  /* 0x0000000d00147836 */ /* 0x000fe40000000000 */
[----:B------:R-:W-:Y:S01]  /*16d0*/  @!P4 IMAD.IADD R15, R15, 0x1, -R8 ;  /* 0x000000010f0fc824 */ /* 0x000fe200078e0a08 */
[----:B------:R-:W-:Y:S01]  /*16e0*/  ISETP.GE.AND P4, PT, R12, RZ, PT ;  /* 0x000000ff0c00720c */ /* 0x000fe20003f86270 */
[----:B------:R-:W-:Y:S01]  /*16f0*/  IMAD R17, R8, R4, R17 ;  /* 0x0000000408117224 */ /* 0x000fe200078e0211 */
[----:B------:R-:W-:Y:S01]  /*1700*/  IABS R19, R20 ;  /* 0x0000001400137213 */ /* 0x000fe20000000000 */
[----:B------:R-:W-:-:S04]  /*1710*/  IMAD.HI.U32 R4, R9, R10, RZ ;  /* 0x0000000a09047227 */ /* 0x000fc800078e00ff */
[----:B------:R-:W-:Y:S01]  /*1720*/  @!P0 IMAD.MOV R22, RZ, RZ, -R22 ;  /* 0x000000ffff168224 */ /* 0x000fe200078e0a16 */
[C---:B------:R-:W-:Y:S01]  /*1730*/  ISETP.GT.U32.AND P0, PT, R8.reuse, R15, PT ;  /* 0x0000000f0800720c */ /* 0x040fe20003f04070 */
[----:B------:R-:W-:Y:S01]  /*1740*/  @!P3 IMAD.MOV R21, RZ, RZ, -R21 ;  /* 0x000000ffff15b224 */ /* 0x000fe200078e0a15 */
[----:B------:R-:W-:Y:S01]  /*1750*/  ISETP.GT.U32.AND P3, PT, R8, R17, PT ;  /* 0x000000110800720c */ /* 0x000fe20003f64070 */
[----:B------:R-:W-:Y:S01]  /*1760*/  @!P1 IMAD.MOV R3, RZ, RZ, -R3 ;  /* 0x000000ffff039224 */ /* 0x000fe200078e0a03 */
[----:B------:R-:W-:Y:S01]  /*1770*/  STL [R1+0x238], R22 ;  /* 0x0002381601007387 */ /* 0x000fe20000100800 */
[----:B------:R-:W-:Y:S01]  /*1780*/  IMAD.MOV R5, RZ, RZ, -R4 ;  /* 0x000000ffff057224 */ /* 0x000fe200078e0a04 */
[----:B------:R-:W-:Y:S01]  /*1790*/  ISETP.GE.AND P1, PT, R14, RZ, PT ;  /* 0x000000ff0e00720c */ /* 0x000fe20003f26270 */
[----:B------:R-:W-:Y:S01]  /*17a0*/  IMAD.HI.U32 R6, R9, R19, RZ ;  /* 0x0000001309067227 */ /* 0x000fe200078e00ff */
[----:B------:R-:W-:Y:S03]  /*17b0*/  STL [R1+0x264], R21 ;  /* 0x0002641501007387 */ /* 0x000fe60000100800 */
[----:B------:R-:W-:Y:S01]  /*17c0*/  @!P2 IMAD.IADD R13, R13, 0x1, -R8 ;  /* 0x000000010d0da824 */ /* 0x000fe200078e0a08 */
[----:B------:R0:W-:Y:S01]  /*17d0*/  STL [R1+0x1e4], R3 ;  /* 0x0001e40301007387 */ /* 0x0001e20000100800 */
[----:B------:R-:W-:Y:S01]  /*17e0*/  ISETP.GE.AND P2, PT, R18, RZ, PT ;  /* 0x000000ff1200720c */ /* 0x000fe20003f46270 */
[----:B------:R-:W-:-:S02]  /*17f0*/  IMAD.MOV R6, RZ, RZ, -R6 ;  /* 0x000000ffff067224 */ /* 0x000fc400078e0a06 */
[----:B------:R-:W-:Y:S02]  /*1800*/  @!P5 IMAD.IADD R11, R11, 0x1, -R8 ;  /* 0x000000010b0bd824 */ /* 0x000fe400078e0a08 */
[C---:B------:R-:W-:Y:S02]  /*1810*/  IMAD R19, R8.reuse, R6, R19 ;  /* 0x0000000608137224 */ /* 0x040fe400078e0213 */
[----:B------:R-:W-:Y:S02]  /*1820*/  IMAD.MOV.U32 R4, RZ, RZ, R13 ;  /* 0x000000ffff047224 */ /* 0x000fe400078e000d */
[----:B0-----:R-:W-:Y:S02]  /*1830*/  IMAD R3, R8, R5, R10 ;  /* 0x0000000508037224 */ /* 0x001fe400078e020a */
[----:B------:R-:W-:Y:S02]  /*1840*/  VIADD R12, R0, 0xf ;  /* 0x0000000f000c7836 */ /* 0x000fe40000000000 */
[----:B------:R-:W-:Y:S01]  /*1850*/  @!P0 IMAD.IADD R15, R15, 0x1, -R8 ;  /* 0x000000010f0f8824 */ /* 0x000fe200078e0a08 */
[C---:B------:R-:W-:Y:S01]  /*1860*/  ISETP.GT.U32.AND P5, PT, R8.reuse, R3, PT ;  /* 0x000000030800720c */ /* 0x040fe20003fa4070 */
[----:B------:R-:W-:Y:S01]  /*1870*/  @!P6 IMAD.MOV R4, RZ, RZ, -R4 ;  /* 0x000000ffff04e224 */ /* 0x000fe200078e0a04 */
[----:B------:R-:W-:Y:S01]  /*1880*/  ISETP.GT.U32.AND P6, PT, R8, R19, PT ;  /* 0x000000130800720c */ /* 0x000fe20003fc4070 */
[----:B------:R-:W-:Y:S01]  /*1890*/  IMAD.MOV.U32 R6, RZ, RZ, R15 ;  /* 0x000000ffff067224 */ /* 0x000fe200078e000f */
[----:B------:R-:W-:Y:S01]  /*18a0*/  IABS R5, R12 ;  /* 0x0000000c00057213 */ /* 0x000fe20000000000 */
[----:B------:R-:W-:Y:S01]  /*18b0*/  VIADD R14, R0, 0x10 ;  /* 0x00000010000e7836 */ /* 0x000fe20000000000 */
[----:B------:R0:W-:Y:S01]  /*18c0*/  STL [R1+0x1e0], R4 ;  /* 0x0001e00401007387 */ /* 0x0001e20000100800 */
[----:B------:R-:W-:Y:S01]  /*18d0*/  @!P2 IMAD.MOV R6, RZ, RZ, -R6 ;  /* 0x000000ffff06a224 */ /* 0x000fe200078e0a06 */
[----:B------:R-:W-:Y:S01]  /*18e0*/  ISETP.GE.AND P0, PT, R20, RZ, PT ;  /* 0x000000ff1400720c */ /* 0x000fe20003f06270 */
[--C-:B------:R-:W-:Y:S01]  /*18f0*/  @!P3 IMAD.IADD R17, R17, 0x1, -R8.reuse ;  /* 0x000000011111b824 */ /* 0x100fe200078e0a08 */
[----:B------:R-:W-:Y:S01]  /*1900*/  IABS R7, R14 ;  /* 0x0000000e00077213 */ /* 0x000fe20000000000 */
[----:B------:R-:W-:Y:S01]  /*1910*/  VIADD R18, R0, 0x12 ;  /* 0x0000001200127836 */ /* 0x000fe20000000000 */
[----:B------:R1:W-:Y:S01]  /*1920*/  STL [R1+0x1dc], R6 ;  /* 0x0001dc0601007387 */ /* 0x0003e20000100800 */
[--C-:B------:R-:W-:Y:S01]  /*1930*/  @!P5 IMAD.IADD R3, R3, 0x1, -R8.reuse ;  /* 0x000000010303d824 */ /* 0x100fe200078e0a08 */
[----:B------:R-:W-:Y:S01]  /*1940*/  ISETP.GE.AND P3, PT, R16, RZ, PT ;  /* 0x000000ff1000720c */ /* 0x000fe20003f66270 */
[----:B------:R-:W-:Y:S01]  /*1950*/  @!P6 IMAD.IADD R19, R19, 0x1, -R8 ;  /* 0x000000011313e824 */ /* 0x000fe200078e0a08 */
[C---:B------:R-:W-:Y:S01]  /*1960*/  ISETP.GT.U32.AND P6, PT, R8.reuse, R17, PT ;  /* 0x000000110800720c */ /* 0x040fe20003fc4070 */
[----:B0-----:R-:W-:Y:S01]  /*1970*/  IMAD.HI.U32 R4, R9, R5, RZ ;  /* 0x0000000509047227 */ /* 0x001fe200078e00ff */
[----:B------:R-:W-:-:S02]  /*1980*/  ISETP.GT.U32.AND P5, PT, R8, R3, PT ;  /* 0x000000030800720c */ /* 0x000fc40003fa4070 */
[----:B------:R-:W-:Y:S01]  /*1990*/  ISETP.GT.U32.AND P2, PT, R8, R19, PT ;  /* 0x000000130800720c */ /* 0x000fe20003f44070 */
[----:B------:R-:W-:Y:S01]  /*19a0*/  VIADD R16, R0, 0x11 ;  /* 0x0000001100107836 */ /* 0x000fe20000000000 */
[----:B------:R-:W-:Y:S01]  /*19b0*/  IABS R15, R18 ;  /* 0x00000012000f7213 */ /* 0x000fe20000000000 */
[----:B-1----:R-:W-:Y:S02]  /*19c0*/  IMAD.MOV R6, RZ, RZ, -R4 ;  /* 0x000000ffff067224 */ /* 0x002fe400078e0a04 */
[----:B------:R-:W-:Y:S01]  /*19d0*/  IMAD.HI.U32 R4, R9, R7, RZ ;  /* 0x0000000709047227 */ /* 0x000fe200078e00ff */
[----:B------:R-:W-:-:S03]  /*19e0*/  IABS R13, R16 ;  /* 0x00000010000d7213 */ /* 0x000fc60000000000 */
[----:B------:R-:W-:Y:S02]  /*19f0*/  IMAD.MOV R4, RZ, RZ, -R4 ;  /* 0x000000ffff047224 */ /* 0x000fe400078e0a04 */
[--C-:B------:R-:W-:Y:S02]  /*1a00*/  @!P5 IMAD.IADD R3, R3, 0x1, -R8.reuse ;  /* 0x000000010303d824 */ /* 0x100fe400078e0a08 */
[C---:B------:R-:W-:Y:S02]  /*1a10*/  IMAD R7, R8.reuse, R4, R7 ;  /* 0x0000000408077224 */ /* 0x040fe400078e0207 */
[C---:B------:R-:W-:Y:S02]  /*1a20*/  IMAD R5, R8.reuse, R6, R5 ;  /* 0x0000000608057224 */ /* 0x040fe400078e0205 */
[--C-:B------:R-:W-:Y:S01]  /*1a30*/  @!P2 IMAD.IADD R19, R19, 0x1, -R8.reuse ;  /* 0x000000011313a824 */ /* 0x100fe200078e0a08 */
[----:B------:R-:W-:Y:S01]  /*1a40*/  ISETP.GT.U32.AND P5, PT, R8, R7, PT ;  /* 0x000000070800720c */ /* 0x000fe20003fa4070 */
[----:B------:R-:W-:Y:S01]  /*1a50*/  @!P6 IMAD.IADD R17, R17, 0x1, -R8 ;  /* 0x000000011111e824 */ /* 0x000fe200078e0a08 */
[----:B------:R-:W-:Y:S01]  /*1a60*/  ISETP.GE.AND P2, PT, R12, RZ, PT ;  /* 0x000000ff0c00720c */ /* 0x000fe20003f46270 */
[----:B------:R-:W-:Y:S01]  /*1a70*/  VIADD R12, R0, 0x13 ;  /* 0x00000013000c7836 */ /* 0x000fe20000000000 */
[----:B------:R-:W-:Y:S01]  /*1a80*/  ISETP.GT.U32.AND P6, PT, R8, R5, PT ;  /* 0x000000050800720c */ /* 0x000fe20003fc4070 */
[----:B------:R-:W-:-:S03]  /*1a90*/  IMAD.HI.U32 R4, R9, R13, RZ ;  /* 0x0000000d09047227 */ /* 0x000fc600078e00ff */
[----:B------:R-:W-:Y:S01]  /*1aa0*/  IABS R10, R12 ;  /* 0x0000000c000a7213 */ /* 0x000fe20000000000 */
[----:B------:R-:W-:Y:S02]  /*1ab0*/  IMAD.MOV R4, RZ, RZ, -R4 ;  /* 0x000000ffff047224 */ /* 0x000fe400078e0a04 */
[----:B------:R-:W-:Y:S02]  /*1ac0*/  @!P4 IMAD.MOV R11, RZ, RZ, -R11 ;  /* 0x000000ffff0bc224 */ /* 0x000fe400078e0a0b */
[----:B------:R-:W-:Y:S02]  /*1ad0*/  @!P5 IMAD.IADD R7, R7, 0x1, -R8 ;  /* 0x000000010707d824 */ /* 0x000fe400078e0a08 */
[C---:B------:R-:W-:Y:S01]  /*1ae0*/  IMAD R13, R8.reuse, R4, R13 ;  /* 0x00000004080d7224 */ /* 0x040fe200078e020d */
[----:B------:R0:W-:Y:S01]  /*1af0*/  STL [R1+0x1d8], R11 ;  /* 0x0001d80b01007387 */ /* 0x0001e20000100800 */
[----:B------:R-:W-:Y:S01]  /*1b00*/  IMAD.HI.U32 R4, R9, R10, RZ ;  /* 0x0000000a09047227 */ /* 0x000fe200078e00ff */
[----:B------:R-:W-:-:S03]  /*1b10*/  ISETP.GT.U32.AND P5, PT, R8, R7, PT ;  /* 0x000000070800720c */ /* 0x000fc60003fa4070 */
[----:B------:R-:W-:Y:S01]  /*1b20*/  @!P6 IMAD.IADD R5, R5, 0x1, -R8 ;  /* 0x000000010505e824 */ /* 0x000fe200078e0a08 */
[----:B------:R-:W-:Y:S01]  /*1b30*/  ISETP.GE.AND P6, PT, R14, RZ, PT ;  /* 0x000000ff0e00720c */ /* 0x000fe20003fc6270 */
[----:B------:R-:W-:-:S03]  /*1b40*/  IMAD.HI.U32 R6, R9, R15, RZ ;  /* 0x0000000f09067227 */ /* 0x000fc600078e00ff */
[C---:B------:R-:W-:Y:S01]  /*1b50*/  ISETP.GT.U32.AND P4, PT, R8.reuse, R5, PT ;  /* 0x000000050800720c */ /* 0x040fe20003f84070 */
[----:B0-----:R-:W-:Y:S02]  /*1b60*/  IMAD.MOV R11, RZ, RZ, -R4 ;  /* 0x000000ffff0b7224 */ /* 0x001fe400078e0a04 */
[----:B------:R-:W-:Y:S02]  /*1b70*/  IMAD.MOV.U32 R4, RZ, RZ, R3 ;  /* 0x000000ffff047224 */ /* 0x000fe400078e0003 */
[C---:B------:R-:W-:Y:S02]  /*1b80*/  IMAD R3, R8.reuse, R11, R10 ;  /* 0x0000000b08037224 */ /* 0x040fe400078e020a */
[----:B------:R-:W-:Y:S02]  /*1b90*/  IMAD.MOV R6, RZ, RZ, -R6 ;  /* 0x000000ffff067224 */ /* 0x000fe400078e0a06 */
[----:B------:R-:W-:Y:S02]  /*1ba0*/  IMAD.MOV.U32 R20, RZ, RZ, R17 ;  /* 0x000000ffff147224 */ /* 0x000fe400078e0011 */
[----:B------:R-:W-:Y:S01]  /*1bb0*/  @!P5 IMAD.IADD R7, R7, 0x1, -R8 ;  /* 0x000000010707d824 */ /* 0x000fe200078e0a08 */
[C---:B------:R-:W-:Y:S01]  /*1bc0*/  ISETP.GT.U32.AND P5, PT, R8.reuse, R3, PT ;  /* 0x000000030800720c */ /* 0x040fe20003fa4070 */
[----:B------:R-:W-:-:S02]  /*1bd0*/  IMAD R15, R8, R6, R15 ;  /* 0x00000006080f7224 */ /* 0x000fc400078e020f */
[----:B------:R-:W-:Y:S01]  /*1be0*/  @!P1 IMAD.MOV R20, RZ, RZ, -R20 ;  /* 0x000000ffff149224 */ /* 0x000fe200078e0a14 */
[----:B------:R-:W-:Y:S01]  /*1bf0*/  ISETP.GT.U32.AND P1, PT, R8, R13, PT ;  /* 0x0000000d0800720c */ /* 0x000fe20003f24070 */
[----:B------:R-:W-:Y:S02]  /*1c00*/  IMAD.MOV.U32 R17, RZ, RZ, R19 ;  /* 0x000000ffff117224 */ /* 0x000fe400078e0013 */
[----:B------:R-:W-:Y:S01]  /*1c10*/  VIADD R14, R0, 0x14 ;  /* 0x00000014000e7836 */ /* 0x000fe20000000000 */
[----:B------:R-:W-:Y:S01]  /*1c20*/  STL [R1+0x1d4], R20 ;  /* 0x0001d41401007387 */ /* 0x000fe20000100800 */
[----:B------:R-:W-:Y:S01]  /*1c30*/  @!P3 IMAD.MOV R4, RZ, RZ, -R4 ;  /* 0x000000ffff04b224 */ /* 0x000fe200078e0a04 */
[----:B------:R-:W-:Y:S01]  /*1c40*/  ISETP.GT.U32.AND P3, PT, R8, R15, PT ;  /* 0x0000000f0800720c */ /* 0x000fe20003f64070 */
[----:B------:R-:W-:Y:S01]  /*1c50*/  @!P0 IMAD.MOV R17, RZ, RZ, -R17 ;  /* 0x000000ffff118224 */ /* 0x000fe200078e0a11 */
[----:B------:R-:W-:Y:S01]  /*1c60*/  ISETP.GE.AND P0, PT, R16, RZ, PT ;  /* 0x000000ff1000720c */ /* 0x000fe20003f06270 */
[--C-:B------:R-:W-:Y:S01]  /*1c70*/  @!P4 IMAD.IADD R5, R5, 0x1, -R8.reuse ;  /* 0x000000010505c824 */ /* 0x100fe200078e0a08 */
[----:B------:R-:W-:Y:S01]  /*1c80*/  IABS R6, R14 ;  /* 0x0000000e00067213 */ /* 0x000fe20000000000 */
[----:B------:R-:W-:Y:S01]  /*1c90*/  VIADD R16, R0, 0x15 ;  /* 0x0000001500107836 */ /* 0x000fe20000000000 */
[----:B------:R-:W-:Y:S01]  /*1ca0*/  STL [R1+0x268], R17 ;  /* 0x0002681101007387 */ /* 0x000fe20000100800 */
[----:B------:R-:W-:Y:S01]  /*1cb0*/  IMAD.MOV.U32 R11, RZ, RZ, R5 ;  /* 0x000000ffff0b7224 */ /* 0x000fe200078e0005 */
[----:B------:R-:W-:Y:S01]  /*1cc0*/  ISETP.GE.AND P4, PT, R18, RZ, PT ;  /* 0x000000ff1200720c */ /* 0x000fe20003f86270 */
[--C-:B------:R-:W-:Y:S01]  /*1cd0*/  @!P5 IMAD.IADD R3, R3, 0x1, -R8.reuse ;  /* 0x000000010303d824 */ /* 0x100fe200078e0a08 */
[----:B------:R0:W-:Y:S01]  /*1ce0*/  STL [R1+0x26c], R4 ;  /* 0x00026c0401007387 */ /* 0x0001e20000100800 */
[----:B------:R-:W-:Y:S01]  /*1cf0*/  IABS R10, R16 ;  /* 0x00000010000a7213 */ /* 0x000fe20000000000 */
[--C-:B------:R-:W-:Y:S01]  /*1d00*/  @!P1 IMAD.IADD R13, R13, 0x1, -R8.reuse ;  /* 0x000000010d0d9824 */ /* 0x100fe200078e0a08 */
[----:B------:R-:W-:Y:S01]  /*1d10*/  ISETP.GE.AND P1, PT, R12, RZ, PT ;  /* 0x000000ff0c00720c */ /* 0x000fe20003f26270 */
[----:B------:R-:W-:Y:S01]  /*1d20*/  @!P2 IMAD.MOV R11, RZ, RZ, -R11 ;  /* 0x000000ffff0ba224 */ /* 0x000fe200078e0a0b */
[----:B------:R-:W-:Y:S01]  /*1d30*/  ISETP.GT.U32.AND P5, PT, R8, R3, PT ;  /* 0x000000030800720c */ /* 0x000fe20003fa4070 */
[----:B------:R-:W-:Y:S01]  /*1d40*/  @!P6 IMAD.MOV R7, RZ, RZ, -R7 ;  /* 0x000000ffff07e224 */ /* 0x000fe200078e0a07 */
[----:B------:R-:W-:Y:S01]  /*1d50*/  ISETP.GE.AND P6, PT, R14, RZ, PT ;  /* 0x000000ff0e00720c */ /* 0x000fe20003fc6270 */
[----:B------:R-:W-:Y:S01]  /*1d60*/  @!P3 IMAD.IADD R15, R15, 0x1, -R8 ;  /* 0x000000010f0fb824 */ /* 0x000fe200078e0a08 */
[C---:B------:R-:W-:Y:S01]  /*1d70*/  ISETP.GT.U32.AND P3, PT, R8.reuse, R13, PT ;  /* 0x0000000d0800720c */ /* 0x040fe20003f64070 */
[C---:B0-----:R-:W-:Y:S01]  /*1d80*/  IMAD.HI.U32 R4, R9.reuse, R6, RZ ;  /* 0x0000000609047227 */ /* 0x041fe200078e00ff */
[----:B------:R-:W-:Y:S02]  /*1d90*/  STL [R1+0x270], R11 ;  /* 0x0002700b01007387 */ /* 0x000fe40000100800 */
[----:B------:R-:W-:Y:S01]  /*1da0*/  ISETP.GT.U32.AND P2, PT, R8, R15, PT ;  /* 0x0000000f0800720c */ /* 0x000fe20003f44070 */
[----:B------:R-:W-:Y:S01]  /*1db0*/  IMAD.MOV R5, RZ, RZ, -R4 ;  /* 0x000000ffff057224 */ /* 0x000fe200078e0a04 */
[----:B------:R0:W-:Y:S01]  /*1dc0*/  STL [R1+0x1d0], R7 ;  /* 0x0001d00701007387 */ /* 0x0001e20000100800 */
[----:B------:R-:W-:-:S04]  /*1dd0*/  IMAD.HI.U32 R4, R9, R10, RZ ;  /* 0x0000000a09047227 */ /* 0x000fc800078e00ff */
[----:B------:R-:W-:Y:S02]  /*1de0*/  IMAD R5, R8, R5, R6 ;  /* 0x0000000508057224 */ /* 0x000fe400078e0206 */
[----:B------:R-:W-:Y:S02]  /*1df0*/  @!P5 IMAD.IADD R3, R3, 0x1, -R8 ;  /* 0x000000010303d824 */ /* 0x000fe400078e0a08 */
[----:B------:R-:W-:Y:S02]  /*1e00*/  VIADD R12, R0, 0x16 ;  /* 0x00000016000c7836 */ /* 0x000fe40000000000 */
[----:B0-----:R-:W-:Y:S02]  /*1e10*/  IMAD.MOV R7, RZ, RZ, -R4 ;  /* 0x000000ffff077224 */ /* 0x001fe400078e0a04 */
[----:B------:R-:W-:Y:S01]  /*1e20*/  @!P3 IMAD.IADD R13, R13, 0x1, -R8 ;  /* 0x000000010d0db824 */ /* 0x000fe200078e0a08 */
[C---:B------:R-:W-:Y:S01]  /*1e30*/  ISETP.GT.U32.AND P3, PT, R8.reuse, R5, PT ;  /* 0x000000050800720c */ /* 0x040fe20003f64070 */
[----:B------:R-:W-:Y:S01]  /*1e40*/  IMAD R7, R8, R7, R10 ;  /* 0x0000000708077224 */ /* 0x000fe200078e020a */
[----:B------:R-:W-:Y:S01]  /*1e50*/  IABS R11, R12 ;  /* 0x0000000c000b7213 */ /* 0x000fe20000000000 */
[----:B------:R-:W-:-:S02]  /*1e60*/  VIADD R14, R0, 0x17 ;  /* 0x00000017000e7836 */ /* 0x000fc40000000000 */
[----:B------:R-:W-:Y:S01]  /*1e70*/  IMAD.MOV.U32 R17, RZ, RZ, R13 ;  /* 0x000000ffff117224 */ /* 0x000fe200078e000d */
[----:B------:R-:W-:Y:S01]  /*1e80*/  ISETP.GT.U32.AND P5, PT, R8, R7, PT ;  /* 0x000000070800720c */ /* 0x000fe20003fa4070 */
[----:B------:R-:W-:Y:S01]  /*1e90*/  IMAD.HI.U32 R4, R9, R11, RZ ;  /* 0x0000000b09047227 */ /* 0x000fe200078e00ff */
[----:B------:R-:W-:-:S03]  /*1ea0*/  IABS R10, R14 ;  /* 0x0000000e000a7213 */ /* 0x000fc60000000000 */
[----:B------:R-:W-:Y:S01]  /*1eb0*/  @!P2 IMAD.IADD R15, R15, 0x1, -R8 ;  /* 0x000000010f0fa824 */ /* 0x000fe200078e0a08 */
[----:B------:R-:W-:Y:S01]  /*1ec0*/  ISETP.GE.AND P2, PT, R16, RZ, PT ;  /* 0x000000ff1000720c */ /* 0x000fe20003f46270 */
[----:B------:R-:W-:Y:S02]  /*1ed0*/  IMAD.MOV R4, RZ, RZ, -R4 ;  /* 0x000000ffff047224 */ /* 0x000fe400078e0a04 */
[----:B------:R-:W-:Y:S02]  /*1ee0*/  VIADD R16, R0, 0x18 ;  /* 0x0000001800107836 */ /* 0x000fe40000000000 */
[--C-:B------:R-:W-:Y:S01]  /*1ef0*/  @!P3 IMAD.IADD R5, R5, 0x1, -R8.reuse ;  /* 0x000000010505b824 */ /* 0x100fe200078e0a08 */
[----:B------:R-:W-:Y:S01]  /*1f00*/  ISETP.GE.AND P3, PT, R12, RZ, PT ;  /* 0x000000ff0c00720c */ /* 0x000fe20003f66270 */
[----:B------:R-:W-:Y:S01]  /*1f10*/  @!P5 IMAD.IADD R7, R7, 0x1, -R8 ;  /* 0x000000010707d824 */ /* 0x000fe200078e0a08 */
[----:B------:R-:W-:Y:S01]  /*1f20*/  IABS R6, R16 ;  /* 0x0000001000067213 */ /* 0x000fe20000000000 */
[----:B------:R-:W-:Y:S01]  /*1f30*/  @!P0 IMAD.MOV R17, RZ, RZ, -R17 ;  /* 0x000000ffff118224 */ /* 0x000fe200078e0a11 */
[C---:B------:R-:W-:Y:S01]  /*1f40*/  ISETP.GT.U32.AND P0, PT, R8.reuse, R5, PT ;  /* 0x000000050800720c */ /* 0x040fe20003f04070 */
[----:B------:R-:W-:Y:S01]  /*1f50*/  @!P4 IMAD.MOV R15, RZ, RZ, -R15 ;  /* 0x000000ffff0fc224 */ /* 0x000fe200078e0a0f */
[C---:B------:R-:W-:Y:S01]  /*1f60*/  ISETP.GT.U32.AND P5, PT, R8.reuse, R7, PT ;  /* 0x000000070800720c */ /* 0x040fe20003fa4070 */
[----:B------:R-:W-:Y:S01]  /*1f70*/  @!P1 IMAD.MOV R3, RZ, RZ, -R3 ;  /* 0x000000ffff039224 */ /* 0x000fe200078e0a03 */
[----:B------:R-:W-:Y:S01]  /*1f80*/  STL [R1+0x1cc], R17 ;  /* 0x0001cc1101007387 */ /* 0x000fe20000100800 */
[----:B------:R-:W-:Y:S01]  /*1f90*/  IMAD R11, R8, R4, R11 ;  /* 0x00000004080b7224 */ /* 0x000fe200078e020b */
[----:B------:R-:W-:Y:S01]  /*1fa0*/  ISETP.GE.AND P1, PT, R14, RZ, PT ;  /* 0x000000ff0e00720c */ /* 0x000fe20003f26270 */
[----:B------:R-:W-:Y:S01]  /*1fb0*/  IMAD.HI.U32 R4, R9, R10, RZ ;  /* 0x0000000a09047227 */ /* 0x000fe200078e00ff */
[----:B------:R-:W-:Y:S02]  /*1fc0*/  STL [R1+0x1c8], R15 ;  /* 0x0001c80f01007387 */ /* 0x000fe40000100800 */
[----:B------:R-:W-:Y:S01]  /*1fd0*/  ISETP.GT.U32.AND P4, PT, R8, R11, PT ;  /* 0x0000000b0800720c */ /* 0x000fe20003f84070 */
[----:B------:R-:W-:Y:S01]  /*1fe0*/  IMAD.MOV.U32 R13, RZ, RZ, R6 ;  /* 0x000000ffff0d7224 */ /* 0x000fe200078e0006 */
[----:B------:R0:W-:Y:S01]  /*1ff0*/  STL [R1+0x1c4], R3 ;  /* 0x0001c40301007387 */ /* 0x0001e20000100800 */
[----:B------:R-:W-:Y:S01]  /*2000*/  @!P0 IMAD.IADD R5, R5, 0x1, -R8 ;  /* 0x0000000105058824 */ /* 0x000fe200078e0a08 */
[----:B------:R-:W-:Y:S01]  /*2010*/  ISETP.GE.AND P0, PT, R16, RZ, PT ;  /* 0x000000ff1000720c */ /* 0x000fe20003f06270 */
[----:B------:R-:W-:-:S04]  /*2020*/  IMAD.HI.U32 R6, R9, R13, RZ ;  /* 0x0000000d09067227 */ /* 0x000fc800078e00ff */
[----:B------:R-:W-:Y:S02]  /*2030*/  @!P5 IMAD.IADD R7, R7, 0x1, -R8 ;  /* 0x000000010707d824 */ /* 0x000fe400078e0a08 */
[----:B------:R-:W-:Y:S02]  /*2040*/  IMAD.MOV R6, RZ, RZ, -R6 ;  /* 0x000000ffff067224 */ /* 0x000fe400078e0a06 */
[----:B0-----:R-:W-:Y:S02]  /*2050*/  IMAD.MOV R3, RZ, RZ, -R4 ;  /* 0x000000ffff037224 */ /* 0x001fe400078e0a04 */
[C---:B------:R-:W-:Y:S02]  /*2060*/  IMAD R13, R8.reuse, R6, R13 ;  /* 0x00000006080d7224 */ /* 0x040fe400078e020d */
[----:B------:R-:W-:Y:S02]  /*2070*/  IMAD R3, R8, R3, R10 ;  /* 0x0000000308037224 */ /* 0x000fe400078e020a */
[----:B------:R-:W-:-:S02]  /*2080*/  IMAD.MOV.U32 R18, RZ, RZ, R5 ;  /* 0x000000ffff127224 */ /* 0x000fc400078e0005 */
[----:B------:R-:W-:Y:S01]  /*2090*/  @!P4 IMAD.IADD R11, R11, 0x1, -R8 ;  /* 0x000000010b0bc824 */ /* 0x000fe200078e0a08 */
[C---:B------:R-:W-:Y:S01]  /*20a0*/  ISETP.GT.U32.AND P5, PT, R8.reuse, R3, PT ;  /* 0x000000030800720c */ /* 0x040fe20003fa4070 */
[----:B------:R-:W-:Y:S01]  /*20b0*/  @!P6 IMAD.MOV R18, RZ, RZ, -R18 ;  /* 0x000000ffff12e224 */ /* 0x000fe200078e0a12 */
[----:B------:R-:W-:Y:S01]  /*20c0*/  ISETP.GT.U32.AND P6, PT, R8, R13, PT ;  /* 0x0000000d0800720c */ /* 0x000fe20003fc4070 */
[----:B------:R-:W-:Y:S01]  /*20d0*/  VIADD R14, R0, 0x19 ;  /* 0x00000019000e7836 */ /* 0x000fe20000000000 */
[----:B------:R-:W-:Y:S01]  /*20e0*/  ISETP.GT.U32.AND P4, PT, R8, R11, PT ;  /* 0x0000000b0800720c */ /* 0x000fe20003f84070 */
[C---:B------:R-:W-:Y:S01]  /*20f0*/  VIADD R15, R0.reuse, 0x1a ;  /* 0x0000001a000f7836 */ /* 0x040fe20000000000 */
[----:B------:R-:W-:Y:S01]  /*2100*/  STL [R1+0x1c0], R18 ;  /* 0x0001c01201007387 */ /* 0x000fe20000100800 */
[C---:B------:R-:W-:Y:S01]  /*2110*/  VIADD R16, R0.reuse, 0x1b ;  /* 0x0000001b00107836 */ /* 0x040fe20000000000 */
[----:B------:R-:W-:Y:S01]  /*2120*/  IABS R10, R14 ;  /* 0x0000000e000a7213 */ /* 0x000fe20000000000 */
[----:B------:R-:W-:Y:S01]  /*2130*/  IMAD.MOV.U32 R17, RZ, RZ, R7 ;  /* 0x000000ffff117224 */ /* 0x000fe200078e0007 */
[----:B------:R-:W-:Y:S01]  /*2140*/  IABS R6, R15 ;  /* 0x0000000f00067213 */ /* 0x000fe20000000000 */
[----:B------:R-:W-:Y:S01]  /*2150*/  VIADD R22, R0, 0x2b ;  /* 0x0000002b00167836 */ /* 0x000fe20000000000 */
[----:B------:R-:W-:Y:S01]  /*2160*/  IABS R12, R16 ;  /* 0x00000010000c7213 */ /* 0x000fe20000000000 */
[----:B------:R-:W-:-:S02]  /*2170*/  @!P5 IMAD.IADD R3, R3, 0x1, -R8 ;  /* 0x000000010303d824 */ /* 0x000fc400078e0a08 */
[----:B------:R-:W-:Y:S01]  /*2180*/  IMAD.HI.U32 R4, R9, R10, RZ ;  /* 0x0000000a09047227 */ /* 0x000fe200078e00ff */
[----:B------:R-:W-:Y:S02]  /*2190*/  IABS R23, R22 ;  /* 0x0000001600177213 */ /* 0x000fe40000000000 */
[C---:B------:R-:W-:Y:S01]  /*21a0*/  ISETP.GT.U32.AND P5, PT, R8.reuse, R3, PT ;  /* 0x000000030800720c */ /* 0x040fe20003fa4070 */
[----:B------:R-:W-:Y:S02]  /*21b0*/  IMAD.MOV.U32 R7, RZ, RZ, R6 ;  /* 0x000000ffff077224 */ /* 0x000fe400078e0006 */
[----:B------:R-:W-:Y:S02]  /*21c0*/  @!P6 IMAD.IADD R13, R13, 0x1, -R8 ;  /* 0x000000010d0de824 */ /* 0x000fe400078e0a08 */
[----:B------:R-:W-:Y:S02]  /*21d0*/  IMAD.MOV R5, RZ, RZ, -R4 ;  /* 0x000000ffff057224 */ /* 0x000fe400078e0a04 */
[----:B------:R-:W-:Y:S01]  /*21e0*/  @!P2 IMAD.MOV R17, RZ, RZ, -R17 ;  /* 0x000000ffff11a224 */ /* 0x000fe200078e0a11 */
[----:B------:R-:W-:Y:S01]  /*21f0*/  ISETP.GT.U32.AND P6, PT, R8, R13, PT ;  /* 0x0000000d0800720c */ /* 0x000fe20003fc4070 */
[----:B------:R-:W-:Y:S01]  /*2200*/  IMAD.HI.U32 R4, R9, R7, RZ ;  /* 0x0000000709047227 */ /* 0x000fe200078e00ff */
[----:B------:R-:W-:-:S02]  /*2210*/  ISETP.GE.AND P2, PT, R14, RZ, PT ;  /* 0x000000ff0e00720c */ /* 0x000fc40003f46270 */
[----:B------:R0:W-:Y:S01]  /*2220*/  STL [R1+0x274], R17 ;  /* 0x0002741101007387 */ /* 0x0001e20000100800 */
[----:B------:R-:W-:Y:S01]  /*2230*/  @!P4 IMAD.IADD R11, R11, 0x1, -R8 ;  /* 0x000000010b0bc824 */ /* 0x000fe200078e0a08 */
[----:B------:R-:W-:Y:S01]  /*2240*/  ISETP.GE.AND P4, PT, R15, RZ, PT ;  /* 0x000000ff0f00720c */ /* 0x000fe20003f86270 */
[----:B------:R-:W-:-:S04]  /*2250*/  IMAD.HI.U32 R6, R9, R12, RZ ;  /* 0x0000000c09067227 */ /* 0x000fc800078e00ff */
[----:B------:R-:W-:Y:S02]  /*2260*/  IMAD.MOV R4, RZ, RZ, -R4 ;  /* 0x000000ffff047224 */ /* 0x000fe400078e0a04 */
[----:B------:R-:W-:Y:S02]  /*2270*/  @!P5 IMAD.IADD R3, R3, 0x1, -R8 ;  /* 0x000000010303d824 */ /* 0x000fe400078e0a08 */
[C---:B------:R-:W-:Y:S02]  /*2280*/  IMAD R5, R8.reuse, R5, R10 ;  /* 0x0000000508057224 */ /* 0x040fe400078e020a */
[----:B0-----:R-:W-:Y:S02]  /*2290*/  IMAD.MOV.U32 R17, RZ, RZ, R11 ;  /* 0x000000ffff117224 */ /* 0x001fe400078e000b */
[----:B------:R-:W-:Y:S01]  /*22a0*/  IMAD.MOV R11, RZ, RZ, -R6 ;  /* 0x000000ffff0b7224 */ /* 0x000fe200078e0a06 */
[C---:B------:R-:W-:Y:S01]  /*22b0*/  ISETP.GT.U32.AND P5, PT, R8.reuse, R5, PT ;  /* 0x000000050800720c */ /* 0x040fe20003fa4070 */
[----:B------:R-:W-:-:S02]  /*22c0*/  IMAD R7, R8, R4, R7 ;  /* 0x0000000408077224 */ /* 0x000fc400078e0207 */
[----:B------:R-:W-:Y:S02]  /*22d0*/  IMAD.MOV.U32 R6, RZ, RZ, R3 ;  /* 0x000000ffff067224 */ /* 0x000fe400078e0003 */
[----:B------:R-:W-:Y:S01]  /*22e0*/  @!P3 IMAD.MOV R17, RZ, RZ, -R17 ;  /* 0x000000ffff11b224 */ /* 0x000fe200078e0a11 */
[----:B------:R-:W-:Y:S01]  /*22f0*/  ISETP.GE.AND P3, PT, R16, RZ, PT ;  /* 0x000000ff1000720c */ /* 0x000fe20003f66270 */
[----:B------:R-:W-:Y:S01]  /*2300*/  @!P1 IMAD.MOV R6, RZ, RZ, -R6 ;  /* 0x000000ffff069224 */ /* 0x000fe200078e0a06 */
[C---:B------:R-:W-:Y:S01]  /*2310*/  ISETP.GT.U32.AND P1, PT, R8.reuse, R7, PT ;  /* 0x000000070800720c */ /* 0x040fe20003f24070 */
[----:B------:R-:W-:Y:S01]  /*2320*/  @!P6 IMAD.IADD R13, R13, 0x1, -R8 ;  /* 0x000000010d0de824 */ /* 0x000fe200078e0a08 */
[----:B------:R0:W-:Y:S01]  /*2330*/  STL [R1+0x278], R17 ;  /* 0x0002781101007387 */ /* 0x0001e20000100800 */
[----:B------:R-:W-:Y:S02]  /*2340*/  IMAD R11, R8, R11, R12 ;  /* 0x0000000b080b7224 */ /* 0x000fe400078e020c */
[----:B------:R-:W-:Y:S01]  /*2350*/  @!P5 IMAD.IADD R5, R5, 0x1, -R8 ;  /* 0x000000010505d824 */ /* 0x000fe200078e0a08 */
[----:B------:R1:W-:Y:S01]  /*2360*/  STL [R1+0x294], R6 ;  /* 0x0002940601007387 */ /* 0x0003e20000100800 */
[----:B------:R-:W-:-:S02]  /*2370*/  VIADD R3, R0, 0x1c ;  /* 0x0000001c00037836 */ /* 0x000fc40000000000 */
[----:B------:R-:W-:Y:S01]  /*2380*/  VIADD R15, R0, 0x1d ;  /* 0x0000001d000f7836 */ /* 0x000fe20000000000 */
[----:B------:R-:W-:Y:S01]  /*2390*/  ISETP.GT.U32.AND P5, PT, R8, R5, PT ;  /* 0x000000050800720c */ /* 0x000fe20003fa4070 */
[----:B------:R-:W-:Y:S01]  /*23a0*/  VIADD R18, R0, 0x1f ;  /* 0x0000001f00127836 */ /* 0x000fe20000000000 */
[----:B------:R-:W-:Y:S01]  /*23b0*/  ISETP.GE.AND P6, PT, R3, RZ, PT ;  /* 0x000000ff0300720c */ /* 0x000fe20003fc6270 */
[----:B0-----:R-:W-:Y:S01]  /*23c0*/  IMAD.MOV.U32 R17, RZ, RZ, R13 ;  /* 0x000000ffff117224 */ /* 0x001fe200078e000d */
[----:B------:R-:W-:Y:S01]  /*23d0*/  IABS R10, R15 ;  /* 0x0000000f000a7213 */ /* 0x000fe20000000000 */
[----:B------:R-:W-:Y:S01]  /*23e0*/  @!P1 IMAD.IADD R7, R7, 0x1, -R8 ;  /* 0x0000000107079824 */ /* 0x000fe200078e0a08 */
[----:B-1----:R-:W-:Y:S01]  /*23f0*/  IABS R6, R3 ;  /* 0x0000000300067213 */ /* 0x002fe20000000000 */
[----:B------:R-:W-:Y:S01]  /*2400*/  @!P0 IMAD.MOV R17, RZ, RZ, -R17 ;  /* 0x000000ffff118224 */ /* 0x000fe200078e0a11 */
[C---:B------:R-:W-:Y:S01]  /*2410*/  ISETP.GT.U32.AND P0, PT, R8.reuse, R11, PT ;  /* 0x0000000b0800720c */ /* 0x040fe20003f04070 */
[----:B------:R-:W-:Y:S01]  /*2420*/  IMAD.HI.U32 R4, R9, R10, RZ ;  /* 0x0000000a09047227 */ /* 0x000fe200078e00ff */
[----:B------:R-:W-:-:S02]  /*2430*/  ISETP.GT.U32.AND P1, PT, R8, R7, PT ;  /* 0x000000070800720c */ /* 0x000fc40003f24070 */
[----:B------:R-:W-:Y:S01]  /*2440*/  IABS R14, R18 ;  /* 0x00000012000e7213 */ /* 0x000fe20000000000 */
[----:B------:R-:W-:Y:S01]  /*2450*/  IMAD.HI.U32 R3, R9, R6, RZ ;  /* 0x0000000609037227 */ /* 0x000fe200078e00ff */
[----:B------:R0:W-:Y:S03]  /*2460*/  STL [R1+0x1bc], R17 ;  /* 0x0001bc1101007387 */ /* 0x0001e60000100800 */
[----:B------:R-:W-:Y:S02]  /*2470*/  IMAD.MOV R3, RZ, RZ, -R3 ;  /* 0x000000ffff037224 */ /* 0x000fe400078e0a03 */
[----:B------:R-:W-:Y:S02]  /*2480*/  IMAD.MOV R13, RZ, RZ, -R4 ;  /* 0x000000ffff0d7224 */ /* 0x000fe400078e0a04 */
[--C-:B------:R-:W-:Y:S02]  /*2490*/  @!P0 IMAD.IADD R11, R11, 0x1, -R8.reuse ;  /* 0x000000010b0b8824 */ /* 0x100fe400078e0a08 */
[----:B------:R-:W-:Y:S01]  /*24a0*/  @!P5 IMAD.IADD R5, R5, 0x1, -R8 ;  /* 0x000000010505d824 */ /* 0x000fe200078e0a08 */
[----:B------:R-:W-:Y:S01]  /*24b0*/  ISETP.GE.AND P5, PT, R15, RZ, PT ;  /* 0x000000ff0f00720c */ /* 0x000fe20003fa6270 */
[----:B------:R-:W-:Y:S01]  /*24c0*/  VIADD R16, R0, 0x1e ;  /* 0x0000001e00107836 */ /* 0x000fe20000000000 */
[C---:B------:R-:W-:Y:S01]  /*24d0*/  ISETP.GT.U32.AND P0, PT, R8.reuse, R11, PT ;  /* 0x0000000b0800720c */ /* 0x040fe20003f04070 */
[----:B------:R-:W-:-:S02]  /*24e0*/  IMAD R3, R8, R3, R6 ;  /* 0x0000000308037224 */ /* 0x000fc400078e0206 */
[----:B------:R-:W-:Y:S01]  /*24f0*/  @!P1 IMAD.IADD R7, R7, 0x1, -R8 ;  /* 0x0000000107079824 */ /* 0x000fe200078e0a08 */
[----:B------:R-:W-:Y:S01]  /*2500*/  IABS R12, R16 ;  /* 0x00000010000c7213 */ /* 0x000fe20000000000 */
[C---:B------:R-:W-:Y:S01]  /*2510*/  IMAD R13, R8.reuse, R13, R10 ;  /* 0x0000000d080d7224 */ /* 0x040fe200078e020a */
[C---:B------:R-:W-:Y:S01]  /*2520*/  ISETP.GT.U32.AND P1, PT, R8.reuse, R3, PT ;  /* 0x000000030800720c */ /* 0x040fe20003f24070 */
[----:B------:R-:W-:Y:S02]  /*2530*/  IMAD.MOV.U32 R20, RZ, RZ, R5 ;  /* 0x000000ffff147224 */ /* 0x000fe400078e0005 */
[----:B------:R-:W-:Y:S02]  /*2540*/  IMAD.MOV.U32 R19, RZ, RZ, R7 ;  /* 0x000000ffff137224 */ /* 0x000fe400078e0007 */
[----:B------:R-:W-:Y:S01]  /*2550*/  @!P2 IMAD.MOV R20, RZ, RZ, -R20 ;  /* 0x000000ffff14a224 */ /* 0x000fe200078e0a14 */
[----:B------:R-:W-:Y:S01]  /*2560*/  ISETP.GT.U32.AND P2, PT, R8, R13, PT ;  /* 0x0000000d0800720c */ /* 0x000fe20003f44070 */
[----:B------:R-:W-:-:S03]  /*2570*/  IMAD.HI.U32 R6, R9, R14, RZ ;  /* 0x0000000e09067227 */ /* 0x000fc600078e00ff */
[----:B------:R-:W-:Y:S01]  /*2580*/  STL [R1+0x1b8], R20 ;  /* 0x0001b81401007387 */ /* 0x000fe20000100800 */
[----:B------:R-:W-:Y:S01]  /*2590*/  @!P4 IMAD.MOV R19, RZ, RZ, -R19 ;  /* 0x000000ffff13c224 */ /* 0x000fe200078e0a13 */
[----:B------:R-:W-:Y:S01]  /*25a0*/  ISETP.GE.AND P4, PT, R16, RZ, PT ;  /* 0x000000ff1000720c */ /* 0x000fe20003f86270 */
[----:B------:R-:W-:-:S03]  /*25b0*/  IMAD.HI.U32 R4, R9, R12, RZ ;  /* 0x0000000c09047227 */ /* 0x000fc600078e00ff */
[----:B------:R1:W-:Y:S01]  /*25c0*/  STL [R1+0x1b4], R19 ;  /* 0x0001b41301007387 */ /* 0x0003e20000100800 */
[----:B0-----:R-:W-:Y:S02]  /*25d0*/  IMAD.MOV R17, RZ, RZ, -R6 ;  /* 0x000000ffff117224 */ /* 0x001fe400078e0a06 */
[----:B------:R-:W-:Y:S02]  /*25e0*/  @!P0 IMAD.IADD R11, R11, 0x1, -R8 ;  /* 0x000000010b0b8824 */ /* 0x000fe400078e0a08 */
[----:B------:R-:W-:Y:S02]  /*25f0*/  IMAD.MOV R15, RZ, RZ, -R4 ;  /* 0x000000ffff0f7224 */ /* 0x000fe400078e0a04 */
[C---:B------:R-:W-:Y:S02]  /*2600*/  IMAD R7, R8.reuse, R17, R14 ;  /* 0x0000001108077224 */ /* 0x040fe400078e020e */
[----:B------:R-:W-:Y:S02]  /*2610*/  IMAD R5, R8, R15, R12 ;  /* 0x0000000f08057224 */ /* 0x000fe400078e020c */
[----:B-1----:R-:W-:-:S02]  /*2620*/  IMAD.MOV.U32 R19, RZ, RZ, R11 ;  /* 0x000000ffff137224 */ /* 0x002fc400078e000b */
[--C-:B------:R-:W-:Y:S01]  /*2630*/  @!P1 IMAD.IADD R3, R3, 0x1, -R8.reuse ;  /* 0x0000000103039824 */ /* 0x100fe200078e0a08 */
[----:B------:R-:W-:Y:S01]  /*2640*/  ISETP.GT.U32.AND P0, PT, R8, R5, PT ;  /* 0x000000050800720c */ /* 0x000fe20003f04070 */
[----:B------:R-:W-:Y:S02]  /*2650*/  VIADD R15, R0, 0x20 ;  /* 0x00000020000f7836 */ /* 0x000fe40000000000 */
[----:B------:R-:W-:Y:S01]  /*2660*/  @!P3 IMAD.MOV R19, RZ, RZ, -R19 ;  /* 0x000000ffff13b224 */ /* 0x000fe200078e0a13 */
[C---:B------:R-:W-:Y:S01]  /*2670*/  ISETP.GT.U32.AND P3, PT, R8.reuse, R7, PT ;  /* 0x000000070800720c */ /* 0x040fe20003f64070 */
[----:B------:R-:W-:Y:S01]  /*2680*/  @!P2 IMAD.IADD R13, R13, 0x1, -R8 ;  /* 0x000000010d0da824 */ /* 0x000fe200078e0a08 */
[----:B------:R-:W-:Y:S01]  /*2690*/  ISETP.GT.U32.AND P1, PT, R8, R3, PT ;  /* 0x000000030800720c */ /* 0x000fe20003f24070 */
[C---:B------:R-:W-:Y:S01]  /*26a0*/  VIADD R16, R0.reuse, 0x22 ;  /* 0x0000002200107836 */ /* 0x040fe20000000000 */
[----:B------:R-:W-:Y:S01]  /*26b0*/  IABS R6, R15 ;  /* 0x0000000f00067213 */ /* 0x000fe20000000000 */
[----:B------:R-:W-:Y:S01]  /*26c0*/  VIADD R14, R0, 0x21 ;  /* 0x00000021000e7836 */ /* 0x000fe20000000000 */
[----:B------:R-:W-:Y:S01]  /*26d0*/  ISETP.GT.U32.AND P2, PT, R8, R13, PT ;  /* 0x0000000d0800720c */ /* 0x000fe20003f44070 */
[----:B------:R0:W-:Y:S01]  /*26e0*/  STL [R1+0x1b0], R19 ;  /* 0x0001b01301007387 */ /* 0x0001e20000100800 */
[----:B------:R-:W-:Y:S01]  /*26f0*/  IABS R12, R16 ;  /* 0x00000010000c7213 */ /* 0x000fe20000000000 */
[----:B------:R-:W-:Y:S01]  /*2700*/  IMAD.HI.U32 R4, R9, R6, RZ ;  /* 0x0000000609047227 */ /* 0x000fe200078e00ff */
[----:B------:R-:W-:-:S03]  /*2710*/  IABS R10, R14 ;  /* 0x0000000e000a7213 */ /* 0x000fc60000000000 */
[----:B------:R-:W-:Y:S02]  /*2720*/  IMAD.MOV R11, RZ, RZ, -R4 ;  /* 0x000000ffff0b7224 */ /* 0x000fe400078e0a04 */
[--C-:B------:R-:W-:Y:S02]  /*2730*/  @!P3 IMAD.IADD R7, R7, 0x1, -R8.reuse ;  /* 0x000000010707b824 */ /* 0x100fe400078e0a08 */
[----:B------:R-:W-:Y:S01]  /*2740*/  @!P1 IMAD.IADD R3, R3, 0x1, -R8 ;  /* 0x0000000103039824 */ /* 0x000fe200078e0a08 */
[----:B------:R-:W-:Y:S01]  /*2750*/  ISETP.GE.AND P1, PT, R18, RZ, PT ;  /* 0x000000ff1200720c */ /* 0x000fe20003f26270 */
[C---:B------:R-:W-:Y:S01]  /*2760*/  IMAD R11, R8.reuse, R11, R6 ;  /* 0x0000000b080b7224 */ /* 0x040fe200078e0206 */
[C---:B------:R-:W-:Y:S01]  /*2770*/  ISETP.GT.U32.AND P3, PT, R8.reuse, R7, PT ;  /* 0x000000070800720c */ /* 0x040fe20003f64070 */
[----:B------:R-:W-:Y:S02]  /*2780*/  IMAD.MOV.U32 R6, RZ, RZ, R12 ;  /* 0x000000ffff067224 */ /* 0x000fe400078e000c */
[----:B------:R-:W-:Y:S01]  /*2790*/  @!P2 IMAD.IADD R13, R13, 0x1, -R8 ;  /* 0x000000010d0da824 */ /* 0x000fe200078e0a08 */
[----:B------:R-:W-:Y:S01]  /*27a0*/  ISETP.GT.U32.AND P2, PT, R8, R11, PT ;  /* 0x0000000b0800720c */ /* 0x000fe20003f44070 */
[----:B------:R-:W-:-:S04]  /*27b0*/  IMAD.HI.U32 R4, R9, R10, RZ ;  /* 0x0000000a09047227 */ /* 0x000fc800078e00ff */
[----:B0-----:R-:W-:Y:S02]  /*27c0*/  IMAD.MOV.U32 R19, RZ, RZ, R3 ;  /* 0x000000ffff137224 */ /* 0x001fe400078e0003 */
[----:B------:R-:W-:Y:S02]  /*27d0*/  @!P0 IMAD.IADD R5, R5, 0x1, -R8 ;  /* 0x0000000105058824 */ /* 0x000fe400078e0a08 */
[----:B------:R-:W-:-:S03]  /*27e0*/  IMAD.HI.U32 R3, R9, R6, RZ ;  /* 0x0000000609037227 */ /* 0x000fc600078e00ff */
[C---:B------:R-:W-:Y:S01]  /*27f0*/  ISETP.GT.U32.AND P0, PT, R8.reuse, R5, PT ;  /* 0x000000050800720c */ /* 0x040fe20003f04070 */
[----:B------:R-:W-:Y:S02]  /*2800*/  IMAD.MOV.U32 R17, RZ, RZ, R13 ;  /* 0x000000ffff117224 */ /* 0x000fe400078e000d */
[----:B------:R-:W-:Y:S02]  /*2810*/  IMAD.MOV R13, RZ, RZ, -R4 ;  /* 0x000000ffff0d7224 */ /* 0x000fe400078e0a04 */
[----:B------:R-:W-:Y:S01]  /*2820*/  @!P6 IMAD.MOV R19, RZ, RZ, -R19 ;  /* 0x000000ffff13e224 */ /* 0x000fe200078e0a13 */
[----:B------:R-:W-:Y:S01]  /*2830*/  ISETP.GE.AND P6, PT, R15, RZ, PT ;  /* 0x000000ff0f00720c */ /* 0x000fe20003fc6270 */
[----:B------:R-:W-:Y:S02]  /*2840*/  IMAD.MOV R15, RZ, RZ, -R3 ;  /* 0x000000ffff0f7224 */ /* 0x000fe400078e0a03 */
[----:B------:R-:W-:Y:S01]  /*2850*/  IMAD R3, R8, R13, R10 ;  /* 0x0000000d08037224 */ /* 0x000fe200078e020a */
[----:B------:R-:W-:Y:S01]  /*2860*/  STL [R1+0x1ac], R19 ;  /* 0x0001ac1301007387 */ /* 0x000fe20000100800 */
[----:B------:R-:W-:-:S02]  /*2870*/  @!P3 IMAD.IADD R7, R7, 0x1, -R8 ;  /* 0x000000010707b824 */ /* 0x000fc400078e0a08 */
[----:B------:R-:W-:Y:S01]  /*2880*/  @!P5 IMAD.MOV R17, RZ, RZ, -R17 ;  /* 0x000000ffff11d224 */ /* 0x000fe200078e0a11 */
[----:B------:R-:W-:Y:S01]  /*2890*/  ISETP.GT.U32.AND P3, PT, R8, R3, PT ;  /* 0x000000030800720c */ /* 0x000fe20003f64070 */
[--C-:B------:R-:W-:Y:S01]  /*28a0*/  @!P0 IMAD.IADD R5, R5, 0x1, -R8.reuse ;  /* 0x0000000105058824 */ /* 0x100fe200078e0a08 */
[----:B------:R-:W-:Y:S01]  /*28b0*/  ISETP.GE.AND P0, PT, R16, RZ, PT ;  /* 0x000000ff1000720c */ /* 0x000fe20003f06270 */
[----:B------:R-:W-:Y:S01]  /*28c0*/  @!P2 IMAD.IADD R11, R11, 0x1, -R8 ;  /* 0x000000010b0ba824 */ /* 0x000fe200078e0a08 */
[----:B------:R0:W-:Y:S01]  /*28d0*/  STL [R1+0x298], R17 ;  /* 0x0002981101007387 */ /* 0x0001e20000100800 */
[----:B------:R-:W-:Y:S01]  /*28e0*/  VIADD R4, R0, 0x23 ;  /* 0x0000002300047836 */ /* 0x000fe20000000000 */
[----:B------:R-:W-:Y:S01]  /*28f0*/  ISETP.GE.AND P5, PT, R14, RZ, PT ;  /* 0x000000ff0e00720c */ /* 0x000fe20003fa6270 */
[C---:B------:R-:W-:Y:S01]  /*2900*/  IMAD R13, R8.reuse, R15, R6 ;  /* 0x0000000f080d7224 */ /* 0x040fe200078e0206 */
[----:B------:R-:W-:Y:S01]  /*2910*/  ISETP.GT.U32.AND P2, PT, R8, R11, PT ;  /* 0x0000000b0800720c */ /* 0x000fe20003f44070 */
[----:B------:R-:W-:Y:S01]  /*2920*/  IMAD.MOV.U32 R12, RZ, RZ, R7 ;  /* 0x000000ffff0c7224 */ /* 0x000fe200078e0007 */
[----:B------:R-:W-:Y:S01]  /*2930*/  IABS R6, R4 ;  /* 0x0000000400067213 */ /* 0x000fe20000000000 */
[----:B------:R-:W-:-:S02]  /*2940*/  VIADD R16, R0, 0x25 ;  /* 0x0000002500107836 */ /* 0x000fc40000000000 */
[----:B------:R-:W-:Y:S02]  /*2950*/  @!P3 IMAD.IADD R3, R3, 0x1, -R8 ;  /* 0x000000010303b824 */ /* 0x000fe400078e0a08 */
[----:B0-----:R-:W-:Y:S02]  /*2960*/  IMAD.MOV.U32 R17, RZ, RZ, R5 ;  /* 0x000000ffff117224 */ /* 0x001fe400078e0005 */
[----:B------:R-:W-:Y:S01]  /*2970*/  VIADD R5, R0, 0x24 ;  /* 0x0000002400057836 */ /* 0x000fe20000000000 */
[----:B------:R-:W-:Y:S01]  /*2980*/  ISETP.GT.U32.AND P3, PT, R8, R3, PT ;  /* 0x000000030800720c */ /* 0x000fe20003f64070 */
[----:B------:R-:W-:Y:S01]  /*2990*/  @!P4 IMAD.MOV R17, RZ, RZ, -R17 ;  /* 0x000000ffff11c224 */ /* 0x000fe200078e0a11 */
[----:B------:R-:W-:Y:S01]  /*29a0*/  ISETP.GE.AND P4, PT, R4, RZ, PT ;  /* 0x000000ff0400720c */ /* 0x000fe20003f86270 */
[----:B------:R-:W-:Y:S01]  /*29b0*/  IMAD.HI.U32 R4, R9, R6, RZ ;  /* 0x0000000609047227 */ /* 0x000fe200078e00ff */
[----:B------:R-:W-:Y:S02]  /*29c0*/  IABS R10, R5 ;  /* 0x00000005000a7213 */ /* 0x000fe40000000000 */
[----:B------:R-:W-:Y:S01]  /*29d0*/  STL [R1+0x29c], R17 ;  /* 0x00029c1101007387 */ /* 0x000fe20000100800 */
[----:B------:R-:W-:Y:S01]  /*29e0*/  @!P1 IMAD.MOV R12, RZ, RZ, -R12 ;  /* 0x000000ffff0c9224 */ /* 0x000fe200078e0a0c */
[----:B------:R-:W-:Y:S01]  /*29f0*/  ISETP.GE.AND P1, PT, R5, RZ, PT ;  /* 0x000000ff0500720c */ /* 0x000fe20003f26270 */
[----:B------:R-:W-:-:S03]  /*2a00*/  IMAD.HI.U32 R5, R9, R10, RZ ;  /* 0x0000000a09057227 */ /* 0x000fc600078e00ff */
[----:B------:R0:W-:Y:S01]  /*2a10*/  STL [R1+0x2a0], R12 ;  /* 0x0002a00c01007387 */ /* 0x0001e20000100800 */
[----:B------:R-:W-:Y:S02]  /*2a20*/  IMAD.MOV R7, RZ, RZ, -R4 ;  /* 0x000000ffff077224 */ /* 0x000fe400078e0a04 */
[----:B------:R-:W-:Y:S02]  /*2a30*/  IMAD.MOV R15, RZ, RZ, -R5 ;  /* 0x000000ffff0f7224 */ /* 0x000fe400078e0a05 */
[----:B------:R-:W-:Y:S01]  /*2a40*/  @!P2 IMAD.IADD R11, R11, 0x1, -R8 ;  /* 0x000000010b0ba824 */ /* 0x000fe200078e0a08 */
[C---:B------:R-:W-:Y:S01]  /*2a50*/  ISETP.GT.U32.AND P2, PT, R8.reuse, R13, PT ;  /* 0x0000000d0800720c */ /* 0x040fe20003f44070 */
[C---:B------:R-:W-:Y:S02]  /*2a60*/  IMAD R5, R8.reuse, R7, R6 ;  /* 0x0000000708057224 */ /* 0x040fe400078e0206 */
[C---:B------:R-:W-:Y:S01]  /*2a70*/  IMAD R7, R8.reuse, R15, R10 ;  /* 0x0000000f08077224 */ /* 0x040fe200078e020a */
[----:B0-----:R-:W-:Y:S01]  /*2a80*/  IABS R12, R16 ;  /* 0x00000010000c7213 */ /* 0x001fe20000000000 */
[----:B------:R-:W-:Y:S01]  /*2a90*/  @!P3 IMAD.IADD R3, R3, 0x1, -R8 ;  /* 0x000000010303b824 */ /* 0x000fe200078e0a08 */
[----:B------:R-:W-:Y:S01]  /*2aa0*/  ISETP.GT.U32.AND P3, PT, R8, R5, PT ;  /* 0x000000050800720c */ /* 0x000fe20003f64070 */
[----:B------:R-:W-:-:S02]  /*2ab0*/  IMAD.MOV.U32 R19, RZ, RZ, R11 ;  /* 0x000000ffff137224 */ /* 0x000fc400078e000b */
[----:B------:R-:W-:Y:S02]  /*2ac0*/  VIADD R17, R0, 0x26 ;  /* 0x0000002600117836 */ /* 0x000fe40000000000 */
[----:B------:R-:W-:Y:S01]  /*2ad0*/  @!P6 IMAD.MOV R19, RZ, RZ, -R19 ;  /* 0x000000ffff13e224 */ /* 0x000fe200078e0a13 */
[C---:B------:R-:W-:Y:S01]  /*2ae0*/  ISETP.GT.U32.AND P6, PT, R8.reuse, R7, PT ;  /* 0x000000070800720c */ /* 0x040fe20003fc4070 */
[----:B------:R-:W-:Y:S01]  /*2af0*/  @!P2 IMAD.IADD R13, R13, 0x1, -R8 ;  /* 0x000000010d0da824 */ /* 0x000fe200078e0a08 */
[----:B------:R-:W-:Y:S01]  /*2b00*/  IABS R14, R17 ;  /* 0x00000011000e7213 */ /* 0x000fe20000000000 */
[C---:B------:R-:W-:Y:S01]  /*2b10*/  IMAD.HI.U32 R4, R9.reuse, R12, RZ ;  /* 0x0000000c09047227 */ /* 0x040fe200078e00ff */
[----:B------:R-:W-:Y:S02]  /*2b20*/  STL [R1+0x1a8], R19 ;  /* 0x0001a81301007387 */ /* 0x000fe40000100800 */
[----:B------:R-:W-:Y:S01]  /*2b30*/  ISETP.GT.U32.AND P2, PT, R8, R13, PT ;  /* 0x0000000d0800720c */ /* 0x000fe20003f44070 */
[----:B------:R-:W-:-:S04]  /*2b40*/  IMAD.HI.U32 R6, R9, R14, RZ ;  /* 0x0000000e09067227 */ /* 0x000fc800078e00ff */
[----:B------:R-:W-:Y:S02]  /*2b50*/  @!P3 IMAD.IADD R5, R5, 0x1, -R8 ;  /* 0x000000010505b824 */ /* 0x000fe400078e0a08 */
[----:B------:R-:W-:Y:S02]  /*2b60*/  IMAD.MOV R11, RZ, RZ, -R4 ;  /* 0x000000ffff0b7224 */ /* 0x000fe400078e0a04 */
[----:B------:R-:W-:Y:S01]  /*2b70*/  IMAD.MOV R15, RZ, RZ, -R6 ;  /* 0x000000ffff0f7224 */ /* 0x000fe200078e0a06 */
[C---:B------:R-:W-:Y:S01]  /*2b80*/  ISETP.GT.U32.AND P3, PT, R8.reuse, R5, PT ;  /* 0x000000050800720c */ /* 0x040fe20003f64070 */
[----:B------:R-:W-:Y:S02]  /*2b90*/  @!P6 IMAD.IADD R7, R7, 0x1, -R8 ;  /* 0x000000010707e824 */ /* 0x000fe400078e0a08 */
[----:B------:R-:W-:Y:S02]  /*2ba0*/  IMAD.MOV.U32 R18, RZ, RZ, R3 ;  /* 0x000000ffff127224 */ /* 0x000fe400078e0003 */
[C---:B------:R-:W-:Y:S01]  /*2bb0*/  IMAD R3, R8.reuse, R11, R12 ;  /* 0x0000000b08037224 */ /* 0x040fe200078e020c */
[C---:B------:R-:W-:Y:S01]  /*2bc0*/  ISETP.GT.U32.AND P6, PT, R8.reuse, R7, PT ;  /* 0x000000070800720c */ /* 0x040fe20003fc4070 */
[----:B------:R-:W-:-:S02]  /*2bd0*/  IMAD R11, R8, R15, R14 ;  /* 0x0000000f080b7224 */ /* 0x000fc400078e020e */
[----:B------:R-:W-:Y:S02]  /*2be0*/  VIADD R14, R0, 0x27 ;  /* 0x00000027000e7836 */ /* 0x000fe40000000000 */
[----:B------:R-:W-:Y:S01]  /*2bf0*/  @!P5 IMAD.MOV R18, RZ, RZ, -R18 ;  /* 0x000000ffff12d224 */ /* 0x000fe200078e0a12 */
[----:B------:R-:W-:Y:S01]  /*2c00*/  ISETP.GE.AND P5, PT, R16, RZ, PT ;  /* 0x000000ff1000720c */ /* 0x000fe20003fa6270 */
[----:B------:R-:W-:Y:S01]  /*2c10*/  VIADD R16, R0, 0x28 ;  /* 0x0000002800107836 */ /* 0x000fe20000000000 */
[----:B------:R-:W-:Y:S01]  /*2c20*/  IABS R15, R14 ;  /* 0x0000000e000f7213 */ /* 0x000fe20000000000 */
[--C-:B------:R-:W-:Y:S01]  /*2c30*/  @!P2 IMAD.IADD R13, R13, 0x1, -R8.reuse ;  /* 0x000000010d0da824 */ /* 0x100fe200078e0a08 */
[----:B------:R-:W-:Y:S01]  /*2c40*/  ISETP.GE.AND P2, PT, R17, RZ, PT ;  /* 0x000000ff1100720c */ /* 0x000fe20003f46270 */
[--C-:B------:R-:W-:Y:S01]  /*2c50*/  @!P3 IMAD.IADD R5, R5, 0x1, -R8.reuse ;  /* 0x000000010505b824 */ /* 0x100fe200078e0a08 */
[----:B------:R-:W-:Y:S01]  /*2c60*/  IABS R17, R16 ;  /* 0x0000001000117213 */ /* 0x000fe20000000000 */
[----:B------:R-:W-:Y:S01]  /*2c70*/  IMAD.HI.U32 R4, R9, R15, RZ ;  /* 0x0000000f09047227 */ /* 0x000fe200078e00ff */
[C---:B------:R-:W-:Y:S01]  /*2c80*/  ISETP.GT.U32.AND P3, PT, R8.reuse, R3, PT ;  /* 0x000000030800720c */ /* 0x040fe20003f64070 */
[----:B------:R0:W-:Y:S02]  /*2c90*/  STL [R1+0x1a4], R18 ;  /* 0x0001a41201007387 */ /* 0x0001e40000100800 */
[----:B------:R-:W-:Y:S01]  /*2ca0*/  @!P6 IMAD.IADD R7, R7, 0x1, -R8 ;  /* 0x000000010707e824 */ /* 0x000fe200078e0a08 */
[----:B------:R-:W-:Y:S01]  /*2cb0*/  ISETP.GT.U32.AND P6, PT, R8, R11, PT ;  /* 0x0000000b0800720c */ /* 0x000fe20003fc4070 */
[----:B------:R-:W-:-:S02]  /*2cc0*/  IMAD.MOV R10, RZ, RZ, -R4 ;  /* 0x000000ffff0a7224 */ /* 0x000fc400078e0a04 */
[----:B------:R-:W-:-:S04]  /*2cd0*/  IMAD.HI.U32 R4, R9, R17, RZ ;  /* 0x0000001109047227 */ /* 0x000fc800078e00ff */
[----:B------:R-:W-:Y:S02]  /*2ce0*/  IMAD R15, R8, R10, R15 ;  /* 0x0000000a080f7224 */ /* 0x000fe400078e020f */
[----:B------:R-:W-:Y:S02]  /*2cf0*/  IMAD.MOV R12, RZ, RZ, -R4 ;  /* 0x000000ffff0c7224 */ /* 0x000fe400078e0a04 */
[----:B------:R-:W-:-:S04]  /*2d00*/  IMAD.HI.U32 R4, R9, R23, RZ ;  /* 0x0000001709047227 */ /* 0x000fc800078e00ff */
[----:B0-----:R-:W-:Y:S02]  /*2d10*/  VIADD R18, R0, 0x29 ;  /* 0x0000002900127836 */ /* 0x001fe40000000000 */
[----:B------:R-:W-:Y:S01]  /*2d20*/  @!P3 IMAD.IADD R3, R3, 0x1, -R8 ;  /* 0x000000010303b824 */ /* 0x000fe200078e0a08 */
[C---:B------:R-:W-:Y:S01]  /*2d30*/  ISETP.GT.U32.AND P3, PT, R8.reuse, R15, PT ;  /* 0x0000000f0800720c */ /* 0x040fe20003f64070 */
[C---:B------:R-:W-:Y:S01]  /*2d40*/  IMAD R17, R8.reuse, R12, R17 ;  /* 0x0000000c08117224 */ /* 0x040fe200078e0211 */
[----:B------:R-:W-:Y:S01]  /*2d50*/  IABS R19, R18 ;  /* 0x0000001200137213 */ /* 0x000fe20000000000 */
[----:B------:R-:W-:Y:S02]  /*2d60*/  IMAD.MOV R4, RZ, RZ, -R4 ;  /* 0x000000ffff047224 */ /* 0x000fe400078e0a04 */
[----:B------:R-:W-:Y:S01]  /*2d70*/  @!P6 IMAD.IADD R11, R11, 0x1, -R8 ;  /* 0x000000010b0be824 */ /* 0x000fe200078e0a08 */
[C---:B------:R-:W-:Y:S01]  /*2d80*/  ISETP.GT.U32.AND P6, PT, R8.reuse, R17, PT ;  /* 0x000000110800720c */ /* 0x040fe20003fc4070 */
[----:B------:R-:W-:-:S02]  /*2d90*/  IMAD R23, R8, R4, R23 ;  /* 0x0000000408177224 */ /* 0x000fc400078e0217 */
[----:B------:R-:W-:Y:S02]  /*2da0*/  IMAD.MOV.U32 R25, RZ, RZ, R13 ;  /* 0x000000ffff197224 */ /* 0x000fe400078e000d */
[----:B------:R-:W-:Y:S02]  /*2db0*/  IMAD.MOV.U32 R4, RZ, RZ, R5 ;  /* 0x000000ffff047224 */ /* 0x000fe400078e0005 */
[----:B------:R-:W-:-:S04]  /*2dc0*/  IMAD.HI.U32 R6, R9, R19, RZ ;  /* 0x0000001309067227 */ /* 0x000fc800078e00ff */
[----:B------:R-:W-:Y:S01]  /*2dd0*/  @!P0 IMAD.MOV R25, RZ, RZ, -R25 ;  /* 0x000000ffff198224 */ /* 0x000fe200078e0a19 */
[----:B------:R-:W-:Y:S01]  /*2de0*/  ISETP.GT.U32.AND P0, PT, R8, R11, PT ;  /* 0x0000000b0800720c */ /* 0x000fe20003f04070 */
[----:B------:R-:W-:Y:S02]  /*2df0*/  VIADD R20, R0, 0x2a ;  /* 0x0000002a00147836 */ /* 0x000fe40000000000 */
[----:B------:R-:W-:Y:S01]  /*2e00*/  @!P4 IMAD.MOV R4, RZ, RZ, -R4 ;  /* 0x000000ffff04c224 */ /* 0x000fe200078e0a04 */
[----:B------:R-:W-:Y:S01]  /*2e10*/  STL [R1+0x1a0], R25 ;  /* 0x0001a01901007387 */ /* 0x000fe20000100800 */
[----:B------:R-:W-:Y:S01]  /*2e20*/  IMAD.MOV R6, RZ, RZ, -R6 ;  /* 0x000000ffff067224 */ /* 0x000fe200078e0a06 */
[----:B------:R-:W-:Y:S01]  /*2e30*/  IABS R21, R20 ;  /* 0x0000001400157213 */ /* 0x000fe20000000000 */
[--C-:B------:R-:W-:Y:S01]  /*2e40*/  @!P3 IMAD.IADD R15, R15, 0x1, -R8.reuse ;  /* 0x000000010f0fb824 */ /* 0x100fe200078e0a08 */
[----:B------:R0:W-:Y:S01]  /*2e50*/  STL [R1+0x19c], R4 ;  /* 0x00019c0401007387 */ /* 0x0001e20000100800 */
[C---:B------:R-:W-:Y:S01]  /*2e60*/  IMAD R19, R8.reuse, R6, R19 ;  /* 0x0000000608137224 */ /* 0x040fe200078e0213 */
[C---:B------:R-:W-:Y:S01]  /*2e70*/  ISETP.GT.U32.AND P3, PT, R8.reuse, R3, PT ;  /* 0x000000030800720c */ /* 0x040fe20003f64070 */
[----:B------:R-:W-:Y:S01]  /*2e80*/  @!P6 IMAD.IADD R17, R17, 0x1, -R8 ;  /* 0x000000011111e824 */ /* 0x000fe200078e0a08 */
[----:B------:R-:W-:Y:S01]  /*2e90*/  ISETP.GT.U32.AND P6, PT, R8, R15, PT ;  /* 0x0000000f0800720c */ /* 0x000fe20003fc4070 */
[----:B------:R-:W-:-:S03]  /*2ea0*/  IMAD.HI.U32 R10, R9, R21, RZ ;  /* 0x00000015090a7227 */ /* 0x000fc600078e00ff */
[----:B------:R-:W-:Y:S01]  /*2eb0*/  ISETP.GT.U32.AND P4, PT, R8, R17, PT ;  /* 0x000000110800720c */ /* 0x000fe20003f84070 */
[----:B------:R-:W-:Y:S02]  /*2ec0*/  IMAD.MOV R10, RZ, RZ, -R10 ;  /* 0x000000ffff0a7224 */ /* 0x000fe400078e0a0a */
[----:B0-----:R-:W-:Y:S02]  /*2ed0*/  IMAD.MOV.U32 R4, RZ, RZ, R7 ;  /* 0x000000ffff047224 */ /* 0x001fe400078e0007 */
[----:B------:R-:W-:Y:S02]  /*2ee0*/  VIADD R12, R0, 0x2c ;  /* 0x0000002c000c7836 */ /* 0x000fe40000000000 */
[----:B------:R-:W-:Y:S01]  /*2ef0*/  @!P1 IMAD.MOV R4, RZ, RZ, -R4 ;  /* 0x000000ffff049224 */ /* 0x000fe200078e0a04 */
[----:B------:R-:W-:Y:S01]  /*2f00*/  ISETP.GT.U32.AND P1, PT, R8, R19, PT ;  /* 0x000000130800720c */ /* 0x000fe20003f24070 */
[----:B------:R-:W-:Y:S01]  /*2f10*/  VIADD R24, R0, 0x2d ;  /* 0x0000002d00187836 */ /* 0x000fe20000000000 */
[----:B------:R-:W-:Y:S01]  /*2f20*/  IABS R6, R12 ;  /* 0x0000000c00067213 */ /* 0x000fe20000000000 */
[C---:B------:R-:W-:Y:S01]  /*2f30*/  IMAD R21, R8.reuse, R10, R21 ;  /* 0x0000000a08157224 */ /* 0x040fe200078e0215 */
[----:B------:R0:W-:Y:S01]  /*2f40*/  STL [R1+0x198], R4 ;  /* 0x0001980401007387 */ /* 0x0001e20000100800 */
[--C-:B------:R-:W-:Y:S01]  /*2f50*/  @!P3 IMAD.IADD R3, R3, 0x1, -R8.reuse ;  /* 0x000000010303b824 */ /* 0x100fe200078e0a08 */
[----:B------:R-:W-:Y:S01]  /*2f60*/  IABS R10, R24 ;  /* 0x00000018000a7213 */ /* 0x000fe20000000000 */
[--C-:B------:R-:W-:Y:S01]  /*2f70*/  @!P6 IMAD.IADD R15, R15, 0x1, -R8.reuse ;  /* 0x000000010f0fe824 */ /* 0x100fe200078e0a08 */
[C---:B------:R-:W-:Y:S01]  /*2f80*/  ISETP.GT.U32.AND P6, PT, R8.reuse, R23, PT ;  /* 0x000000170800720c */ /* 0x040fe20003fc4070 */
[--C-:B------:R-:W-:Y:S01]  /*2f90*/  @!P0 IMAD.IADD R11, R11, 0x1, -R8.reuse ;  /* 0x000000010b0b8824 */ /* 0x100fe200078e0a08 */
[----:B------:R-:W-:Y:S01]  /*2fa0*/  ISETP.GT.U32.AND P3, PT, R8, R21, PT ;  /* 0x000000150800720c */ /* 0x000fe20003f64070 */
[----:B------:R-:W-:Y:S01]  /*2fb0*/  IMAD.MOV.U32 R26, RZ, RZ, R3 ;  /* 0x000000ffff1a7224 */ /* 0x000fe200078e0003 */
[----:B------:R-:W-:Y:S01]  /*2fc0*/  ISETP.GE.AND P0, PT, R14, RZ, PT ;  /* 0x000000ff0e00720c */ /* 0x000fe20003f06270 */
[----:B------:R-:W-:Y:S01]  /*2fd0*/  @!P1 IMAD.IADD R19, R19, 0x1, -R8 ;  /* 0x0000000113139824 */ /* 0x000fe200078e0a08 */
[----:B------:R-:W-:Y:S01]  /*2fe0*/  ISETP.GE.AND P1, PT, R18, RZ, PT ;  /* 0x000000ff1200720c */ /* 0x000fe20003f26270 */
[----:B0-----:R-:W-:-:S04]  /*2ff0*/  IMAD.HI.U32 R4, R9, R6, RZ ;  /* 0x0000000609047227 */ /* 0x001fc800078e00ff */
[----:B------:R-:W-:-:S04]  /*3000*/  IMAD.HI.U32 R5, R9, R10, RZ ;  /* 0x0000000a09057227 */ /* 0x000fc800078e00ff */
[----:B------:R-:W-:Y:S01]  /*3010*/  @!P4 IMAD.IADD R17, R17, 0x1, -R8 ;  /* 0x000000011111c824 */ /* 0x000fe200078e0a08 */
[----:B------:R-:W-:Y:S01]  /*3020*/  ISETP.GE.AND P4, PT, R16, RZ, PT ;  /* 0x000000ff1000720c */ /* 0x000fe20003f86270 */
[----:B------:R-:W-:Y:S02]  /*3030*/  IMAD.MOV R7, RZ, RZ, -R4 ;  /* 0x000000ffff077224 */ /* 0x000fe400078e0a04 */
[----:B------:R-:W-:Y:S01]  /*3040*/  @!P5 IMAD.MOV R26, RZ, RZ, -R26 ;  /* 0x000000ffff1ad224 */ /* 0x000fe200078e0a1a */
[C---:B------:R-:W-:Y:S01]  /*3050*/  ISETP.GT.U32.AND P5, PT, R8.reuse, R19, PT ;  /* 0x000000130800720c */ /* 0x040fe20003fa4070 */
[----:B------:R-:W-:Y:S02]  /*3060*/  IMAD.MOV R13, RZ, RZ, -R5 ;  /* 0x000000ffff0d7224 */ /* 0x000fe400078e0a05 */
[----:B------:R-:W-:Y:S01]  /*3070*/  IMAD R5, R8, R7, R6 ;  /* 0x0000000708057224 */ /* 0x000fe200078e0206 */
[----:B------:R-:W-:Y:S01]  /*3080*/  STL [R1+0x2a4], R26 ;  /* 0x0002a41a01007387 */ /* 0x000fe20000100800 */
[----:B------:R-:W-:-:S02]  /*3090*/  IMAD.MOV.U32 R25, RZ, RZ, R11 ;  /* 0x000000ffff197224 */ /* 0x000fc400078e000b */
[----:B------:R-:W-:Y:S02]  /*30a0*/  IMAD.MOV.U32 R6, RZ, RZ, R15 ;  /* 0x000000ffff067224 */ /* 0x000fe400078e000f */
[--C-:B------:R-:W-:Y:S02]  /*30b0*/  @!P6 IMAD.IADD R23, R23, 0x1, -R8.reuse ;  /* 0x000000011717e824 */ /* 0x100fe400078e0a08 */
[----:B------:R-:W-:Y:S01]  /*30c0*/  @!P3 IMAD.IADD R21, R21, 0x1, -R8 ;  /* 0x000000011515b824 */ /* 0x000fe200078e0a08 */
[----:B------:R-:W-:Y:S01]  /*30d0*/  ISETP.GE.AND P3, PT, R20, RZ, PT ;  /* 0x000000ff1400720c */ /* 0x000fe20003f66270 */
[----:B------:R-:W-:Y:S01]  /*30e0*/  @!P2 IMAD.MOV R25, RZ, RZ, -R25 ;  /* 0x000000ffff19a224 */ /* 0x000fe200078e0a19 */
[C---:B------:R-:W-:Y:S01]  /*30f0*/  ISETP.GT.U32.AND P6, PT, R8.reuse, R23, PT ;  /* 0x000000170800720c */ /* 0x040fe20003fc4070 */
[----:B------:R-:W-:Y:S01]  /*3100*/  @!P0 IMAD.MOV R6, RZ, RZ, -R6 ;  /* 0x000000ffff068224 */ /* 0x000fe200078e0a06 */
[C---:B------:R-:W-:Y:S01]  /*3110*/  ISETP.GT.U32.AND P2, PT, R8.reuse, R21, PT ;  /* 0x000000150800720c */ /* 0x040fe20003f44070 */
[----:B------:R-:W-:Y:S01]  /*3120*/  IMAD R7, R8, R13, R10 ;  /* 0x0000000d08077224 */ /* 0x000fe200078e020a */
[----:B------:R-:W-:Y:S01]  /*3130*/  STL [R1+0x2a8], R25 ;  /* 0x0002a81901007387 */ /* 0x000fe20000100800 */
[----:B------:R-:W-:Y:S01]  /*3140*/  VIADD R4, R0, 0x2e ;  /* 0x0000002e00047836 */ /* 0x000fe20000000000 */
[C---:B------:R-:W-:Y:S01]  /*3150*/  ISETP.GT.U32.AND P0, PT, R8.reuse, R5, PT ;  /* 0x000000050800720c */ /* 0x040fe20003f04070 */
[----:B------:R-:W-:Y:S01]  /*3160*/  IMAD.MOV.U32 R3, RZ, RZ, R17 ;  /* 0x000000ffff037224 */ /* 0x000fe200078e0011 */
[----:B------:R0:W-:Y:S01]  /*3170*/  STL [R1+0x2ac], R6 ;  /* 0x0002ac0601007387 */ /* 0x0001e20000100800 */
[----:B------:R-:W-:Y:S01]  /*3180*/  @!P5 IMAD.IADD R19, R19, 0x1, -R8 ;  /* 0x000000011313d824 */ /* 0x000fe200078e0a08 */
[----:B------:R-:W-:Y:S01]  /*3190*/  ISETP.GT.U32.AND P5, PT, R8, R7, PT ;  /* 0x000000070800720c */ /* 0x000fe20003fa4070 */
[----:B------:R-:W-:Y:S01]  /*31a0*/  @!P4 IMAD.MOV R3, RZ, RZ, -R3 ;  /* 0x000000ffff03c224 */ /* 0x000fe200078e0a03 */
[----:B------:R-:W-:Y:S01]  /*31b0*/  ISETP.GE.AND P4, PT, R22, RZ, PT ;  /* 0x000000ff1600720c */ /* 0x000fe20003f86270 */
[----:B------:R-:W-:-:S02]  /*31c0*/  VIADD R10, R0, 0x2f ;  /* 0x0000002f000a7836 */ /* 0x000fc40000000000 */
[--C-:B------:R-:W-:Y:S01]  /*31d0*/  @!P6 IMAD.IADD R23, R23, 0x1, -R8.reuse ;  /* 0x000000011717e824 */ /* 0x100fe200078e0a08 */
[----:B------:R1:W-:Y:S01]  /*31e0*/  STL [R1+0x194], R3 ;  /* 0x0001940301007387 */ /* 0x0003e20000100800 */
[--C-:B------:R-:W-:Y:S01]  /*31f0*/  @!P2 IMAD.IADD R21, R21, 0x1, -R8.reuse ;  /* 0x000000011515a824 */ /* 0x100fe200078e0a08 */
[----:B0-----:R-:W-:Y:S01]  /*3200*/  IABS R6, R4 ;  /* 0x0000000400067213 */ /* 0x001fe20000000000 */
[--C-:B------:R-:W-:Y:S01]  /*3210*/  @!P0 IMAD.IADD R5, R5, 0x1, -R8.reuse ;  /* 0x0000000105058824 */ /* 0x100fe200078e0a08 */
[----:B------:R-:W-:Y:S01]  /*3220*/  ISETP.GE.AND P2, PT, R12, RZ, PT ;  /* 0x000000ff0c00720c */ /* 0x000fe20003f46270 */
[----:B------:R-:W-:Y:S01]  /*3230*/  IMAD.MOV.U32 R14, RZ, RZ, R19 ;  /* 0x000000ffff0e7224 */ /* 0x000fe200078e0013 */
[----:B------:R-:W-:Y:S01]  /*3240*/  IABS R11, R10 ;  /* 0x0000000a000b7213 */ /* 0x000fe20000000000 */
[----:B------:R-:W-:Y:S01]  /*3250*/  @!P5 IMAD.IADD R7, R7, 0x1, -R8 ;  /* 0x000000010707d824 */ /* 0x000fe200078e0a08 */
[----:B------:R-:W-:Y:S01]  /*3260*/  ISETP.GE.AND P0, PT, R4, RZ, PT ;  /* 0x000000ff0400720c */ /* 0x000fe20003f06270 */
[----:B------:R-:W-:Y:S01]  /*3270*/  IMAD.MOV.U32 R12, RZ, RZ, R23 ;  /* 0x000000ffff0c7224 */ /* 0x000fe200078e0017 */
[----:B------:R-:W-:Y:S01]  /*3280*/  ISETP.GE.AND P6, PT, R24, RZ, PT ;  /* 0x000000ff1800720c */ /* 0x000fe20003fc6270 */
[----:B-1----:R-:W-:Y:S01]  /*3290*/  IMAD.HI.U32 R3, R9, R6, RZ ;  /* 0x0000000609037227 */ /* 0x002fe200078e00ff */
[----:B------:R-:W-:-:S03]  /*32a0*/  ISETP.GT.U32.AND P5, PT, R8, R7, PT ;  /* 0x000000070800720c */ /* 0x000fc60003fa4070 */
[----:B------:R-:W-:Y:S02]  /*32b0*/  IMAD.MOV R3, RZ, RZ, -R3 ;  /* 0x000000ffff037224 */ /* 0x000fe400078e0a03 */
[----:B------:R-:W-:Y:S01]  /*32c0*/  @!P1 IMAD.MOV R14, RZ, RZ, -R14 ;  /* 0x000000ffff0e9224 */ /* 0x000fe200078e0a0e */
[C---:B------:R-:W-:Y:S01]  /*32d0*/  ISETP.GT.U32.AND P1, PT, R8.reuse, R5, PT ;  /* 0x000000050800720c */ /* 0x040fe20003f24070 */
[C---:B------:R-:W-:Y:S02]  /*32e0*/  IMAD R3, R8.reuse, R3, R6 ;  /* 0x0000000308037224 */ /* 0x040fe400078e0206 */
[----:B------:R-:W-:Y:S01]  /*32f0*/  @!P4 IMAD.MOV R12, RZ, RZ, -R12 ;  /* 0x000000ffff0cc224 */ /* 0x000fe200078e0a0c */
[----:B------:R0:W-:Y:S01]  /*3300*/  STL [R1+0x190], R14 ;  /* 0x0001900e01007387 */ /* 0x0001e20000100800 */
[----:B------:R-:W-:Y:S01]  /*3310*/  IMAD.HI.U32 R4, R9, R11, RZ ;  /* 0x0000000b09047227 */ /* 0x000fe200078e00ff */
[----:B------:R-:W-:-:S03]  /*3320*/  ISETP.GT.U32.AND P4, PT, R8, R3, PT ;  /* 0x000000030800720c */ /* 0x000fc60003f84070 */
[----:B------:R-:W-:Y:S02]  /*3330*/  IMAD.MOV R4, RZ, RZ, -R4 ;  /* 0x000000ffff047224 */ /* 0x000fe400078e0a04 */
[----:B------:R-:W-:Y:S02]  /*3340*/  IMAD.MOV.U32 R13, RZ, RZ, R21 ;  /* 0x000000ffff0d7224 */ /* 0x000fe400078e0015 */
[----:B------:R-:W-:Y:S02]  /*3350*/  IMAD R11, R8, R4, R11 ;  /* 0x00000004080b7224 */ /* 0x000fe400078e020b */
[----:B------:R-:W-:Y:S02]  /*3360*/  VIADD R4, R0, 0x30 ;  /* 0x0000003000047836 */ /* 0x000fe40000000000 */
[----:B------:R-:W-:Y:S01]  /*3370*/  @!P3 IMAD.MOV R13, RZ, RZ, -R13 ;  /* 0x000000ffff0db224 */ /* 0x000fe200078e0a0d */
[----:B------:R-:W-:Y:S01]  /*3380*/  ISETP.GE.AND P3, PT, R10, RZ, PT ;  /* 0x000000ff0a00720c */ /* 0x000fe20003f66270 */
[----:B------:R-:W-:Y:S01]  /*3390*/  VIADD R6, R0, 0x31 ;  /* 0x0000003100067836 */ /* 0x000fe20000000000 */
[----:B------:R-:W-:Y:S01]  /*33a0*/  IABS R10, R4 ;  /* 0x00000004000a7213 */ /* 0x000fe20000000000 */
[--C-:B------:R-:W-:Y:S01]  /*33b0*/  @!P1 IMAD.IADD R5, R5, 0x1, -R8.reuse ;  /* 0x0000000105059824 */ /* 0x100fe200078e0a08 */
[----:B------:R1:W-:Y:S01]  /*33c0*/  STL [R1+0x18c], R13 ;  /* 0x00018c0d01007387 */ /* 0x0003e20000100800 */
[--C-:B------:R-:W-:Y:S01]  /*33d0*/  @!P5 IMAD.IADD R7, R7, 0x1, -R8.reuse ;  /* 0x000000010707d824 */ /* 0x100fe200078e0a08 */
[----:B------:R-:W-:Y:S01]  /*33e0*/  ISETP.GT.U32.AND P5, PT, R8, R11, PT ;  /* 0x0000000b0800720c */ /* 0x000fe20003fa4070 */
[----:B------:R-:W-:Y:S01]  /*33f0*/  @!P4 IMAD.IADD R3, R3, 0x1, -R8 ;  /* 0x000000010303c824 */ /* 0x000fe200078e0a08 */
[----:B------:R2:W-:Y:S01]  /*3400*/  STL [R1+0x188], R12 ;  /* 0x0001880c01007387 */ /* 0x0005e20000100800 */
[----:B------:R-:W-:Y:S01]  /*3410*/  ISETP.GE.AND P1, PT, R4, RZ, PT ;  /* 0x000000ff0400720c */ /* 0x000fe20003f26270 */
[----:B------:R-:W-:-:S02]  /*3420*/  VIADD R15, R0, 0x32 ;  /* 0x00000032000f7836 */ /* 0x000fc40000000000 */
[----:B------:R-:W-:Y:S01]  /*3430*/  ISETP.GT.U32.AND P4, PT, R8, R3, PT ;  /* 0x000000030800720c */ /* 0x000fe20003f84070 */
[C---:B------:R-:W-:Y:S02]  /*3440*/  IMAD.HI.U32 R4, R9.reuse, R10, RZ ;  /* 0x0000000a09047227 */ /* 0x040fe400078e00ff */
[----:B0-----:R-:W-:Y:S02]  /*3450*/  IABS R14, R15 ;  /* 0x0000000f000e7213 */ /* 0x001fe40000000000 */
[----:B-1----:R-:W-:Y:S01]  /*3460*/  IMAD.MOV.U32 R13, RZ, RZ, R5 ;  /* 0x000000ffff0d7224 */ /* 0x002fe200078e0005 */
[----:B--2---:R-:W-:Y:S01]  /*3470*/  IABS R12, R6 ;  /* 0x00000006000c7213 */ /* 0x004fe20000000000 */
[----:B------:R-:W-:Y:S02]  /*3480*/  IMAD.MOV.U32 R16, RZ, RZ, R7 ;  /* 0x000000ffff107224 */ /* 0x000fe400078e0007 */
[----:B------:R-:W-:Y:S01]  /*3490*/  @!P2 IMAD.MOV R13, RZ, RZ, -R13 ;  /* 0x000000ffff0da224 */ /* 0x000fe200078e0a0d */
[----:B------:R-:W-:Y:S01]  /*34a0*/  ISETP.GE.AND P2, PT, R6, RZ, PT ;  /* 0x000000ff0600720c */ /* 0x000fe20003f46270 */
[----:B------:R-:W-:-:S03]  /*34b0*/  IMAD.HI.U32 R5, R9, R12, RZ ;  /* 0x0000000c09057227 */ /* 0x000fc600078e00ff */
[----:B------:R0:W-:Y:S01]  /*34c0*/  STL [R1+0x184], R13 ;  /* 0x0001840d01007387 */ /* 0x0001e20000100800 */
[----:B------:R-:W-:Y:S02]  /*34d0*/  IMAD.MOV R7, RZ, RZ, -R4 ;  /* 0x000000ffff077224 */ /* 0x000fe400078e0a04 */
[----:B------:R-:W-:Y:S02]  /*34e0*/  @!P5 IMAD.IADD R11, R11, 0x1, -R8 ;  /* 0x000000010b0bd824 */ /* 0x000fe400078e0a08 */
[----:B------:R-:W-:-:S03]  /*34f0*/  IMAD.HI.U32 R6, R9, R14, RZ ;  /* 0x0000000e09067227 */ /* 0x000fc600078e00ff */
[C---:B------:R-:W-:Y:S01]  /*3500*/  ISETP.GT.U32.AND P5, PT, R8.reuse, R11, PT ;  /* 0x0000000b0800720c */ /* 0x040fe20003fa4070 */
[----:B------:R-:W-:Y:S01]  /*3510*/  @!P6 IMAD.MOV R16, RZ, RZ, -R16 ;  /* 0x000000ffff10e224 */ /* 0x000fe200078e0a10 */
[----:B------:R-:W-:Y:S01]  /*3520*/  ISETP.GE.AND P6, PT, R15, RZ, PT ;  /* 0x000000ff0f00720c */ /* 0x000fe20003fc6270 */
[----:B0-----:R-:W-:Y:S02]  /*3530*/  IMAD.MOV R13, RZ, RZ, -R5 ;  /* 0x000000ffff0d7224 */ /* 0x001fe400078e0a05 */
[C---:B------:R-:W-:Y:S01]  /*3540*/  IMAD R5, R8.reuse, R7, R10 ;  /* 0x0000000708057224 */ /* 0x040fe200078e020a */
[----:B------:R0:W-:Y:S01]  /*3550*/  STL [R1+0x2b0], R16 ;  /* 0x0002b01001007387 */ /* 0x0001e20000100800 */
[----:B------:R-:W-:Y:S02]  /*3560*/  @!P4 IMAD.IADD R3, R3, 0x1, -R8 ;  /* 0x000000010303c824 */ /* 0x000fe400078e0a08 */
[----:B------:R-:W-:Y:S01]  /*3570*/  IMAD.MOV R15, RZ, RZ, -R6 ;  /* 0x000000ffff0f7224 */ /* 0x000fe200078e0a06 */
[C---:B------:R-:W-:Y:S01]  /*3580*/  ISETP.GT.U32.AND P4, PT, R8.reuse, R5, PT ;  /* 0x000000050800720c */ /* 0x040fe20003f84070 */
[----:B------:R-:W-:-:S02]  /*3590*/  IMAD R7, R8, R13, R12 ;  /* 0x0000000d08077224 */ /* 0x000fc400078e020c */
[----:B------:R-:W-:Y:S02]  /*35a0*/  IMAD R13, R8, R15, R14 ;  /* 0x0000000f080d7224 */ /* 0x000fe400078e020e */
[----:B------:R-:W-:Y:S02]  /*35b0*/  IMAD.MOV.U32 R17, RZ, RZ, R3 ;  /* 0x000000ffff117224 */ /* 0x000fe400078e0003 */
[----:B------:R-:W-:Y:S02]  /*35c0*/  VIADD R6, R0, 0x33 ;  /* 0x0000003300067836 */ /* 0x000fe40000000000 */
[----:B------:R-:W-:Y:S01]  /*35d0*/  @!P0 IMAD.MOV R17, RZ, RZ, -R17 ;  /* 0x000000ffff118224 */ /* 0x000fe200078e0a11 */
[C---:B------:R-:W-:Y:S01]  /*35e0*/  ISETP.GT.U32.AND P0, PT, R8.reuse, R13, PT ;  /* 0x0000000d0800720c */ /* 0x040fe20003f04070 */
[--C-:B------:R-:W-:Y:S01]  /*35f0*/  @!P5 IMAD.IADD R11, R11, 0x1, -R8.reuse ;  /* 0x000000010b0bd824 */ /* 0x100fe200078e0a08 */
[----:B------:R-:W-:Y:S01]  /*3600*/  IABS R4, R6 ;  /* 0x0000000600047213 */ /* 0x000fe20000000000 */
[----:B------:R-:W-:Y:S01]  /*3610*/  @!P4 IMAD.IADD R5, R5, 0x1, -R8 ;  /* 0x000000010505c824 */ /* 0x000fe200078e0a08 */
[----:B------:R-:W-:Y:S01]  /*3620*/  ISETP.GT.U32.AND P5, PT, R8, R7, PT ;  /* 0x000000070800720c */ /* 0x000fe20003fa4070 */
[----:B------:R-:W-:Y:S01]  /*3630*/  VIADD R18, R0, 0x35 ;  /* 0x0000003500127836 */ /* 0x000fe20000000000 */
[----:B------:R-:W-:Y:S01]  /*3640*/  STL [R1+0x2b4], R17 ;  /* 0x0002b41101007387 */ /* 0x000fe20000100800 */
[----:B------:R-:W-:Y:S01]  /*3650*/  IMAD.HI.U32 R3, R9, R4, RZ ;  /* 0x0000000409037227 */ /* 0x000fe200078e00ff */
[----:B------:R-:W-:-:S02]  /*3660*/  ISETP.GT.U32.AND P4, PT, R8, R5, PT ;  /* 0x000000050800720c */ /* 0x000fc40003f84070 */
[----:B------:R-:W-:Y:S01]  /*3670*/  IABS R15, R18 ;  /* 0x00000012000f7213 */ /* 0x000fe20000000000 */
[----:B------:R-:W-:Y:S02]  /*3680*/  IMAD.MOV R3, RZ, RZ, -R3 ;  /* 0x000000ffff037224 */ /* 0x000fe400078e0a03 */
[--C-:B------:R-:W-:Y:S02]  /*3690*/  @!P0 IMAD.IADD R13, R13, 0x1, -R8.reuse ;  /* 0x000000010d0d8824 */ /* 0x100fe400078e0a08 */
[----:B------:R-:W-:Y:S02]  /*36a0*/  VIADD R19, R0, 0x36 ;  /* 0x0000003600137836 */ /* 0x000fe40000000000 */
[----:B------:R-:W-:Y:S01]  /*36b0*/  @!P5 IMAD.IADD R7, R7, 0x1, -R8 ;  /* 0x000000010707d824 */ /* 0x000fe200078e0a08 */
[C---:B------:R-:W-:Y:S01]  /*36c0*/  ISETP.GT.U32.AND P0, PT, R8.reuse, R13, PT ;  /* 0x0000000d0800720c */ /* 0x040fe20003f04070 */
[----:B------:R-:W-:Y:S01]  /*36d0*/  IMAD.MOV.U32 R10, RZ, RZ, R11 ;  /* 0x000000ffff0a7224 */ /* 0x000fe200078e000b */
[----:B------:R-:W-:Y:S01]  /*36e0*/  IABS R14, R19 ;  /* 0x00000013000e7213 */ /* 0x000fe20000000000 */
[C---:B------:R-:W-:Y:S01]  /*36f0*/  IMAD R3, R8.reuse, R3, R4 ;  /* 0x0000000308037224 */ /* 0x040fe200078e0204 */
[----:B------:R-:W-:Y:S01]  /*3700*/  ISETP.GT.U32.AND P5, PT, R8, R7, PT ;  /* 0x000000070800720c */ /* 0x000fe20003fa4070 */
[----:B0-----:R-:W-:-:S02]  /*3710*/  VIADD R16, R0, 0x34 ;  /* 0x0000003400107836 */ /* 0x001fc40000000000 */
[----:B------:R-:W-:Y:S01]  /*3720*/  @!P3 IMAD.MOV R10, RZ, RZ, -R10 ;  /* 0x000000ffff0ab224 */ /* 0x000fe200078e0a0a */
[----:B------:R-:W-:Y:S01]  /*3730*/  ISETP.GE.AND P3, PT, R6, RZ, PT ;  /* 0x000000ff0600720c */ /* 0x000fe20003f66270 */
[----:B------:R-:W-:Y:S01]  /*3740*/  @!P4 IMAD.IADD R5, R5, 0x1, -R8 ;  /* 0x000000010505c824 */ /* 0x000fe200078e0a08 */
[----:B------:R-:W-:Y:S01]  /*3750*/  ISETP.GT.U32.AND P4, PT, R8, R3, PT ;  /* 0x000000030800720c */ /* 0x000fe20003f84070 */
[C---:B------:R-:W-:Y:S01]  /*3760*/  IMAD.HI.U32 R6, R9.reuse, R15, RZ ;  /* 0x0000000f09067227 */ /* 0x040fe200078e00ff */
[----:B------:R-:W-:Y:S01]  /*3770*/  IABS R12, R16 ;  /* 0x00000010000c7213 */ /* 0x000fe20000000000 */
[----:B------:R0:W-:Y:S02]  /*3780*/  STL [R1+0x2b8], R10 ;  /* 0x0002b80a01007387 */ /* 0x0001e40000100800 */
[----:B------:R-:W-:Y:S02]  /*3790*/  IMAD.MOV R6, RZ, RZ, -R6 ;  /* 0x000000ffff067224 */ /* 0x000fe400078e0a06 */
[----:B------:R-:W-:-:S04]  /*37a0*/  IMAD.HI.U32 R4, R9, R12, RZ ;  /* 0x0000000c09047227 */ /* 0x000fc800078e00ff */
[----:B------:R-:W-:Y:S02]  /*37b0*/  IMAD R15, R8, R6, R15 ;  /* 0x00000006080f7224 */ /* 0x000fe400078e020f */
[----:B0-----:R-:W-:-:S04]  /*37c0*/  IMAD.HI.U32 R10, R9, R14, RZ ;  /* 0x0000000e090a7227 */ /* 0x001fc800078e00ff */
[----:B------:R-:W-:Y:S02]  /*37d0*/  IMAD.MOV R17, RZ, RZ, -R10 ;  /* 0x000000ffff117224 */ /* 0x000fe400078e0a0a */
[----:B------:R-:W-:Y:S01]  /*37e0*/  @!P0 IMAD.IADD R13, R13, 0x1, -R8 ;  /* 0x000000010d0d8824 */ /* 0x000fe200078e0a08 */
[----:B------:R-:W-:Y:S01]  /*37f0*/  ISETP.GT.U32.AND P0, PT, R8, R15, PT ;  /* 0x0000000f0800720c */ /* 0x000fe20003f04070 */
[----:B------:R-:W-:Y:S02]  /*3800*/  IMAD.MOV.U32 R20, RZ, RZ, R5 ;  /* 0x000000ffff147224 */ /* 0x000fe400078e0005 */
[----:B------:R-:W-:Y:S02]  /*3810*/  IMAD.MOV R11, RZ, RZ, -R4 ;  /* 0x000000ffff0b7224 */ /* 0x000fe400078e0a04 */
[--C-:B------:R-:W-:Y:S01]  /*3820*/  @!P5 IMAD.IADD R7, R7, 0x1, -R8.reuse ;  /* 0x000000010707d824 */ /* 0x100fe200078e0a08 */
[----:B------:R-:W-:Y:S01]  /*3830*/  ISETP.GE.AND P5, PT, R16, RZ, PT ;  /* 0x000000ff1000720c */ /* 0x000fe20003fa6270 */
[----:B------:R-:W-:-:S02]  /*3840*/  @!P4 IMAD.IADD R3, R3, 0x1, -R8 ;  /* 0x000000010303c824 */ /* 0x000fc400078e0a08 */
[C---:B------:R-:W-:Y:S02]  /*3850*/  IMAD R5, R8.reuse, R17, R14 ;  /* 0x0000001108057224 */ /* 0x040fe400078e020e */
[----:B------:R-:W-:Y:S01]  /*3860*/  IMAD.MOV.U32 R10, RZ, RZ, R13 ;  /* 0x000000ffff0a7224 */ /* 0x000fe200078e000d */
[C---:B------:R-:W-:Y:S01]  /*3870*/  ISETP.GT.U32.AND P4, PT, R8.reuse, R3, PT ;  /* 0x000000030800720c */ /* 0x040fe20003f84070 */
[C---:B------:R-:W-:Y:S02]  /*3880*/  IMAD R11, R8.reuse, R11, R12 ;  /* 0x0000000b080b7224 */ /* 0x040fe400078e020c */
[----:B------:R-:W-:Y:S02]  /*3890*/  IMAD.MOV.U32 R4, RZ, RZ, R7 ;  /* 0x000000ffff047224 */ /* 0x000fe400078e0007 */
[----:B------:R-:W-:Y:S01]  /*38a0*/  @!P6 IMAD.MOV R10, RZ, RZ, -R10 ;  /* 0x000000ffff0ae224 */ /* 0x000fe200078e0a0a */
[----:B------:R-:W-:Y:S01]  /*38b0*/  ISETP.GT.U32.AND P6, PT, R8, R5, PT ;  /* 0x000000050800720c */ /* 0x000fe20003fc4070 */
[----:B------:R-:W-:-:S02]  /*38c0*/  VIADD R12, R0, 0x37 ;  /* 0x00000037000c7836 */ /* 0x000fc40000000000 */
[----:B------:R-:W-:Y:S01]  /*38d0*/  @!P1 IMAD.MOV R20, RZ, RZ, -R20 ;  /* 0x000000ffff149224 */ /* 0x000fe200078e0a14 */
[----:B------:R-:W-:Y:S01]  /*38e0*/  ISETP.GT.U32.AND P1, PT, R8, R11, PT ;  /* 0x0000000b0800720c */ /* 0x000fe20003f24070 */
[----:B------:R-:W-:Y:S01]  /*38f0*/  @!P2 IMAD.MOV R4, RZ, RZ, -R4 ;  /* 0x000000ffff04a224 */ /* 0x000fe200078e0a04 */
[----:B------:R-:W-:Y:S01]  /*3900*/  IABS R6, R12 ;  /* 0x0000000c00067213 */ /* 0x000fe20000000000 */
[----:B------:R-:W-:Y:S01]  /*3910*/  VIADD R16, R0, 0x38 ;  /* 0x0000003800107836 */ /* 0x000fe20000000000 */
[----:B------:R-:W-:Y:S01]  /*3920*/  STL [R1+0x180], R20 ;  /* 0x0001801401007387 */ /* 0x000fe20000100800 */
[--C-:B------:R-:W-:Y:S01]  /*3930*/  @!P0 IMAD.IADD R15, R15, 0x1, -R8.reuse ;  /* 0x000000010f0f8824 */ /* 0x100fe200078e0a08 */
[----:B------:R-:W-:Y:S01]  /*3940*/  ISETP.GE.AND P2, PT, R18, RZ, PT ;  /* 0x000000ff1200720c */ /* 0x000fe20003f46270 */
[--C-:B------:R-:W-:Y:S01]  /*3950*/  @!P4 IMAD.IADD R3, R3, 0x1, -R8.reuse ;  /* 0x000000010303c824 */ /* 0x100fe200078e0a08 */
[----:B------:R0:W-:Y:S01]  /*3960*/  STL [R1+0x17c], R4 ;  /* 0x00017c0401007387 */ /* 0x0001e20000100800 */
[--C-:B------:R-:W-:Y:S01]  /*3970*/  @!P6 IMAD.IADD R5, R5, 0x1, -R8.reuse ;  /* 0x000000010505e824 */ /* 0x100fe200078e0a08 */
[----:B------:R-:W-:Y:S01]  /*3980*/  ISETP.GT.U32.AND P6, PT, R8, R15, PT ;  /* 0x0000000f0800720c */ /* 0x000fe20003fc4070 */
[----:B------:R-:W-:Y:S01]  /*3990*/  IMAD.MOV.U32 R13, RZ, RZ, R3 ;  /* 0x000000ffff0d7224 */ /* 0x000fe200078e0003 */
[----:B------:R1:W-:Y:S01]  /*39a0*/  STL [R1+0x178], R10 ;  /* 0x0001780a01007387 */ /* 0x0003e20000100800 */
[----:B------:R-:W-:Y:S01]  /*39b0*/  @!P1 IMAD.IADD R11, R11, 0x1, -R8 ;  /* 0x000000010b0b9824 */ /* 0x000fe200078e0a08 */
[----:B------:R-:W-:Y:S01]  /*39c0*/  ISETP.GE.AND P1, PT, R12, RZ, PT ;  /* 0x000000ff0c00720c */ /* 0x000fe20003f26270 */
[----:B------:R-:W-:Y:S01]  /*39d0*/  VIADD R17, R0, 0x39 ;  /* 0x0000003900117836 */ /* 0x000fe20000000000 */
[----:B------:R-:W-:Y:S01]  /*39e0*/  ISETP.GE.AND P4, PT, R19, RZ, PT ;  /* 0x000000ff1300720c */ /* 0x000fe20003f86270 */
[----:B------:R-:W-:Y:S01]  /*39f0*/  @!P3 IMAD.MOV R13, RZ, RZ, -R13 ;  /* 0x000000ffff0db224 */ /* 0x000fe200078e0a0d */
[C---:B------:R-:W-:Y:S01]  /*3a00*/  ISETP.GT.U32.AND P0, PT, R8.reuse, R11, PT ;  /* 0x0000000b0800720c */ /* 0x040fe20003f04070 */
[----:B0-----:R-:W-:Y:S01]  /*3a10*/  IMAD.HI.U32 R4, R9, R6, RZ ;  /* 0x0000000609047227 */ /* 0x001fe200078e00ff */
[----:B------:R-:W-:-:S02]  /*3a20*/  ISETP.GT.U32.AND P3, PT, R8, R5, PT ;  /* 0x000000050800720c */ /* 0x000fc40003f64070 */
[----:B-1----:R-:W-:Y:S01]  /*3a30*/  IABS R10, R16 ;  /* 0x00000010000a7213 */ /* 0x002fe20000000000 */
[----:B------:R-:W-:Y:S01]  /*3a40*/  IMAD.MOV R7, RZ, RZ, -R4 ;  /* 0x000000ffff077224 */ /* 0x000fe200078e0a04 */
[----:B------:R-:W-:Y:S01]  /*3a50*/  IABS R12, R17 ;  /* 0x00000011000c7213 */ /* 0x000fe20000000000 */
[----:B------:R-:W-:Y:S01]  /*3a60*/  @!P6 IMAD.IADD R15, R15, 0x1, -R8 ;  /* 0x000000010f0fe824 */ /* 0x000fe200078e0a08 */
[----:B------:R0:W-:Y:S01]  /*3a70*/  STL [R1+0x174], R13 ;  /* 0x0001740d01007387 */ /* 0x0001e20000100800 */
[----:B------:R-:W-:-:S04]  /*3a80*/  IMAD.HI.U32 R4, R9, R10, RZ ;  /* 0x0000000a09047227 */ /* 0x000fc800078e00ff */
[----:B------:R-:W-:Y:S02]  /*3a90*/  IMAD R3, R8, R7, R6 ;  /* 0x0000000708037224 */ /* 0x000fe400078e0206 */
[----:B------:R-:W-:Y:S02]  /*3aa0*/  IMAD.MOV R7, RZ, RZ, -R4 ;  /* 0x000000ffff077224 */ /* 0x000fe400078e0a04 */
[----:B------:R-:W-:Y:S02]  /*3ab0*/  VIADD R18, R0, 0x3a ;  /* 0x0000003a00127836 */ /* 0x000fe40000000000 */
[C---:B------:R-:W-:Y:S02]  /*3ac0*/  IMAD R7, R8.reuse, R7, R10 ;  /* 0x0000000708077224 */ /* 0x040fe400078e020a */
[----:B------:R-:W-:Y:S01]  /*3ad0*/  @!P0 IMAD.IADD R11, R11, 0x1, -R8 ;  /* 0x000000010b0b8824 */ /* 0x000fe200078e0a08 */
[----:B------:R-:W-:Y:S01]  /*3ae0*/  ISETP.GT.U32.AND P0, PT, R8, R3, PT ;  /* 0x000000030800720c */ /* 0x000fe20003f04070 */
[----:B------:R-:W-:Y:S01]  /*3af0*/  VIADD R19, R0, 0x3b ;  /* 0x0000003b00137836 */ /* 0x000fe20000000000 */
[----:B------:R-:W-:Y:S01]  /*3b00*/  ISETP.GT.U32.AND P6, PT, R8, R7, PT ;  /* 0x000000070800720c */ /* 0x000fe20003fc4070 */
[----:B------:R-:W-:Y:S01]  /*3b10*/  IMAD.HI.U32 R4, R9, R12, RZ ;  /* 0x0000000c09047227 */ /* 0x000fe200078e00ff */
[----:B0-----:R-:W-:-:S02]  /*3b20*/  IABS R13, R18 ;  /* 0x00000012000d7213 */ /* 0x001fc40000000000 */
[----:B------:R-:W-:Y:S01]  /*3b30*/  IABS R14, R19 ;  /* 0x00000013000e7213 */ /* 0x000fe20000000000 */
[----:B------:R-:W-:Y:S02]  /*3b40*/  IMAD.MOV.U32 R20, RZ, RZ, R11 ;  /* 0x000000ffff147224 */ /* 0x000fe400078e000b */
[----:B------:R-:W-:-:S04]  /*3b50*/  IMAD.HI.U32 R6, R9, R13, RZ ;  /* 0x0000000d09067227 */ /* 0x000fc800078e00ff */
[----:B------:R-:W-:Y:S02]  /*3b60*/  IMAD.MOV R11, RZ, RZ, -R4 ;  /* 0x000000ffff0b7224 */ /* 0x000fe400078e0a04 */
[--C-:B------:R-:W-:Y:S02]  /*3b70*/  @!P6 IMAD.IADD R7, R7, 0x1, -R8.reuse ;  /* 0x000000010707e824 */ /* 0x100fe400078e0a08 */
[----:B------:R-:W-:Y:S01]  /*3b80*/  @!P3 IMAD.IADD R5, R5, 0x1, -R8 ;  /* 0x000000010505b824 */ /* 0x000fe200078e0a08 */
[----:B------:R-:W-:Y:S01]  /*3b90*/  ISETP.GE.AND P3, PT, R16, RZ, PT ;  /* 0x000000ff1000720c */ /* 0x000fe20003f66270 */
[----:B------:R-:W-:Y:S01]  /*3ba0*/  IMAD.HI.U32 R10, R9, R14, RZ ;  /* 0x0000000e090a7227 */ /* 0x000fe200078e00ff */
[----:B------:R-:W-:-:S03]  /*3bb0*/  ISETP.GT.U32.AND P6, PT, R8, R7, PT ;  /* 0x000000070800720c */ /* 0x000fc60003fc4070 */
[----:B------:R-:W-:Y:S02]  /*3bc0*/  IMAD.MOV R6, RZ, RZ, -R6 ;  /* 0x000000ffff067224 */ /* 0x000fe400078e0a06 */
[C---:B------:R-:W-:Y:S02]  /*3bd0*/  IMAD R11, R8.reuse, R11, R12 ;  /* 0x0000000b080b7224 */ /* 0x040fe400078e020c */
[----:B------:R-:W-:Y:S01]  /*3be0*/  @!P0 IMAD.IADD R3, R3, 0x1, -R8 ;  /* 0x0000000103038824 */ /* 0x000fe200078e0a08 */
[----:B------:R-:W-:Y:S01]  /*3bf0*/  ISETP.GE.AND P0, PT, R17, RZ, PT ;  /* 0x000000ff1100720c */ /* 0x000fe20003f06270 */
[----:B------:R-:W-:Y:S02]  /*3c00*/  IMAD.MOV R17, RZ, RZ, -R10 ;  /* 0x000000ffff117224 */ /* 0x000fe400078e0a0a */
[----:B------:R-:W-:Y:S02]  /*3c10*/  IMAD R13, R8, R6, R13 ;  /* 0x00000006080d7224 */ /* 0x000fe400078e020d */
[----:B------:R-:W-:-:S02]  /*3c20*/  IMAD.MOV.U32 R4, RZ, RZ, R5 ;  /* 0x000000ffff047224 */ /* 0x000fc400078e0005 */
[----:B------:R-:W-:Y:S01]  /*3c30*/  @!P2 IMAD.MOV R15, RZ, RZ, -R15 ;  /* 0x000000ffff0fa224 */ /* 0x000fe200078e0a0f */
[C---:B------:R-:W-:Y:S01]  /*3c40*/  ISETP.GT.U32.AND P2, PT, R8.reuse, R11, PT ;  /* 0x0000000b0800720c */ /* 0x040fe20003f44070 */
[----:B------:R-:W-:Y:S01]  /*3c50*/  @!P5 IMAD.MOV R20, RZ, RZ, -R20 ;  /* 0x000000ffff14d224 */ /* 0x000fe200078e0a14 */
[C---:B------:R-:W-:Y:S01]  /*3c60*/  ISETP.GT.U32.AND P5, PT, R8.reuse, R3, PT ;  /* 0x000000030800720c */ /* 0x040fe20003fa4070 */
[C---:B------:R-:W-:Y:S02]  /*3c70*/  IMAD R5, R8.reuse, R17, R14 ;  /* 0x0000001108057224 */ /* 0x040fe400078e020e */
[----:B------:R-:W-:Y:S01]  /*3c80*/  @!P4 IMAD.MOV R4, RZ, RZ, -R4 ;  /* 0x000000ffff04c224 */ /* 0x000fe200078e0a04 */
[C---:B------:R-:W-:Y:S01]  /*3c90*/  ISETP.GT.U32.AND P4, PT, R8.reuse, R13, PT ;  /* 0x0000000d0800720c */ /* 0x040fe20003f84070 */
[----:B------:R-:W-:Y:S01]  /*3ca0*/  @!P6 IMAD.IADD R7, R7, 0x1, -R8 ;  /* 0x000000010707e824 */ /* 0x000fe200078e0a08 */
[----:B------:R-:W-:Y:S01]  /*3cb0*/  ISETP.GT.U32.AND P6, PT, R8, R5, PT ;  /* 0x000000050800720c */ /* 0x000fe20003fc4070 */
[C---:B------:R-:W-:Y:S01]  /*3cc0*/  VIADD R12, R0.reuse, 0x3c ;  /* 0x0000003c000c7836 */ /* 0x040fe20000000000 */
[----:B------:R-:W-:Y:S01]  /*3cd0*/  STL [R1+0x170], R20 ;  /* 0x0001701401007387 */ /* 0x000fe20000100800 */
[----:B------:R-:W-:-:S02]  /*3ce0*/  VIADD R14, R0, 0x3d ;  /* 0x0000003d000e7836 */ /* 0x000fc40000000000 */
[--C-:B------:R-:W-:Y:S01]  /*3cf0*/  @!P2 IMAD.IADD R11, R11, 0x1, -R8.reuse ;  /* 0x000000010b0ba824 */ /* 0x100fe200078e0a08 */
[----:B------:R-:W-:Y:S01]  /*3d00*/  IABS R6, R12 ;  /* 0x0000000c00067213 */ /* 0x000fe20000000000 */
[----:B------:R0:W-:Y:S01]  /*3d10*/  STL [R1+0x2bc], R15 ;  /* 0x0002bc0f01007387 */ /* 0x0001e20000100800 */
[--C-:B------:R-:W-:Y:S01]  /*3d20*/  @!P5 IMAD.IADD R3, R3, 0x1, -R8.reuse ;  /* 0x000000010303d824 */ /* 0x100fe200078e0a08 */
[----:B------:R-:W-:Y:S01]  /*3d30*/  ISETP.GE.AND P5, PT, R18, RZ, PT ;  /* 0x000000ff1200720c */ /* 0x000fe20003fa6270 */
[----:B------:R-:W-:Y:S01]  /*3d40*/  VIADD R16, R0, 0x3e ;  /* 0x0000003e00107836 */ /* 0x000fe20000000000 */
[----:B------:R1:W-:Y:S01]  /*3d50*/  STL [R1+0x2c0], R4 ;  /* 0x0002c00401007387 */ /* 0x0003e20000100800 */
[--C-:B------:R-:W-:Y:S01]  /*3d60*/  @!P4 IMAD.IADD R13, R13, 0x1, -R8.reuse ;  /* 0x000000010d0dc824 */ /* 0x100fe200078e0a08 */
[C---:B------:R-:W-:Y:S01]  /*3d70*/  ISETP.GT.U32.AND P4, PT, R8.reuse, R11, PT ;  /* 0x0000000b0800720c */ /* 0x040fe20003f84070 */
[----:B------:R-:W-:Y:S01]  /*3d80*/  IMAD.MOV.U32 R10, RZ, RZ, R3 ;  /* 0x000000ffff0a7224 */ /* 0x000fe200078e0003 */
[----:B------:R-:W-:Y:S01]  /*3d90*/  IABS R17, R16 ;  /* 0x0000001000117213 */ /* 0x000fe20000000000 */
[----:B------:R-:W-:Y:S01]  /*3da0*/  @!P6 IMAD.IADD R5, R5, 0x1, -R8 ;  /* 0x000000010505e824 */ /* 0x000fe200078e0a08 */
[----:B0-----:R-:W-:Y:S01]  /*3db0*/  IABS R15, R14 ;  /* 0x0000000e000f7213 */ /* 0x001fe20000000000 */
[----:B------:R-:W-:Y:S01]  /*3dc0*/  @!P1 IMAD.MOV R10, RZ, RZ, -R10 ;  /* 0x000000ffff0a9224 */ /* 0x000fe200078e0a0a */
[----:B------:R-:W-:Y:S01]  /*3dd0*/  ISETP.GT.U32.AND P6, PT, R8, R13, PT ;  /* 0x0000000d0800720c */ /* 0x000fe20003fc4070 */
[----:B------:R-:W-:Y:S01]  /*3de0*/  VIADD R18, R0, 0x40 ;  /* 0x0000004000127836 */ /* 0x000fe20000000000 */
[----:B------:R-:W-:Y:S01]  /*3df0*/  ISETP.GT.U32.AND P1, PT, R8, R5, PT ;  /* 0x000000050800720c */ /* 0x000fe20003f24070 */
[----:B-1----:R-:W-:Y:S01]  /*3e00*/  IMAD.HI.U32 R4, R9, R6, RZ ;  /* 0x0000000609047227 */ /* 0x002fe200078e00ff */
[----:B------:R0:W-:Y:S01]  /*3e10*/  STL [R1+0x2c4], R10 ;  /* 0x0002c40a01007387 */ /* 0x0001e20000100800 */
[----:B------:R-:W-:-:S02]  /*3e20*/  ISETP.GE.AND P2, PT, R19, RZ, PT ;  /* 0x000000ff1300720c */ /* 0x000fc40003f46270 */
[----:B------:R-:W-:Y:S02]  /*3e30*/  IMAD.MOV R3, RZ, RZ, -R4 ;  /* 0x000000ffff037224 */ /* 0x000fe400078e0a04 */
[----:B------:R-:W-:-:S04]  /*3e40*/  IMAD.HI.U32 R4, R9, R15, RZ ;  /* 0x0000000f09047227 */ /* 0x000fc800078e00ff */
[C---:B------:R-:W-:Y:S01]  /*3e50*/  IMAD R3, R8.reuse, R3, R6 ;  /* 0x0000000308037224 */ /* 0x040fe200078e0206 */
[----:B0-----:R-:W-:Y:S01]  /*3e60*/  IABS R10, R18 ;  /* 0x00000012000a7213 */ /* 0x001fe20000000000 */
[----:B------:R-:W-:Y:S02]  /*3e70*/  IMAD.MOV R4, RZ, RZ, -R4 ;  /* 0x000000ffff047224 */ /* 0x000fe400078e0a04 */
[--C-:B------:R-:W-:Y:S01]  /*3e80*/  @!P4 IMAD.IADD R11, R11, 0x1, -R8.reuse ;  /* 0x000000010b0bc824 */ /* 0x100fe200078e0a08 */
[C---:B------:R-:W-:Y:S01]  /*3e90*/  ISETP.GT.U32.AND P4, PT, R8.reuse, R3, PT ;  /* 0x000000030800720c */ /* 0x040fe20003f84070 */
[C---:B------:R-:W-:Y:S02]  /*3ea0*/  IMAD R15, R8.reuse, R4, R15 ;  /* 0x00000004080f7224 */ /* 0x040fe400078e020f */
[----:B------:R-:W-:Y:S02]  /*3eb0*/  @!P6 IMAD.IADD R13, R13, 0x1, -R8 ;  /* 0x000000010d0de824 */ /* 0x000fe400078e0a08 */
[----:B------:R-:W-:Y:S01]  /*3ec0*/  IMAD.HI.U32 R4, R9, R17, RZ ;  /* 0x0000001109047227 */ /* 0x000fe200078e00ff */
[----:B------:R-:W-:-:S03]  /*3ed0*/  ISETP.GT.U32.AND P6, PT, R8, R15, PT ;  /* 0x0000000f0800720c */ /* 0x000fc60003fc4070 */
[----:B------:R-:W-:Y:S02]  /*3ee0*/  IMAD.MOV R6, RZ, RZ, -R4 ;  /* 0x000000ffff067224 */ /* 0x000fe400078e0a04 */
[----:B------:R-:W-:-:S04]  /*3ef0*/  IMAD.HI.U32 R4, R9, R10, RZ ;  /* 0x0000000a09047227 */ /* 0x000fc800078e00ff */
[--C-:B------:R-:W-:Y:S01]  /*3f00*/  @!P4 IMAD.IADD R3, R3, 0x1, -R8.reuse ;  /* 0x000000010303c824 */ /* 0x100fe200078e0a08 */
[----:B------:R-:W-:Y:S01]  /*3f10*/  ISETP.GE.AND P4, PT, R14, RZ, PT ;  /* 0x000000ff0e00720c */ /* 0x000fe20003f86270 */
[--C-:B------:R-:W-:Y:S01]  /*3f20*/  @!P1 IMAD.IADD R5, R5, 0x1, -R8.reuse ;  /* 0x0000000105059824 */ /* 0x100fe200078e0a08 */
[----:B------:R-:W-:Y:S01]  /*3f30*/  ISETP.GE.AND P1, PT, R12, RZ, PT ;  /* 0x000000ff0c00720c */ /* 0x000fe20003f26270 */
[----:B------:R-:W-:Y:S01]  /*3f40*/  @!P6 IMAD.IADD R15, R15, 0x1, -R8 ;  /* 0x000000010f0fe824 */ /* 0x000fe200078e0a08 */
[C---:B------:R-:W-:Y:S01]  /*3f50*/  ISETP.GT.U32.AND P6, PT, R8.reuse, R3, PT ;  /* 0x000000030800720c */ /* 0x040fe20003fc4070 */
[----:B------:R-:W-:Y:S02]  /*3f60*/  IMAD.MOV.U32 R21, RZ, RZ, R7 ;  /* 0x000000ffff157224 */ /* 0x000fe400078e0007 */
[----:B------:R-:W-:Y:S02]  /*3f70*/  IMAD R17, R8, R6, R17 ;  /* 0x0000000608117224 */ /* 0x000fe400078e0211 */
[----:B------:R-:W-:-:S02]  /*3f80*/  IMAD.MOV R7, RZ, RZ, -R4 ;  /* 0x000000ffff077224 */ /* 0x000fc400078e0a04 */
[----:B------:R-:W-:Y:S02]  /*3f90*/  IMAD.MOV.U32 R20, RZ, RZ, R11 ;  /* 0x000000ffff147224 */ /* 0x000fe400078e000b */
[----:B------:R-:W-:Y:S02]  /*3fa0*/  IMAD.MOV.U32 R4, RZ, RZ, R13 ;  /* 0x000000ffff047224 */ /* 0x000fe400078e000d */
[----:B------:R-:W-:Y:S02]  /*3fb0*/  IMAD.MOV.U32 R6, RZ, RZ, R5 ;  /* 0x000000ffff067224 */ /* 0x000fe400078e0005 */
[----:B------:R-:W-:Y:S01]  /*3fc0*/  @!P3 IMAD.MOV R21, RZ, RZ, -R21 ;  /* 0x000000ffff15b224 */ /* 0x000fe200078e0a15 */
[C---:B------:R-:W-:Y:S01]  /*3fd0*/  ISETP.GT.U32.AND P3, PT, R8.reuse, R17, PT ;  /* 0x000000110800720c */ /* 0x040fe20003f64070 */
[----:B------:R-:W-:Y:S02]  /*3fe0*/  IMAD R5, R8, R7, R10 ;  /* 0x0000000708057224 */ /* 0x000fe400078e020a */
[----:B------:R-:W-:Y:S01]  /*3ff0*/  VIADD R19, R0, 0x41 ;  /* 0x0000004100137836 */ /* 0x000fe20000000000 */
[----:B------:R-:W-:Y:S01]  /*4000*/  STL [R1+0x16c], R21 ;  /* 0x00016c1501007387 */ /* 0x000fe20000100800 */
[----:B------:R-:W-:Y:S01]  /*4010*/  @!P0 IMAD.MOV R20, RZ, RZ, -R20 ;  /* 0x000000ffff148224 */ /* 0x000fe200078e0a14 */
[C---:B------:R-:W-:Y:S01]  /*4020*/  ISETP.GT.U32.AND P0, PT, R8.reuse, R15, PT ;  /* 0x0000000f0800720c */ /* 0x040fe20003f04070 */
[----:B------:R-:W-:Y:S01]  /*4030*/  @!P5 IMAD.MOV R4, RZ, RZ, -R4 ;  /* 0x000000ffff04d224 */ /* 0x000fe200078e0a04 */
[----:B------:R-:W-:Y:S01]  /*4040*/  IABS R140, R19 ;  /* 0x00000013008c7213 */ /* 0x000fe20000000000 */
[----:B------:R-:W-:Y:S01]  /*4050*/  @!P2 IMAD.MOV R6, RZ, RZ, -R6 ;  /* 0x000000ffff06a224 */ /* 0x000fe200078e0a06 */
[----:B------:R-:W-:Y:S01]  /*4060*/  STL [R1+0x168], R20 ;  /* 0x0001681401007387 */ /* 0x000fe20000100800 */
[--C-:B------:R-:W-:Y:S01]  /*4070*/  @!P6 IMAD.IADD R3, R3, 0x1, -R8.reuse ;  /* 0x000000010303e824 */ /* 0x100fe200078e0a08 */
[----:B------:R-:W-:Y:S01]  /*4080*/  ISETP.GT.U32.AND P6, PT, R8, R5, PT ;  /* 0x000000050800720c */ /* 0x000fe20003fc4070 */
[--C-:B------:R-:W-:Y:S01]  /*4090*/  @!P3 IMAD.IADD R17, R17, 0x1, -R8.reuse ;  /* 0x000000011111b824 */ /* 0x100fe200078e0a08 */
[----:B------:R0:W-:Y:S01]  /*40a0*/  STL [R1+0x164], R4 ;  /* 0x0001640401007387 */ /* 0x0001e20000100800 */
[----:B------:R-:W-:Y:S01]  /*40b0*/  IMAD.MOV.U32 R10, RZ, RZ, R3 ;  /* 0x000000ffff0a7224 */ /* 0x000fe200078e0003 */
[----:B------:R-:W-:Y:S01]  /*40c0*/  ISETP.GE.AND P5, PT, R16, RZ, PT ;  /* 0x000000ff1000720c */ /* 0x000fe20003fa6270 */
[----:B------:R-:W-:Y:S01]  /*40d0*/  VIADD R12, R0, 0x44 ;  /* 0x00000044000c7836 */ /* 0x000fe20000000000 */
[----:B------:R1:W-:Y:S01]  /*40e0*/  STL [R1+0x160], R6 ;  /* 0x0001600601007387 */ /* 0x0003e20000100800 */
[----:B------:R-:W-:Y:S01]  /*40f0*/  @!P0 IMAD.IADD R15, R15, 0x1, -R8 ;  /* 0x000000010f0f8824 */ /* 0x000fe200078e0a08 */
[----:B------:R-:W-:Y:S01]  /*4100*/  ISETP.GE.AND P2, PT, R18, RZ, PT ;  /* 0x000000ff1200720c */ /* 0x000fe20003f46270 */
[----:B------:R-:W-:Y:S01]  /*4110*/  @!P1 IMAD.MOV R10, RZ, RZ, -R10 ;  /* 0x000000ffff0a9224 */ /* 0x000fe200078e0a0a */
[----:B------:R-:W-:Y:S01]  /*4120*/  ISETP.GE.AND P0, PT, R19, RZ, PT ;  /* 0x000000ff1300720c */ /* 0x000fe20003f06270 */
[----:B------:R-:W-:-:S02]  /*4130*/  VIADD R13, R0, 0x45 ;  /* 0x00000045000d7836 */ /* 0x000fc40000000000 */
[----:B0-----:R-:W-:Y:S01]  /*4140*/  IMAD.HI.U32 R4, R9, R140, RZ ;  /* 0x0000008c09047227 */ /* 0x001fe200078e00ff */
[----:B------:R0:W-:Y:S03]  /*4150*/  STL [R1+0x2cc], R10 ;  /* 0x0002cc0a01007387 */ /* 0x0001e60000100800 */
[----:B-1----:R-:W-:Y:S02]  /*4160*/  VIADD R6, R0, 0x42 ;  /* 0x0000004200067836 */ /* 0x002fe40000000000 */
[----:B------:R-:W-:Y:S02]  /*4170*/  IMAD.MOV R7, RZ, RZ, -R4 ;  /* 0x000000ffff077224 */ /* 0x000fe400078e0a04 */
[----:B------:R-:W-:Y:S01]  /*4180*/  @!P6 IMAD.IADD R5, R5, 0x1, -R8 ;  /* 0x000000010505e824 */ /* 0x000fe200078e0a08 */
[----:B------:R-:W-:Y:S01]  /*4190*/  IABS R139, R6 ;  /* 0x00000006008b7213 */ /* 0x000fe20000000000 */
[C---:B------:R-:W-:Y:S01]  /*41a0*/  IMAD R140, R8.reuse, R7, R140 ;  /* 0x00000007088c7224 */ /* 0x040fe200078e028c */
[C---:B------:R-:W-:Y:S01]  /*41b0*/  ISETP.GT.U32.AND P6, PT, R8.reuse, R17, PT ;  /* 0x000000110800720c */ /* 0x040fe20003fc4070 */
[----:B------:R-:W-:Y:S01]  /*41c0*/  IMAD.MOV.U32 R4, RZ, RZ, R15 ;  /* 0x000000ffff047224 */ /* 0x000fe200078e000f */
[----:B------:R-:W-:Y:S01]  /*41d0*/  ISETP.GT.U32.AND P1, PT, R8, R5, PT ;  /* 0x000000050800720c */ /* 0x000fe20003f24070 */
[----:B------:R-:W-:Y:S01]  /*41e0*/  IMAD.HI.U32 R3, R9, R139, RZ ;  /* 0x0000008b09037227 */ /* 0x000fe200078e00ff */
[----:B------:R-:W-:-:S02]  /*41f0*/  ISETP.GE.AND P3, PT, R6, RZ, PT ;  /* 0x000000ff0600720c */ /* 0x000fc40003f66270 */
[----:B------:R-:W-:Y:S01]  /*4200*/  IABS R6, R12 ;  /* 0x0000000c00067213 */ /* 0x000fe20000000000 */
[----:B------:R-:W-:Y:S01]  /*4210*/  IMAD.MOV R3, RZ, RZ, -R3 ;  /* 0x000000ffff037224 */ /* 0x000fe200078e0a03 */
[----:B0-----:R-:W-:Y:S01]  /*4220*/  IABS R10, R13 ;  /* 0x0000000d000a7213 */ /* 0x001fe20000000000 */
[----:B------:R-:W-:Y:S01]  /*4230*/  @!P4 IMAD.MOV R4, RZ, RZ, -R4 ;  /* 0x000000ffff04c224 */ /* 0x000fe200078e0a04 */
[C---:B------:R-:W-:Y:S01]  /*4240*/  ISETP.GT.U32.AND P4, PT, R8.reuse, R140, PT ;  /* 0x0000008c0800720c */ /* 0x040fe20003f84070 */
[----:B------:R-:W-:Y:S02]  /*4250*/  IMAD R139, R8, R3, R139 ;  /* 0x00000003088b7224 */ /* 0x000fe400078e028b */
[----:B------:R-:W-:Y:S01]  /*4260*/  VIADD R7, R0, 0x43 ;  /* 0x0000004300077836 */ /* 0x000fe20000000000 */
[----:B------:R0:W-:Y:S01]  /*4270*/  STL [R1+0x2d4], R4 ;  /* 0x0002d40401007387 */ /* 0x0001e20000100800 */
[--C-:B------:R-:W-:Y:S01]  /*4280*/  @!P6 IMAD.IADD R17, R17, 0x1, -R8.reuse ;  /* 0x000000011111e824 */ /* 0x100fe200078e0a08 */
[----:B------:R-:W-:Y:S01]  /*4290*/  ISETP.GT.U32.AND P6, PT, R8, R139, PT ;  /* 0x0000008b0800720c */ /* 0x000fe20003fc4070 */
[----:B------:R-:W-:Y:S01]  /*42a0*/  @!P1 IMAD.IADD R5, R5, 0x1, -R8 ;  /* 0x0000000105059824 */ /* 0x000fe200078e0a08 */
[----:B------:R-:W-:Y:S01]  /*42b0*/  IABS R138, R7 ;  /* 0x00000007008a7213 */ /* 0x000fe20000000000 */
[----:B------:R-:W-:Y:S01]  /*42c0*/  IMAD.MOV.U32 R14, RZ, RZ, R17 ;  /* 0x000000ffff0e7224 */ /* 0x000fe200078e0011 */
[----:B------:R-:W-:Y:S01]  /*42d0*/  ISETP.GE.AND P1, PT, R7, RZ, PT ;  /* 0x000000ff0700720c */ /* 0x000fe20003f26270 */
[----:B------:R-:W-:-:S02]  /*42e0*/  VIADD R16, R0, 0x49 ;  /* 0x0000004900107836 */ /* 0x000fc40000000000 */
[----:B------:R-:W-:Y:S01]  /*42f0*/  @!P4 IMAD.IADD R140, R140, 0x1, -R8 ;  /* 0x000000018c8cc824 */ /* 0x000fe200078e0a08 */
[----:B------:R-:W-:Y:S01]  /*4300*/  ISETP.GE.AND P4, PT, R12, RZ, PT ;  /* 0x000000ff0c00720c */ /* 0x000fe20003f86270 */
[----:B------:R-:W-:Y:S01]  /*4310*/  IMAD.HI.U32 R3, R9, R138, RZ ;  /* 0x0000008a09037227 */ /* 0x000fe200078e00ff */
[----:B------:R-:W-:-:S03]  /*4320*/  IABS R136, R16 ;  /* 0x0000001000887213 */ /* 0x000fc60000000000 */
[----:B------:R-:W-:Y:S01]  /*4330*/  @!P5 IMAD.MOV R14, RZ, RZ, -R14 ;  /* 0x000000ffff0ed224 */ /* 0x000fe200078e0a0e */
[----:B------:R-:W-:Y:S01]  /*4340*/  ISETP.GT.U32.AND P5, PT, R8, R140, PT ;  /* 0x0000008c0800720c */ /* 0x000fe20003fa4070 */
[----:B0-----:R-:W-:-:S03]  /*4350*/  IMAD.HI.U32 R4, R9, R6, RZ ;  /* 0x0000000609047227 */ /* 0x001fc600078e00ff */
[----:B------:R0:W-:Y:S01]  /*4360*/  STL [R1+0x2dc], R14 ;  /* 0x0002dc0e01007387 */ /* 0x0001e20000100800 */
[----:B------:R-:W-:Y:S02]  /*4370*/  IMAD.MOV R7, RZ, RZ, -R3 ;  /* 0x000000ffff077224 */ /* 0x000fe400078e0a03 */
[----:B------:R-:W-:Y:S02]  /*4380*/  @!P6 IMAD.IADD R139, R139, 0x1, -R8 ;  /* 0x000000018b8be824 */ /* 0x000fe400078e0a08 */
[----:B------:R-:W-:-:S03]  /*4390*/  IMAD.HI.U32 R3, R9, R10, RZ ;  /* 0x0000000a09037227 */ /* 0x000fc600078e00ff */
[C---:B------:R-:W-:Y:S01]  /*43a0*/  ISETP.GT.U32.AND P6, PT, R8.reuse, R139, PT ;  /* 0x0000008b0800720c */ /* 0x040fe20003fc4070 */
[----:B------:R-:W-:Y:S02]  /*43b0*/  IMAD.MOV R11, RZ, RZ, -R4 ;  /* 0x000000ffff0b7224 */ /* 0x000fe400078e0a04 */
[C---:B------:R-:W-:Y:S02]  /*43c0*/  IMAD R138, R8.reuse, R7, R138 ;  /* 0x00000007088a7224 */ /* 0x040fe400078e028a */
[----:B------:R-:W-:Y:S02]  /*43d0*/  IMAD.MOV.U32 R4, RZ, RZ, R5 ;  /* 0x000000ffff047224 */ /* 0x000fe400078e0005 */
[----:B------:R-:W-:Y:S02]  /*43e0*/  IMAD.MOV R7, RZ, RZ, -R3 ;  /* 0x000000ffff077224 */ /* 0x000fe400078e0a03 */
[C---:B------:R-:W-:Y:S02]  /*43f0*/  IMAD R3, R8.reuse, R11, R6 ;  /* 0x0000000b08037224 */ /* 0x040fe400078e0206 */
[----:B------:R-:W-:Y:S01]  /*4400*/  @!P2 IMAD.MOV R4, RZ, RZ, -R4 ;  /* 0x000000ffff04a224 */ /* 0x000fe200078e0a04 */
[----:B------:R-:W-:Y:S01]  /*4410*/  ISETP.GT.U32.AND P2, PT, R8, R138, PT ;  /* 0x0000008a0800720c */ /* 0x000fe20003f44070 */
[----:B------:R-:W-:Y:S01]  /*4420*/  @!P5 IMAD.IADD R140, R140, 0x1, -R8 ;  /* 0x000000018c8cd824 */ /* 0x000fe200078e0a08 */
[C---:B------:R-:W-:Y:S01]  /*4430*/  ISETP.GT.U32.AND P5, PT, R8.reuse, R3, PT ;  /* 0x000000030800720c */ /* 0x040fe20003fa4070 */
[----:B------:R-:W-:Y:S01]  /*4440*/  IMAD R7, R8, R7, R10 ;  /* 0x0000000708077224 */ /* 0x000fe200078e020a */
[----:B------:R1:W-:Y:S01]  /*4450*/  STL [R1+0x15c], R4 ;  /* 0x00015c0401007387 */ /* 0x0003e20000100800 */
[----:B------:R-:W-:-:S02]  /*4460*/  VIADD R12, R0, 0x46 ;  /* 0x00000046000c7836 */ /* 0x000fc40000000000 */
[--C-:B------:R-:W-:Y:S01]  /*4470*/  @!P6 IMAD.IADD R139, R139, 0x1, -R8.reuse ;  /* 0x000000018b8be824 */ /* 0x100fe200078e0a08 */
[----:B------:R-:W-:Y:S01]  /*4480*/  ISETP.GT.U32.AND P6, PT, R8, R7, PT ;  /* 0x000000070800720c */ /* 0x000fe20003fc4070 */
[C---:B0-----:R-:W-:Y:S01]  /*4490*/  VIADD R14, R0.reuse, 0x47 ;  /* 0x00000047000e7836 */ /* 0x041fe20000000000 */
[----:B------:R-:W-:Y:S01]  /*44a0*/  IABS R6, R12 ;  /* 0x0000000c00067213 */ /* 0x000fe20000000000 */
[----:B------:R-:W-:Y:S02]  /*44b0*/  VIADD R15, R0, 0x48 ;  /* 0x00000048000f7836 */ /* 0x000fe40000000000 */
[--C-:B------:R-:W-:Y:S01]  /*44c0*/  @!P2 IMAD.IADD R138, R138, 0x1, -R8.reuse ;  /* 0x000000018a8aa824 */ /* 0x100fe200078e0a08 */
[----:B------:R-:W-:Y:S01]  /*44d0*/  IABS R10, R14 ;  /* 0x0000000e000a7213 */ /* 0x000fe20000000000 */
[----:B------:R-:W-:Y:S01]  /*44e0*/  @!P5 IMAD.IADD R3, R3, 0x1, -R8 ;  /* 0x000000010303d824 */ /* 0x000fe200078e0a08 */
[----:B------:R-:W-:Y:S01]  /*44f0*/  ISETP.GE.AND P2, PT, R13, RZ, PT ;  /* 0x000000ff0d00720c */ /* 0x000fe20003f46270 */
[----:B-1----:R-:W-:Y:S01]  /*4500*/  IMAD.HI.U32 R4, R9, R6, RZ ;  /* 0x0000000609047227 */ /* 0x002fe200078e00ff */
[----:B------:R-:W-:-:S02]  /*4510*/  ISETP.GT.U32.AND P5, PT, R8, R138, PT ;  /* 0x0000008a0800720c */ /* 0x000fc40003fa4070 */
[----:B------:R-:W-:Y:S01]  /*4520*/  IABS R137, R15 ;  /* 0x0000000f00897213 */ /* 0x000fe20000000000 */
[----:B------:R-:W-:-:S04]  /*4530*/  IMAD.HI.U32 R5, R9, R10, RZ ;  /* 0x0000000a09057227 */ /* 0x000fc800078e00ff */
[----:B------:R-:W-:Y:S02]  /*4540*/  IMAD.MOV R11, RZ, RZ, -R4 ;  /* 0x000000ffff0b7224 */ /* 0x000fe400078e0a04 */
[----:B------:R-:W-:Y:S01]  /*4550*/  @!P6 IMAD.IADD R7, R7, 0x1, -R8 ;  /* 0x000000010707e824 */ /* 0x000fe200078e0a08 */
[C---:B------:R-:W-:Y:S01]  /*4560*/  ISETP.GT.U32.AND P6, PT, R8.reuse, R3, PT ;  /* 0x000000030800720c */ /* 0x040fe20003fc4070 */
[----:B------:R-:W-:Y:S02]  /*4570*/  IMAD.MOV R13, RZ, RZ, -R5 ;  /* 0x000000ffff0d7224 */ /* 0x000fe400078e0a05 */
[----:B------:R-:W-:Y:S02]  /*4580*/  IMAD R5, R8, R11, R6 ;  /* 0x0000000b08057224 */ /* 0x000fe400078e0206 */
[----:B------:R-:W-:Y:S02]  /*4590*/  @!P5 IMAD.IADD R138, R138, 0x1, -R8 ;  /* 0x000000018a8ad824 */ /* 0x000fe400078e0a08 */
[C---:B------:R-:W-:Y:S01]  /*45a0*/  IMAD R11, R8.reuse, R13, R10 ;  /* 0x0000000d080b7224 */ /* 0x040fe200078e020a */
[----:B------:R-:W-:Y:S01]  /*45b0*/  ISETP.GT.U32.AND P5, PT, R8, R5, PT ;  /* 0x000000050800720c */ /* 0x000fe20003fa4070 */
[----:B------:R-:W-:-:S04]  /*45c0*/  IMAD.HI.U32 R6, R9, R136, RZ ;  /* 0x0000008809067227 */ /* 0x000fc800078e00ff */
[----:B------:R-:W-:Y:S01]  /*45d0*/  @!P6 IMAD.IADD R3, R3, 0x1, -R8 ;  /* 0x000000010303e824 */ /* 0x000fe200078e0a08 */
[C---:B------:R-:W-:Y:S01]  /*45e0*/  ISETP.GT.U32.AND P6, PT, R8.reuse, R11, PT ;  /* 0x0000000b0800720c */ /* 0x040fe20003fc4070 */
[----:B------:R-:W-:Y:S02]  /*45f0*/  IMAD.MOV R13, RZ, RZ, -R6 ;  /* 0x000000ffff0d7224 */ /* 0x000fe400078e0a06 */
[----:B------:R-:W-:Y:S01]  /*4600*/  @!P0 IMAD.MOV R140, RZ, RZ, -R140 ;  /* 0x000000ffff8c8224 */ /* 0x000fe200078e0a8c */
[----:B------:R-:W-:Y:S01]  /*4610*/  ISETP.GT.U32.AND P0, PT, R8, R7, PT ;  /* 0x000000070800720c */ /* 0x000fe20003f04070 */
[----:B------:R-:W-:Y:S02]  /*4620*/  VIADD R10, R0, 0x4a ;  /* 0x0000004a000a7836 */ /* 0x000fe40000000000 */
[----:B------:R-:W-:Y:S02]  /*4630*/  @!P5 IMAD.IADD R5, R5, 0x1, -R8 ;  /* 0x000000010505d824 */ /* 0x000fe400078e0a08 */
[C---:B------:R-:W-:Y:S01]  /*4640*/  IMAD R136, R8.reuse, R13, R136 ;  /* 0x0000000d08887224 */ /* 0x040fe200078e0288 */
[----:B------:R-:W-:Y:S01]  /*4650*/  IABS R135, R10 ;  /* 0x0000000a00877213 */ /* 0x000fe20000000000 */
[----:B------:R-:W-:Y:S01]  /*4660*/  @!P1 IMAD.MOV R138, RZ, RZ, -R138 ;  /* 0x000000ffff8a9224 */ /* 0x000fe200078e0a8a */
[----:B------:R-:W-:Y:S01]  /*4670*/  ISETP.GT.U32.AND P1, PT, R8, R5, PT ;  /* 0x000000050800720c */ /* 0x000fe20003f24070 */
[----:B------:R-:W-:-:S02]  /*4680*/  IMAD.MOV.U32 R18, RZ, RZ, R3 ;  /* 0x000000ffff127224 */ /* 0x000fc400078e0003 */
[----:B------:R-:W-:-:S04]  /*4690*/  IMAD.HI.U32 R4, R9, R137, RZ ;  /* 0x0000008909047227 */ /* 0x000fc800078e00ff */
[----:B------:R-:W-:Y:S02]  /*46a0*/  @!P6 IMAD.IADD R11, R11, 0x1, -R8 ;  /* 0x000000010b0be824 */ /* 0x000fe400078e0a08 */
[----:B------:R-:W-:Y:S01]  /*46b0*/  @!P4 IMAD.MOV R18, RZ, RZ, -R18 ;  /* 0x000000ffff12c224 */ /* 0x000fe200078e0a12 */
[C---:B------:R-:W-:Y:S01]  /*46c0*/  ISETP.GT.U32.AND P4, PT, R8.reuse, R136, PT ;  /* 0x000000880800720c */ /* 0x040fe20003f84070 */
[----:B------:R-:W-:Y:S01]  /*46d0*/  IMAD.MOV R4, RZ, RZ, -R4 ;  /* 0x000000ffff047224 */ /* 0x000fe200078e0a04 */
[----:B------:R-:W-:Y:S01]  /*46e0*/  ISETP.GT.U32.AND P6, PT, R8, R11, PT ;  /* 0x0000000b0800720c */ /* 0x000fe20003fc4070 */
[----:B------:R-:W-:Y:S01]  /*46f0*/  @!P3 IMAD.MOV R139, RZ, RZ, -R139 ;  /* 0x000000ffff8bb224 */ /* 0x000fe200078e0a8b */
[----:B------:R-:W-:Y:S01]  /*4700*/  ISETP.GE.AND P3, PT, R12, RZ, PT ;  /* 0x000000ff0c00720c */ /* 0x000fe20003f66270 */
[----:B------:R-:W-:Y:S01]  /*4710*/  IMAD R137, R8, R4, R137 ;  /* 0x0000000408897224 */ /* 0x000fe200078e0289 */
[----:B------:R-:W-:Y:S01]  /*4720*/  STL [R1+0x2e4], R18 ;  /* 0x0002e41201007387 */ /* 0x000fe20000100800 */
[----:B------:R-:W-:-:S03]  /*4730*/  IMAD.HI.U32 R4, R9, R135, RZ ;  /* 0x0000008709047227 */ /* 0x000fc600078e00ff */
[----:B------:R-:W-:Y:S01]  /*4740*/  ISETP.GT.U32.AND P5, PT, R8, R137, PT ;  /* 0x000000890800720c */ /* 0x000fe20003fa4070 */
[----:B------:R-:W-:Y:S01]  /*4750*/  @!P0 IMAD.IADD R7, R7, 0x1, -R8 ;  /* 0x0000000107078824 */ /* 0x000fe200078e0a08 */
[----:B------:R-:W-:Y:S01]  /*4760*/  ISETP.GE.AND P0, PT, R14, RZ, PT ;  /* 0x000000ff0e00720c */ /* 0x000fe20003f06270 */
[----:B------:R-:W-:Y:S02]  /*4770*/  VIADD R6, R0, 0x4b ;  /* 0x0000004b00067836 */ /* 0x000fe40000000000 */
[----:B------:R-:W-:Y:S02]  /*4780*/  IMAD.MOV R4, RZ, RZ, -R4 ;  /* 0x000000ffff047224 */ /* 0x000fe400078e0a04 */
[----:B------:R-:W-:Y:S01]  /*4790*/  @!P1 IMAD.IADD R5, R5, 0x1, -R8 ;  /* 0x0000000105059824 */ /* 0x000fe200078e0a08 */
[----:B------:R-:W-:Y:S01]  /*47a0*/  IABS R133, R6 ;  /* 0x0000000600857213 */ /* 0x000fe20000000000 */
[----:B------:R-:W-:Y:S01]  /*47b0*/  IMAD.MOV.U32 R17, RZ, RZ, R7 ;  /* 0x000000ffff117224 */ /* 0x000fe200078e0007 */
[----:B------:R-:W-:Y:S01]  /*47c0*/  ISETP.GE.AND P1, PT, R16, RZ, PT ;  /* 0x000000ff1000720c */ /* 0x000fe20003f26270 */
[----:B------:R-:W-:-:S02]  /*47d0*/  IMAD R135, R8, R4, R135 ;  /* 0x0000000408877224 */ /* 0x000fc400078e0287 */
[----:B------:R-:W-:Y:S02]  /*47e0*/  IMAD.MOV.U32 R7, RZ, RZ, R5 ;  /* 0x000000ffff077224 */ /* 0x000fe400078e0005 */
[--C-:B------:R-:W-:Y:S01]  /*47f0*/  @!P4 IMAD.IADD R136, R136, 0x1, -R8.reuse ;  /* 0x000000018888c824 */ /* 0x100fe200078e0a08 */
[----:B------:R-:W-:Y:S01]  /*4800*/  ISETP.GE.AND P4, PT, R10, RZ, PT ;  /* 0x000000ff0a00720c */ /* 0x000fe20003f86270 */
[----:B------:R-:W-:Y:S01]  /*4810*/  @!P6 IMAD.IADD R11, R11, 0x1, -R8 ;  /* 0x000000010b0be824 */ /* 0x000fe200078e0a08 */
[C---:B------:R-:W-:Y:S01]  /*4820*/  ISETP.GT.U32.AND P6, PT, R8.reuse, R135, PT ;  /* 0x000000870800720c */ /* 0x040fe20003fc4070 */
[----:B------:R-:W-:Y:S01]  /*4830*/  @!P3 IMAD.MOV R7, RZ, RZ, -R7 ;  /* 0x000000ffff07b224 */ /* 0x000fe200078e0a07 */
[----:B------:R-:W-:Y:S01]  /*4840*/  ISETP.GT.U32.AND P3, PT, R8, R136, PT ;  /* 0x000000880800720c */ /* 0x000fe20003f64070 */
[----:B------:R-:W-:-:S04]  /*4850*/  IMAD.HI.U32 R3, R9, R133, RZ ;  /* 0x0000008509037227 */ /* 0x000fc800078e00ff */
[--C-:B------:R-:W-:Y:S02]  /*4860*/  @!P5 IMAD.IADD R137, R137, 0x1, -R8.reuse ;  /* 0x000000018989d824 */ /* 0x100fe400078e0a08 */
[----:B------:R-:W-:Y:S02]  /*4870*/  IMAD.MOV R3, RZ, RZ, -R3 ;  /* 0x000000ffff037224 */ /* 0x000fe400078e0a03 */
[----:B------:R-:W-:Y:S01]  /*4880*/  @!P2 IMAD.MOV R17, RZ, RZ, -R17 ;  /* 0x000000ffff11a224 */ /* 0x000fe200078e0a11 */
[C---:B------:R-:W-:Y:S01]  /*4890*/  ISETP.GT.U32.AND P5, PT, R8.reuse, R137, PT ;  /* 0x000000890800720c */ /* 0x040fe20003fa4070 */
[----:B------:R-:W-:Y:S01]  /*48a0*/  IMAD R133, R8, R3, R133 ;  /* 0x0000000308857224 */ /* 0x000fe200078e0285 */
[----:B------:R-:W-:Y:S01]  /*48b0*/  ISETP.GE.AND P2, PT, R15, RZ, PT ;  /* 0x000000ff0f00720c */ /* 0x000fe20003f46270 */
[--C-:B------:R-:W-:Y:S01]  /*48c0*/  @!P6 IMAD.IADD R135, R135, 0x1, -R8.reuse ;  /* 0x000000018787e824 */ /* 0x100fe200078e0a08 */
[----:B------:R-:W-:Y:S01]  /*48d0*/  STL [R1+0x2ec], R17 ;  /* 0x0002ec1101007387 */ /* 0x000fe20000100800 */
[----:B------:R-:W-:Y:S01]  /*48e0*/  @!P3 IMAD.IADD R136, R136, 0x1, -R8 ;  /* 0x000000018888b824 */ /* 0x000fe200078e0a08 */
[----:B------:R-:W-:Y:S01]  /*48f0*/  ISETP.GT.U32.AND P3, PT, R8, R133, PT ;  /* 0x000000850800720c */ /* 0x000fe20003f64070 */
[----:B------:R-:W-:Y:S01]  /*4900*/  VIADD R3, R0, 0x4c ;  /* 0x0000004c00037836 */ /* 0x000fe20000000000 */
[----:B------:R-:W-:Y:S01]  /*4910*/  ISETP.GT.U32.AND P6, PT, R8, R135, PT ;  /* 0x000000870800720c */ /* 0x000fe20003fc4070 */
[----:B------:R0:W-:Y:S01]  /*4920*/  STL [R1+0x2f4], R7 ;  /* 0x0002f40701007387 */ /* 0x0001e20000100800 */
[----:B------:R-:W-:-:S02]  /*4930*/  VIADD R5, R0, 0x4e ;  /* 0x0000004e00057836 */ /* 0x000fc40000000000 */
[----:B------:R-:W-:Y:S02]  /*4940*/  VIADD R4, R0, 0x4d ;  /* 0x0000004d00047836 */ /* 0x000fe40000000000 */
[----:B------:R-:W-:Y:S01]  /*4950*/  @!P5 IMAD.IADD R137, R137, 0x1, -R8 ;  /* 0x000000018989d824 */ /* 0x000fe200078e0a08 */
[----:B------:R-:W-:Y:S01]  /*4960*/  ISETP.GE.AND P5, PT, R6, RZ, PT ;  /* 0x000000ff0600720c */ /* 0x000fe20003fa6270 */
[----:B------:R-:W-:Y:S01]  /*4970*/  @!P1 IMAD.MOV R136, RZ, RZ, -R136 ;  /* 0x000000ffff889224 */ /* 0x000fe200078e0a88 */
[----:B------:R-:W-:Y:S01]  /*4980*/  IABS R6, R3 ;  /* 0x0000000300067213 */ /* 0x000fe20000000000 */
[----:B------:R-:W-:Y:S01]  /*4990*/  VIADD R10, R0, 0x4f ;  /* 0x0000004f000a7836 */ /* 0x000fe20000000000 */
[----:B------:R-:W-:Y:S01]  /*49a0*/  ISETP.GE.AND P1, PT, R5, RZ, PT ;  /* 0x000000ff0500720c */ /* 0x000fe20003f26270 */
[----:B0-----:R-:W-:Y:S01]  /*49b0*/  IMAD.MOV.U32 R7, RZ, RZ, R11 ;  /* 0x000000ffff077224 */ /* 0x001fe200078e000b */
[----:B------:R-:W-:Y:S01]  /*49c0*/  IABS R5, R5 ;  /* 0x0000000500057213 */ /* 0x000fe20000000000 */
[----:B------:R-:W-:Y:S01]  /*49d0*/  @!P3 IMAD.IADD R133, R133, 0x1, -R8 ;  /* 0x000000018585b824 */ /* 0x000fe200078e0a08 */
[----:B------:R-:W-:Y:S01]  /*49e0*/  IABS R12, R10 ;  /* 0x0000000a000c7213 */ /* 0x000fe20000000000 */
[----:B------:R-:W-:Y:S01]  /*49f0*/  @!P0 IMAD.MOV R7, RZ, RZ, -R7 ;  /* 0x000000ffff078224 */ /* 0x000fe200078e0a07 */
[----:B------:R-:W-:Y:S01]  /*4a00*/  ISETP.GE.AND P0, PT, R3, RZ, PT ;  /* 0x000000ff0300720c */ /* 0x000fe20003f06270 */
[----:B------:R-:W-:Y:S01]  /*4a10*/  IMAD.HI.U32 R3, R9, R6, RZ ;  /* 0x0000000609037227 */ /* 0x000fe200078e00ff */
[----:B------:R-:W-:-:S02]  /*4a20*/  ISETP.GT.U32.AND P3, PT, R8, R133, PT ;  /* 0x000000850800720c */ /* 0x000fc40003f64070 */
[----:B------:R0:W-:Y:S01]  /*4a30*/  STL [R1+0x2fc], R7 ;  /* 0x0002fc0701007387 */ /* 0x0001e20000100800 */
[----:B------:R-:W-:Y:S01]  /*4a40*/  @!P6 IMAD.IADD R135, R135, 0x1, -R8 ;  /* 0x000000018787e824 */ /* 0x000fe200078e0a08 */
[----:B------:R-:W-:Y:S01]  /*4a50*/  ISETP.GE.AND P6, PT, R10, RZ, PT ;  /* 0x000000ff0a00720c */ /* 0x000fe20003fc6270 */
[----:B------:R-:W-:Y:S02]  /*4a60*/  IMAD.MOV.U32 R10, RZ, RZ, R5 ;  /* 0x000000ffff0a7224 */ /* 0x000fe400078e0005 */
[----:B------:R-:W-:Y:S02]  /*4a70*/  IMAD.MOV R3, RZ, RZ, -R3 ;  /* 0x000000ffff037224 */ /* 0x000fe400078e0a03 */
[----:B------:R-:W-:Y:S01]  /*4a80*/  @!P2 IMAD.MOV R137, RZ, RZ, -R137 ;  /* 0x000000ffff89a224 */ /* 0x000fe200078e0a89 */
[----:B------:R-:W-:Y:S01]  /*4a90*/  ISETP.GE.AND P2, PT, R4, RZ, PT ;  /* 0x000000ff0400720c */ /* 0x000fe20003f46270 */
[----:B------:R-:W-:Y:S01]  /*4aa0*/  IMAD.HI.U32 R5, R9, R10, RZ ;  /* 0x0000000a09057227 */ /* 0x000fe200078e00ff */
[----:B0-----:R-:W-:-:S03]  /*4ab0*/  IABS R7, R4 ;  /* 0x0000000400077213 */ /* 0x001fc60000000000 */
[----:B------:R-:W-:Y:S02]  /*4ac0*/  IMAD R3, R8, R3, R6 ;  /* 0x0000000308037224 */ /* 0x000fe400078e0206 */
[----:B------:R-:W-:-:S04]  /*4ad0*/  IMAD.HI.U32 R4, R9, R7, RZ ;  /* 0x0000000709047227 */ /* 0x000fc800078e00ff */
[----:B------:R-:W-:Y:S02]  /*4ae0*/  IMAD.MOV R6, RZ, RZ, -R4 ;  /* 0x000000ffff067224 */ /* 0x000fe400078e0a04 */
[----:B------:R-:W-:Y:S02]  /*4af0*/  IMAD.MOV R11, RZ, RZ, -R5 ;  /* 0x000000ffff0b7224 */ /* 0x000fe400078e0a05 */
[----:B------:R-:W-:Y:S01]  /*4b00*/  @!P4 IMAD.MOV R135, RZ, RZ, -R135 ;  /* 0x000000ffff87c224 */ /* 0x000fe200078e0a87 */
[C---:B------:R-:W-:Y:S01]  /*4b10*/  ISETP.GT.U32.AND P4, PT, R8.reuse, R3, PT ;  /* 0x000000030800720c */ /* 0x040fe20003f84070 */
[C---:B------:R-:W-:Y:S02]  /*4b20*/  IMAD R5, R8.reuse, R6, R7 ;  /* 0x0000000608057224 */ /* 0x040fe400078e0207 */
[----:B------:R-:W-:Y:S02]  /*4b30*/  @!P3 IMAD.IADD R133, R133, 0x1, -R8 ;  /* 0x000000018585b824 */ /* 0x000fe400078e0a08 */
[C---:B------:R-:W-:Y:S01]  /*4b40*/  IMAD R7, R8.reuse, R11, R10 ;  /* 0x0000000b08077224 */ /* 0x040fe200078e020a */
[----:B------:R-:W-:Y:S01]  /*4b50*/  ISETP.GT.U32.AND P3, PT, R8, R5, PT ;  /* 0x000000050800720c */ /* 0x000fe20003f64070 */
[----:B------:R-:W-:-:S02]  /*4b60*/  @!P5 IMAD.MOV R133, RZ, RZ, -R133 ;  /* 0x000000ffff85d224 */ /* 0x000fc400078e0a85 */
[----:B------:R-:W-:Y:S01]  /*4b70*/  IMAD.HI.U32 R4, R9, R12, RZ ;  /* 0x0000000c09047227 */ /* 0x000fe200078e00ff */
[----:B------:R-:W-:-:S03]  /*4b80*/  ISETP.GT.U32.AND P5, PT, R8, R7, PT ;  /* 0x000000070800720c */ /* 0x000fc60003fa4070 */
[----:B------:R-:W-:Y:S02]  /*4b90*/  IMAD.MOV R13, RZ, RZ, -R4 ;  /* 0x000000ffff0d7224 */ /* 0x000fe400078e0a04 */
[----:B------:R-:W-:Y:S02]  /*4ba0*/  @!P4 IMAD.IADD R3, R3, 0x1, -R8 ;  /* 0x000000010303c824 */ /* 0x000fe400078e0a08 */
[----:B------:R-:W-:Y:S02]  /*4bb0*/  IMAD R11, R8, R13, R12 ;  /* 0x0000000d080b7224 */ /* 0x000fe400078e020c */
[----:B------:R-:W-:Y:S01]  /*4bc0*/  VIADD R12, R0, 0x51 ;  /* 0x00000051000c7836 */ /* 0x000fe20000000000 */
[----:B------:R-:W-:Y:S01]  /*4bd0*/  ISETP.GT.U32.AND P4, PT, R8, R3, PT ;  /* 0x000000030800720c */ /* 0x000fe20003f84070 */
[C---:B------:R-:W-:Y:S02]  /*4be0*/  VIADD R10, R0.reuse, 0x50 ;  /* 0x00000050000a7836 */ /* 0x040fe40000000000 */
[--C-:B------:R-:W-:Y:S01]  /*4bf0*/  @!P5 IMAD.IADD R7, R7, 0x1, -R8.reuse ;  /* 0x000000010707d824 */ /* 0x100fe200078e0a08 */
[----:B------:R-:W-:Y:S01]  /*4c00*/  IABS R131, R12 ;  /* 0x0000000c00837213 */ /* 0x000fe20000000000 */
[----:B------:R-:W-:Y:S01]  /*4c10*/  @!P3 IMAD.IADD R5, R5, 0x1, -R8 ;  /* 0x000000010505b824 */ /* 0x000fe200078e0a08 */
[----:B------:R-:W-:Y:S01]  /*4c20*/  IABS R132, R10 ;  /* 0x0000000a00847213 */ /* 0x000fe20000000000 */
[----:B------:R-:W-:Y:S01]  /*4c30*/  VIADD R14, R0, 0x52 ;  /* 0x00000052000e7836 */ /* 0x000fe20000000000 */
[C---:B------:R-:W-:Y:S01]  /*4c40*/  ISETP.GT.U32.AND P5, PT, R8.reuse, R7, PT ;  /* 0x000000070800720c */ /* 0x040fe20003fa4070 */
[----:B------:R-:W-:Y:S01]  /*4c50*/  IMAD.HI.U32 R6, R9, R131, RZ ;  /* 0x0000008309067227 */ /* 0x000fe200078e00ff */
[----:B------:R-:W-:-:S02]  /*4c60*/  ISETP.GT.U32.AND P3, PT, R8, R5, PT ;  /* 0x000000050800720c */ /* 0x000fc40003f64070 */
[----:B------:R-:W-:Y:S01]  /*4c70*/  IABS R129, R14 ;  /* 0x0000000e00817213 */ /* 0x000fe20000000000 */
[----:B------:R-:W-:Y:S02]  /*4c80*/  IMAD.MOV R6, RZ, RZ, -R6 ;  /* 0x000000ffff067224 */ /* 0x000fe400078e0a06 */
[----:B------:R-:W-:Y:S01]  /*4c90*/  @!P4 IMAD.IADD R3, R3, 0x1, -R8 ;  /* 0x000000010303c824 */ /* 0x000fe200078e0a08 */
[C---:B------:R-:W-:Y:S01]  /*4ca0*/  ISETP.GT.U32.AND P4, PT, R8.reuse, R11, PT ;  /* 0x0000000b0800720c */ /* 0x040fe20003f84070 */
[----:B------:R-:W-:Y:S02]  /*4cb0*/  IMAD R131, R8, R6, R131 ;  /* 0x0000000608837224 */ /* 0x000fe400078e0283 */
[----:B------:R-:W-:-:S04]  /*4cc0*/  IMAD.HI.U32 R4, R9, R132, RZ ;  /* 0x0000008409047227 */ /* 0x000fc800078e00ff */
[----:B------:R-:W-:Y:S01]  /*4cd0*/  @!P5 IMAD.IADD R7, R7, 0x1, -R8 ;  /* 0x000000010707d824 */ /* 0x000fe200078e0a08 */
[----:B------:R-:W-:Y:S01]  /*4ce0*/  ISETP.GT.U32.AND P5, PT, R8, R131, PT ;  /* 0x000000830800720c */ /* 0x000fe20003fa4070 */
[----:B------:R-:W-:Y:S02]  /*4cf0*/  IMAD.MOV R13, RZ, RZ, -R4 ;  /* 0x000000ffff0d7224 */ /* 0x000fe400078e0a04 */
[----:B------:R-:W-:Y:S02]  /*4d00*/  IMAD.MOV.U32 R16, RZ, RZ, R3 ;  /* 0x000000ffff107224 */ /* 0x000fe400078e0003 */
[----:B------:R-:W-:Y:S01]  /*4d10*/  @!P4 IMAD.IADD R11, R11, 0x1, -R8 ;  /* 0x000000010b0bc824 */ /* 0x000fe200078e0a08 */
[----:B------:R-:W-:Y:S01]  /*4d20*/  ISETP.GE.AND P4, PT, R10, RZ, PT ;  /* 0x000000ff0a00720c */ /* 0x000fe20003f86270 */
[----:B------:R-:W-:Y:S02]  /*4d30*/  IMAD R132, R8, R13, R132 ;  /* 0x0000000d08847224 */ /* 0x000fe400078e0284 */
[----:B------:R-:W-:-:S02]  /*4d40*/  VIADD R15, R0, 0x53 ;  /* 0x00000053000f7836 */ /* 0x000fc40000000000 */
[----:B------:R-:W-:Y:S02]  /*4d50*/  VIADD R13, R0, 0x54 ;  /* 0x00000054000d7836 */ /* 0x000fe40000000000 */
[----:B------:R-:W-:Y:S01]  /*4d60*/  @!P0 IMAD.MOV R16, RZ, RZ, -R16 ;  /* 0x000000ffff108224 */ /* 0x000fe200078e0a10 */
[C---:B------:R-:W-:Y:S01]  /*4d70*/  ISETP.GT.U32.AND P0, PT, R8.reuse, R11, PT ;  /* 0x0000000b0800720c */ /* 0x040fe20003f04070 */
[--C-:B------:R-:W-:Y:S01]  /*4d80*/  @!P3 IMAD.IADD R5, R5, 0x1, -R8.reuse ;  /* 0x000000010505b824 */ /* 0x100fe200078e0a08 */
[----:B------:R-:W-:Y:S01]  /*4d90*/  IABS R127, R15 ;  /* 0x0000000f007f7213 */ /* 0x000fe20000000000 */
[----:B------:R-:W-:Y:S01]  /*4da0*/  @!P5 IMAD.IADD R131, R131, 0x1, -R8 ;  /* 0x000000018383d824 */ /* 0x000fe200078e0a08 */
[C---:B------:R-:W-:Y:S01]  /*4db0*/  ISETP.GT.U32.AND P3, PT, R8.reuse, R132, PT ;  /* 0x000000840800720c */ /* 0x040fe20003f64070 */
[C---:B------:R-:W-:Y:S01]  /*4dc0*/  IMAD.HI.U32 R4, R9.reuse, R129, RZ ;  /* 0x0000008109047227 */ /* 0x040fe200078e00ff */
[----:B------:R-:W-:Y:S01]  /*4dd0*/  IABS R10, R13 ;  /* 0x0000000d000a7213 */ /* 0x000fe20000000000 */
[----:B------:R-:W-:Y:S01]  /*4de0*/  STL [R1+0x304], R16 ;  /* 0x0003041001007387 */ /* 0x000fe20000100800 */
[----:B------:R-:W-:Y:S01]  /*4df0*/  ISETP.GT.U32.AND P5, PT, R8, R131, PT ;  /* 0x000000830800720c */ /* 0x000fe20003fa4070 */
[----:B------:R-:W-:-:S04]  /*4e00*/  IMAD.HI.U32 R6, R9, R127, RZ ;  /* 0x0000007f09067227 */ /* 0x000fc800078e00ff */
[----:B------:R-:W-:Y:S02]  /*4e10*/  IMAD.MOV R4, RZ, RZ, -R4 ;  /* 0x000000ffff047224 */ /* 0x000fe400078e0a04 */
[----:B------:R-:W-:-:S04]  /*4e20*/  IMAD.HI.U32 R3, R9, R10, RZ ;  /* 0x0000000a09037227 */ /* 0x000fc800078e00ff */
[----:B------:R-:W-:Y:S02]  /*4e30*/  IMAD.MOV R6, RZ, RZ, -R6 ;  /* 0x000000ffff067224 */ /* 0x000fe400078e0a06 */
[C---:B------:R-:W-:Y:S02]  /*4e40*/  IMAD R129, R8.reuse, R4, R129 ;  /* 0x0000000408817224 */ /* 0x040fe400078e0281 */
[--C-:B------:R-:W-:Y:S02]  /*4e50*/  @!P0 IMAD.IADD R11, R11, 0x1, -R8.reuse ;  /* 0x000000010b0b8824 */ /* 0x100fe400078e0a08 */
[----:B------:R-:W-:Y:S01]  /*4e60*/  IMAD.MOV R3, RZ, RZ, -R3 ;  /* 0x000000ffff037224 */ /* 0x000fe200078e0a03 */
[----:B------:R-:W-:Y:S01]  /*4e70*/  ISETP.GT.U32.AND P0, PT, R8, R129, PT ;  /* 0x000000810800720c */ /* 0x000fe20003f04070 */
[----:B------:R-:W-:Y:S02]  /*4e80*/  @!P2 IMAD.MOV R5, RZ, RZ, -R5 ;  /* 0x000000ffff05a224 */ /* 0x000fe400078e0a05 */
[----:B------:R-:W-:Y:S01]  /*4e90*/  @!P3 IMAD.IADD R132, R132, 0x1, -R8 ;  /* 0x000000018484b824 */ /* 0x000fe200078e0a08 */
[----:B------:R-:W-:Y:S01]  /*4ea0*/  ISETP.GE.AND P3, PT, R12, RZ, PT ;  /* 0x000000ff0c00720c */ /* 0x000fe20003f66270 */
[C---:B------:R-:W-:Y:S01]  /*4eb0*/  IMAD R127, R8.reuse, R6, R127 ;  /* 0x00000006087f7224 */ /* 0x040fe200078e027f */
[----:B------:R0:W-:Y:S01]  /*4ec0*/  STL [R1+0x30c], R5 ;  /* 0x00030c0501007387 */ /* 0x0001e20000100800 */
[----:B------:R-:W-:Y:S01]  /*4ed0*/  IMAD.MOV.U32 R4, RZ, RZ, R11 ;  /* 0x000000ffff047224 */ /* 0x000fe200078e000b */
[C---:B------:R-:W-:Y:S01]  /*4ee0*/  ISETP.GT.U32.AND P2, PT, R8.reuse, R132, PT ;  /* 0x000000840800720c */ /* 0x040fe20003f44070 */
[----:B------:R-:W-:-:S02]  /*4ef0*/  IMAD R3, R8, R3, R10 ;  /* 0x0000000308037224 */ /* 0x000fc400078e020a */
[----:B------:R-:W-:Y:S01]  /*4f00*/  @!P6 IMAD.MOV R4, RZ, RZ, -R4 ;  /* 0x000000ffff04e224 */ /* 0x000fe200078e0a04 */
[C---:B------:R-:W-:Y:S01]  /*4f10*/  ISETP.GT.U32.AND P6, PT, R8.reuse, R127, PT ;  /* 0x0000007f0800720c */ /* 0x040fe20003fc4070 */
[--C-:B------:R-:W-:Y:S01]  /*4f20*/  @!P5 IMAD.IADD R131, R131, 0x1, -R8.reuse ;  /* 0x000000018383d824 */ /* 0x100fe200078e0a08 */
[----:B------:R-:W-:Y:S01]  /*4f30*/  ISETP.GT.U32.AND P5, PT, R8, R3, PT ;  /* 0x000000030800720c */ /* 0x000fe20003fa4070 */
[C---:B------:R-:W-:Y:S02]  /*4f40*/  VIADD R10, R0.reuse, 0x55 ;  /* 0x00000055000a7836 */ /* 0x040fe40000000000 */
[----:B0-----:R-:W-:Y:S02]  /*4f50*/  IMAD.MOV.U32 R5, RZ, RZ, R7 ;  /* 0x000000ffff057224 */ /* 0x001fe400078e0007 */
[----:B------:R-:W-:Y:S02]  /*4f60*/  VIADD R12, R0, 0x56 ;  /* 0x00000056000c7836 */ /* 0x000fe40000000000 */
[----:B------:R-:W-:Y:S01]  /*4f70*/  @!P1 IMAD.MOV R5, RZ, RZ, -R5 ;  /* 0x000000ffff059224 */ /* 0x000fe200078e0a05 */
[----:B------:R-:W-:Y:S01]  /*4f80*/  ISETP.GE.AND P1, PT, R14, RZ, PT ;  /* 0x000000ff0e00720c */ /* 0x000fe20003f26270 */
[--C-:B------:R-:W-:Y:S01]  /*4f90*/  @!P0 IMAD.IADD R129, R129, 0x1, -R8.reuse ;  /* 0x0000000181818824 */ /* 0x100fe200078e0a08 */
[----:B------:R-:W-:Y:S01]  /*4fa0*/  IABS R7, R12 ;  /* 0x0000000c00077213 */ /* 0x000fe20000000000 */
[--C-:B------:R-:W-:Y:S01]  /*4fb0*/  @!P2 IMAD.IADD R132, R132, 0x1, -R8.reuse ;  /* 0x000000018484a824 */ /* 0x100fe200078e0a08 */
[----:B------:R0:W-:Y:S01]  /*4fc0*/  STL [R1+0x314], R5 ;  /* 0x0003140501007387 */ /* 0x0001e20000100800 */
[--C-:B------:R-:W-:Y:S01]  /*4fd0*/  @!P6 IMAD.IADD R127, R127, 0x1, -R8.reuse ;  /* 0x000000017f7fe824 */ /* 0x100fe200078e0a08 */
[C---:B------:R-:W-:Y:S01]  /*4fe0*/  ISETP.GT.U32.AND P6, PT, R8.reuse, R129, PT ;  /* 0x000000810800720c */ /* 0x040fe20003fc4070 */
[----:B------:R-:W-:Y:S01]  /*4ff0*/  @!P5 IMAD.IADD R3, R3, 0x1, -R8 ;  /* 0x000000010303d824 */ /* 0x000fe200078e0a08 */
[----:B------:R1:W-:Y:S01]  /*5000*/  STL [R1+0x31c], R4 ;  /* 0x00031c0401007387 */ /* 0x0003e20000100800 */
[----:B------:R-:W-:Y:S01]  /*5010*/  @!P4 IMAD.MOV R132, RZ, RZ, -R132 ;  /* 0x000000ffff84c224 */ /* 0x000fe200078e0a84 */
[----:B------:R-:W-:Y:S01]  /*5020*/  ISETP.GT.U32.AND P5, PT, R8, R127, PT ;  /* 0x0000007f0800720c */ /* 0x000fe20003fa4070 */
[----:B------:R-:W-:Y:S01]  /*5030*/  VIADD R14, R0, 0x58 ;  /* 0x00000058000e7836 */ /* 0x000fe20000000000 */
[----:B------:R-:W-:Y:S01]  /*5040*/  ISETP.GT.U32.AND P4, PT, R8, R3, PT ;  /* 0x000000030800720c */ /* 0x000fe20003f84070 */
[----:B------:R-:W-:Y:S01]  /*5050*/  @!P3 IMAD.MOV R131, RZ, RZ, -R131 ;  /* 0x000000ffff83b224 */ /* 0x000fe200078e0a83 */
[----:B0-----:R-:W-:Y:S01]  /*5060*/  IABS R5, R10 ;  /* 0x0000000a00057213 */ /* 0x001fe20000000000 */
[C---:B------:R-:W-:Y:S01]  /*5070*/  VIADD R17, R0.reuse, 0x64 ;  /* 0x0000006400117836 */ /* 0x040fe20000000000 */
[----:B------:R-:W-:Y:S01]  /*5080*/  ISETP.GE.AND P0, PT, R13, RZ, PT ;  /* 0x000000ff0d00720c */ /* 0x000fe20003f06270 */
[----:B------:R-:W-:Y:S01]  /*5090*/  VIADD R13, R0, 0x57 ;  /* 0x00000057000d7836 */ /* 0x000fe20000000000 */
[----:B------:R-:W-:Y:S01]  /*50a0*/  IABS R125, R14 ;  /* 0x0000000e007d7213 */ /* 0x000fe20000000000 */
[----:B-1----:R-:W-:Y:S01]  /*50b0*/  IMAD.HI.U32 R4, R9, R5, RZ ;  /* 0x0000000509047227 */ /* 0x002fe200078e00ff */
[----:B------:R-:W-:-:S02]  /*50c0*/  ISETP.GE.AND P2, PT, R15, RZ, PT ;  /* 0x000000ff0f00720c */ /* 0x000fc40003f46270 */
[----:B------:R-:W-:Y:S01]  /*50d0*/  IABS R11, R13 ;  /* 0x0000000d000b7213 */ /* 0x000fe20000000000 */
[----:B------:R-:W-:Y:S02]  /*50e0*/  IMAD.MOV R6, RZ, RZ, -R4 ;  /* 0x000000ffff067224 */ /* 0x000fe400078e0a04 */
[----:B------:R-:W-:-:S04]  /*50f0*/  IMAD.HI.U32 R4, R9, R7, RZ ;  /* 0x0000000709047227 */ /* 0x000fc800078e00ff */
[C---:B------:R-:W-:Y:S02]  /*5100*/  IMAD R5, R8.reuse, R6, R5 ;  /* 0x0000000608057224 */ /* 0x040fe400078e0205 */
[----:B------:R-:W-:Y:S02]  /*5110*/  IMAD.MOV R4, RZ, RZ, -R4 ;  /* 0x000000ffff047224 */ /* 0x000fe400078e0a04 */
[--C-:B------:R-:W-:Y:S01]  /*5120*/  @!P6 IMAD.IADD R129, R129, 0x1, -R8.reuse ;  /* 0x000000018181e824 */ /* 0x100fe200078e0a08 */
[C---:B------:R-:W-:Y:S01]  /*5130*/  ISETP.GT.U32.AND P6, PT, R8.reuse, R5, PT ;  /* 0x000000050800720c */ /* 0x040fe20003fc4070 */
[C---:B------:R-:W-:Y:S02]  /*5140*/  IMAD R7, R8.reuse, R4, R7 ;  /* 0x0000000408077224 */ /* 0x040fe400078e0207 */
[--C-:B------:R-:W-:Y:S02]  /*5150*/  @!P4 IMAD.IADD R3, R3, 0x1, -R8.reuse ;  /* 0x000000010303c824 */ /* 0x100fe400078e0a08 */
[----:B------:R-:W-:Y:S01]  /*5160*/  @!P5 IMAD.IADD R127, R127, 0x1, -R8 ;  /* 0x000000017f7fd824 */ /* 0x000fe200078e0a08 */
[----:B------:R-:W-:Y:S01]  /*5170*/  ISETP.GT.U32.AND P4, PT, R8, R7, PT ;  /* 0x000000070800720c */ /* 0x000fe20003f84070 */
[----:B------:R-:W-:Y:S01]  /*5180*/  IMAD.HI.U32 R6, R9, R125, RZ ;  /* 0x0000007d09067227 */ /* 0x000fe200078e00ff */
[----:B------:R-:W-:-:S03]  /*5190*/  ISETP.GE.AND P5, PT, R10, RZ, PT ;  /* 0x000000ff0a00720c */ /* 0x000fc60003fa6270 */
[----:B------:R-:W-:Y:S02]  /*51a0*/  VIADD R10, R0, 0x59 ;  /* 0x00000059000a7836 */ /* 0x000fe40000000000 */
[--C-:B------:R-:W-:Y:S01]  /*51b0*/  @!P6 IMAD.IADD R5, R5, 0x1, -R8.reuse ;  /* 0x000000010505e824 */ /* 0x100fe200078e0a08 */
[----:B------:R-:W-:Y:S01]  /*51c0*/  ISETP.GE.AND P6, PT, R12, RZ, PT ;  /* 0x000000ff0c00720c */ /* 0x000fe20003fc6270 */
[----:B------:R-:W-:Y:S01]  /*51d0*/  IMAD.HI.U32 R4, R9, R11, RZ ;  /* 0x0000000b09047227 */ /* 0x000fe200078e00ff */
[----:B------:R-:W-:Y:S02]  /*51e0*/  IABS R123, R10 ;  /* 0x0000000a007b7213 */ /* 0x000fe40000000000 */
[----:B------:R-:W-:Y:S01]  /*51f0*/  ISETP.GT.U32.AND P3, PT, R8, R5, PT ;  /* 0x000000050800720c */ /* 0x000fe20003f64070 */
[----:B------:R-:W-:Y:S02]  /*5200*/  @!P4 IMAD.IADD R7, R7, 0x1, -R8 ;  /* 0x000000010707c824 */ /* 0x000fe400078e0a08 */
[----:B------:R-:W-:-:S02]  /*5210*/  IMAD.MOV R6, RZ, RZ, -R6 ;  /* 0x000000ffff067224 */ /* 0x000fc400078e0a06 */
[----:B------:R-:W-:Y:S01]  /*5220*/  VIADD R12, R0, 0x5a ;  /* 0x0000005a000c7836 */ /* 0x000fe20000000000 */
[C---:B------:R-:W-:Y:S01]  /*5230*/  ISETP.GT.U32.AND P4, PT, R8.reuse, R7, PT ;  /* 0x000000070800720c */ /* 0x040fe20003f84070 */
[----:B------:R-:W-:Y:S02]  /*5240*/  IMAD.MOV R4, RZ, RZ, -R4 ;  /* 0x000000ffff047224 */ /* 0x000fe400078e0a04 */
[C---:B------:R-:W-:Y:S01]  /*5250*/  IMAD R125, R8.reuse, R6, R125 ;  /* 0x00000006087d7224 */ /* 0x040fe200078e027d */
[----:B------:R-:W-:Y:S01]  /*5260*/  IABS R121, R12 ;  /* 0x0000000c00797213 */ /* 0x000fe20000000000 */
[----:B------:R-:W-:Y:S02]  /*5270*/  IMAD R11, R8, R4, R11 ;  /* 0x00000004080b7224 */ /* 0x000fe400078e020b */
[----:B------:R-:W-:-:S04]  /*5280*/  IMAD.HI.U32 R4, R9, R123, RZ ;  /* 0x0000007b09047227 */ /* 0x000fc800078e00ff */
[----:B------:R-:W-:Y:S01]  /*5290*/  @!P2 IMAD.MOV R127, RZ, RZ, -R127 ;  /* 0x000000ffff7fa224 */ /* 0x000fe200078e0a7f */
[----:B------:R-:W-:Y:S01]  /*52a0*/  ISETP.GT.U32.AND P2, PT, R8, R125, PT ;  /* 0x0000007d0800720c */ /* 0x000fe20003f44070 */
[----:B------:R-:W-:Y:S02]  /*52b0*/  IMAD.MOV.U32 R16, RZ, RZ, R3 ;  /* 0x000000ffff107224 */ /* 0x000fe400078e0003 */
[----:B------:R-:W-:-:S04]  /*52c0*/  IMAD.HI.U32 R3, R9, R121, RZ ;  /* 0x0000007909037227 */ /* 0x000fc800078e00ff */
[----:B------:R-:W-:Y:S01]  /*52d0*/  @!P3 IMAD.IADD R5, R5, 0x1, -R8 ;  /* 0x000000010505b824 */ /* 0x000fe200078e0a08 */
[----:B------:R-:W-:Y:S01]  /*52e0*/  ISETP.GE.AND P3, PT, R14, RZ, PT ;  /* 0x000000ff0e00720c */ /* 0x000fe20003f66270 */
[----:B------:R-:W-:Y:S02]  /*52f0*/  IMAD.MOV R4, RZ, RZ, -R4 ;  /* 0x000000ffff047224 */ /* 0x000fe400078e0a04 */
[----:B------:R-:W-:Y:S02]  /*5300*/  IMAD.MOV R3, RZ, RZ, -R3 ;  /* 0x000000ffff037224 */ /* 0x000fe400078e0a03 */
[----:B------:R-:W-:Y:S01]  /*5310*/  @!P4 IMAD.IADD R7, R7, 0x1, -R8 ;  /* 0x000000010707c824 */ /* 0x000fe200078e0a08 */
[----:B------:R-:W-:Y:S01]  /*5320*/  ISETP.GE.AND P4, PT, R10, RZ, PT ;  /* 0x000000ff0a00720c */ /* 0x000fe20003f86270 */
[----:B------:R-:W-:Y:S02]  /*5330*/  IMAD R123, R8, R4, R123 ;  /* 0x00000004087b7224 */ /* 0x000fe400078e027b */
[----:B------:R-:W-:-:S02]  /*5340*/  IMAD.MOV.U32 R15, RZ, RZ, R5 ;  /* 0x000000ffff0f7224 */ /* 0x000fc400078e0005 */
[----:B------:R-:W-:Y:S01]  /*5350*/  @!P1 IMAD.MOV R129, RZ, RZ, -R129 ;  /* 0x000000ffff819224 */ /* 0x000fe200078e0a81 */
[C---:B------:R-:W-:Y:S01]  /*5360*/  ISETP.GT.U32.AND P1, PT, R8.reuse, R11, PT ;  /* 0x0000000b0800720c */ /* 0x040fe20003f24070 */
[C---:B------:R-:W-:Y:S02]  /*5370*/  IMAD R121, R8.reuse, R3, R121 ;  /* 0x0000000308797224 */ /* 0x040fe400078e0279 */
[----:B------:R-:W-:Y:S02]  /*5380*/  IMAD.MOV.U32 R6, RZ, RZ, R7 ;  /* 0x000000ffff067224 */ /* 0x000fe400078e0007 */
[----:B------:R-:W-:Y:S01]  /*5390*/  @!P5 IMAD.MOV R15, RZ, RZ, -R15 ;  /* 0x000000ffff0fd224 */ /* 0x000fe200078e0a0f */
[C---:B------:R-:W-:Y:S01]  /*53a0*/  ISETP.GT.U32.AND P5, PT, R8.reuse, R123, PT ;  /* 0x0000007b0800720c */ /* 0x040fe20003fa4070 */
[----:B------:R-:W-:Y:S02]  /*53b0*/  @!P2 IMAD.IADD R125, R125, 0x1, -R8 ;  /* 0x000000017d7da824 */ /* 0x000fe400078e0a08 */
[----:B------:R-:W-:Y:S01]  /*53c0*/  @!P6 IMAD.MOV R6, RZ, RZ, -R6 ;  /* 0x000000ffff06e224 */ /* 0x000fe200078e0a06 */
[----:B------:R-:W-:Y:S01]  /*53d0*/  ISETP.GT.U32.AND P6, PT, R8, R121, PT ;  /* 0x000000790800720c */ /* 0x000fe20003fc4070 */
[----:B------:R-:W-:Y:S01]  /*53e0*/  VIADD R4, R0, 0x5b ;  /* 0x0000005b00047836 */ /* 0x000fe20000000000 */
[----:B------:R-:W-:Y:S01]  /*53f0*/  ISETP.GT.U32.AND P2, PT, R8, R125, PT ;  /* 0x0000007d0800720c */ /* 0x000fe20003f44070 */
[----:B------:R-:W-:-:S02]  /*5400*/  @!P1 IMAD.IADD R11, R11, 0x1, -R8 ;  /* 0x000000010b0b9824 */ /* 0x000fc400078e0a08 */
[----:B------:R-:W-:Y:S01]  /*5410*/  VIADD R10, R0, 0x5c ;  /* 0x0000005c000a7836 */ /* 0x000fe20000000000 */
[----:B------:R-:W-:Y:S01]  /*5420*/  IABS R119, R4 ;  /* 0x0000000400777213 */ /* 0x000fe20000000000 */
[----:B------:R-:W-:Y:S01]  /*5430*/  @!P0 IMAD.MOV R16, RZ, RZ, -R16 ;  /* 0x000000ffff108224 */ /* 0x000fe200078e0a10 */
[C---:B------:R-:W-:Y:S01]  /*5440*/  ISETP.GT.U32.AND P1, PT, R8.reuse, R11, PT ;  /* 0x0000000b0800720c */ /* 0x040fe20003f24070 */
[--C-:B------:R-:W-:Y:S01]  /*5450*/  @!P5 IMAD.IADD R123, R123, 0x1, -R8.reuse ;  /* 0x000000017b7bd824 */ /* 0x100fe200078e0a08 */
[----:B------:R-:W-:Y:S01]  /*5460*/  IABS R5, R10 ;  /* 0x0000000a00057213 */ /* 0x000fe20000000000 */
[----:B------:R-:W-:Y:S01]  /*5470*/  IMAD.HI.U32 R3, R9, R119, RZ ;  /* 0x0000007709037227 */ /* 0x000fe200078e00ff */
[----:B------:R-:W-:Y:S01]  /*5480*/  ISETP.GE.AND P0, PT, R13, RZ, PT ;  /* 0x000000ff0d00720c */ /* 0x000fe20003f06270 */
[----:B------:R-:W-:Y:S01]  /*5490*/  STL [R1+0x324], R16 ;  /* 0x0003241001007387 */ /* 0x000fe20000100800 */
[----:B------:R-:W-:Y:S01]  /*54a0*/  ISETP.GT.U32.AND P5, PT, R8, R123, PT ;  /* 0x0000007b0800720c */ /* 0x000fe20003fa4070 */
[----:B------:R-:W-:-:S02]  /*54b0*/  @!P6 IMAD.IADD R121, R121, 0x1, -R8 ;  /* 0x000000017979e824 */ /* 0x000fc400078e0a08 */
[----:B------:R-:W-:Y:S01]  /*54c0*/  @!P2 IMAD.IADD R125, R125, 0x1, -R8 ;  /* 0x000000017d7da824 */ /* 0x000fe200078e0a08 */
[----:B------:R-:W-:Y:S01]  /*54d0*/  ISETP.GE.AND P2, PT, R4, RZ, PT ;  /* 0x000000ff0400720c */ /* 0x000fe20003f46270 */
[----:B------:R-:W-:Y:S01]  /*54e0*/  IMAD.HI.U32 R4, R9, R5, RZ ;  /* 0x0000000509047227 */ /* 0x000fe200078e00ff */
[C---:B------:R-:W-:Y:S01]  /*54f0*/  ISETP.GT.U32.AND P6, PT, R8.reuse, R121, PT ;  /* 0x000000790800720c */ /* 0x040fe20003fc4070 */
[----:B------:R-:W-:Y:S02]  /*5500*/  STL [R1+0x32c], R15 ;  /* 0x00032c0f01007387 */ /* 0x000fe40000100800 */
[----:B------:R-:W-:Y:S02]  /*5510*/  IMAD.MOV R3, RZ, RZ, -R3 ;  /* 0x000000ffff037224 */ /* 0x000fe400078e0a03 */
[----:B------:R-:W-:Y:S01]  /*5520*/  IMAD.MOV R4, RZ, RZ, -R4 ;  /* 0x000000ffff047224 */ /* 0x000fe200078e0a04 */
[----:B------:R0:W-:Y:S01]  /*5530*/  STL [R1+0x334], R6 ;  /* 0x0003340601007387 */ /* 0x0001e20000100800 */
[----:B------:R-:W-:-:S02]  /*5540*/  IMAD R119, R8, R3, R119 ;  /* 0x0000000308777224 */ /* 0x000fc400078e0277 */
[--C-:B------:R-:W-:Y:S01]  /*5550*/  @!P1 IMAD.IADD R11, R11, 0x1, -R8.reuse ;  /* 0x000000010b0b9824 */ /* 0x100fe200078e0a08 */
[----:B------:R-:W-:Y:S01]  /*5560*/  ISETP.GE.AND P1, PT, R12, RZ, PT ;  /* 0x000000ff0c00720c */ /* 0x000fe20003f26270 */
[----:B------:R-:W-:Y:S02]  /*5570*/  VIADD R12, R0, 0x5d ;  /* 0x0000005d000c7836 */ /* 0x000fe40000000000 */
[C---:B------:R-:W-:Y:S02]  /*5580*/  IMAD R3, R8.reuse, R4, R5 ;  /* 0x0000000408037224 */ /* 0x040fe400078e0205 */
[--C-:B------:R-:W-:Y:S01]  /*5590*/  @!P5 IMAD.IADD R123, R123, 0x1, -R8.reuse ;  /* 0x000000017b7bd824 */ /* 0x100fe200078e0a08 */
[C---:B------:R-:W-:Y:S01]  /*55a0*/  ISETP.GT.U32.AND P5, PT, R8.reuse, R119, PT ;  /* 0x000000770800720c */ /* 0x040fe20003fa4070 */
[----:B------:R-:W-:Y:S01]  /*55b0*/  IMAD.MOV.U32 R7, RZ, RZ, R11 ;  /* 0x000000ffff077224 */ /* 0x000fe200078e000b */
[----:B0-----:R-:W-:Y:S01]  /*55c0*/  IABS R6, R12 ;  /* 0x0000000c00067213 */ /* 0x001fe20000000000 */
[----:B------:R-:W-:Y:S01]  /*55d0*/  @!P6 IMAD.IADD R121, R121, 0x1, -R8 ;  /* 0x000000017979e824 */ /* 0x000fe200078e0a08 */
[----:B------:R-:W-:Y:S01]  /*55e0*/  ISETP.GT.U32.AND P6, PT, R8, R3, PT ;  /* 0x000000030800720c */ /* 0x000fe20003fc4070 */
[----:B------:R-:W-:Y:S01]  /*55f0*/  @!P0 IMAD.MOV R7, RZ, RZ, -R7 ;  /* 0x000000ffff078224 */ /* 0x000fe200078e0a07 */
[----:B------:R-:W-:Y:S01]  /*5600*/  ISETP.GE.AND P0, PT, R10, RZ, PT ;  /* 0x000000ff0a00720c */ /* 0x000fe20003f06270 */
[----:B------:R-:W-:-:S02]  /*5610*/  VIADD R10, R0, 0x5e ;  /* 0x0000005e000a7836 */ /* 0x000fc40000000000 */
[----:B------:R-:W-:Y:S01]  /*5620*/  IMAD.HI.U32 R4, R9, R6, RZ ;  /* 0x0000000609047227 */ /* 0x000fe200078e00ff */
[----:B------:R0:W-:Y:S03]  /*5630*/  STL [R1+0x33c], R7 ;  /* 0x00033c0701007387 */ /* 0x0001e60000100800 */
[----:B------:R-:W-:Y:S02]  /*5640*/  IMAD.MOV R5, RZ, RZ, -R4 ;  /* 0x000000ffff057224 */ /* 0x000fe400078e0a04 */
[----:B------:R-:W-:Y:S02]  /*5650*/  @!P5 IMAD.IADD R119, R119, 0x1, -R8 ;  /* 0x000000017777d824 */ /* 0x000fe400078e0a08 */
[----:B------:R-:W-:Y:S02]  /*5660*/  IMAD R5, R8, R5, R6 ;  /* 0x0000000508057224 */ /* 0x000fe400078e0206 */
[----:B------:R-:W-:Y:S01]  /*5670*/  @!P6 IMAD.IADD R3, R3, 0x1, -R8 ;  /* 0x000000010303e824 */ /* 0x000fe200078e0a08 */
[----:B0-----:R-:W-:Y:S01]  /*5680*/  IABS R7, R10 ;  /* 0x0000000a00077213 */ /* 0x001fe20000000000 */
[----:B------:R-:W-:Y:S01]  /*5690*/  VIADD R14, R0, 0x60 ;  /* 0x00000060000e7836 */ /* 0x000fe20000000000 */
[C---:B------:R-:W-:Y:S01]  /*56a0*/  ISETP.GT.U32.AND P6, PT, R8.reuse, R119, PT ;  /* 0x000000770800720c */ /* 0x040fe20003fc4070 */
[----:B------:R-:W-:Y:S01]  /*56b0*/  @!P4 IMAD.MOV R123, RZ, RZ, -R123 ;  /* 0x000000ffff7bc224 */ /* 0x000fe200078e0a7b */
[----:B------:R-:W-:Y:S01]  /*56c0*/  ISETP.GT.U32.AND P5, PT, R8, R5, PT ;  /* 0x000000050800720c */ /* 0x000fe20003fa4070 */
[----:B------:R-:W-:Y:S01]  /*56d0*/  IMAD.HI.U32 R4, R9, R7, RZ ;  /* 0x0000000709047227 */ /* 0x000fe200078e00ff */
[----:B------:R-:W-:-:S02]  /*56e0*/  IABS R117, R14 ;  /* 0x0000000e00757213 */ /* 0x000fc40000000000 */
[----:B------:R-:W-:Y:S01]  /*56f0*/  ISETP.GT.U32.AND P4, PT, R8, R3, PT ;  /* 0x000000030800720c */ /* 0x000fe20003f84070 */
[----:B------:R-:W-:Y:S02]  /*5700*/  IMAD.MOV R4, RZ, RZ, -R4 ;  /* 0x000000ffff047224 */ /* 0x000fe400078e0a04 */
[----:B------:R-:W-:Y:S02]  /*5710*/  VIADD R13, R0, 0x5f ;  /* 0x0000005f000d7836 */ /* 0x000fe40000000000 */
[C---:B------:R-:W-:Y:S02]  /*5720*/  IMAD R7, R8.reuse, R4, R7 ;  /* 0x0000000408077224 */ /* 0x040fe400078e0207 */
[----:B------:R-:W-:Y:S01]  /*5730*/  @!P6 IMAD.IADD R119, R119, 0x1, -R8 ;  /* 0x000000017777e824 */ /* 0x000fe200078e0a08 */
[----:B------:R-:W-:Y:S01]  /*5740*/  IABS R11, R13 ;  /* 0x0000000d000b7213 */ /* 0x000fe20000000000 */
[----:B------:R-:W-:Y:S01]  /*5750*/  IMAD.HI.U32 R4, R9, R117, RZ ;  /* 0x0000007509047227 */ /* 0x000fe200078e00ff */
[----:B------:R-:W-:-:S03]  /*5760*/  ISETP.GT.U32.AND P6, PT, R8, R7, PT ;  /* 0x000000070800720c */ /* 0x000fc60003fc4070 */
[----:B------:R-:W-:Y:S02]  /*5770*/  @!P5 IMAD.IADD R5, R5, 0x1, -R8 ;  /* 0x000000010505d824 */ /* 0x000fe400078e0a08 */
[----:B------:R-:W-:Y:S02]  /*5780*/  IMAD.MOV R4, RZ, RZ, -R4 ;  /* 0x000000ffff047224 */ /* 0x000fe400078e0a04 */
[----:B------:R-:W-:Y:S01]  /*5790*/  IMAD.HI.U32 R6, R9, R11, RZ ;  /* 0x0000000b09067227 */ /* 0x000fe200078e00ff */
[----:B------:R-:W-:-:S03]  /*57a0*/  ISETP.GT.U32.AND P5, PT, R8, R5, PT ;  /* 0x000000050800720c */ /* 0x000fc60003fa4070 */
[----:B------:R-:W-:Y:S02]  /*57b0*/  IMAD R117, R8, R4, R117 ;  /* 0x0000000408757224 */ /* 0x000fe400078e0275 */
[--C-:B------:R-:W-:Y:S02]  /*57c0*/  @!P6 IMAD.IADD R7, R7, 0x1, -R8.reuse ;  /* 0x000000010707e824 */ /* 0x100fe400078e0a08 */
[----:B------:R-:W-:Y:S01]  /*57d0*/  VIADD R15, R0, 0x61 ;  /* 0x00000061000f7836 */ /* 0x000fe20000000000 */
[----:B------:R-:W-:Y:S01]  /*57e0*/  ISETP.GT.U32.AND P6, PT, R8, R117, PT ;  /* 0x000000750800720c */ /* 0x000fe20003fc4070 */
[----:B------:R-:W-:Y:S01]  /*57f0*/  @!P4 IMAD.IADD R3, R3, 0x1, -R8 ;  /* 0x000000010303c824 */ /* 0x000fe200078e0a08 */
[----:B------:R-:W-:Y:S01]  /*5800*/  ISETP.GE.AND P4, PT, R13, RZ, PT ;  /* 0x000000ff0d00720c */ /* 0x000fe20003f86270 */
[----:B------:R-:W-:Y:S01]  /*5810*/  IMAD.MOV R6, RZ, RZ, -R6 ;  /* 0x000000ffff067224 */ /* 0x000fe200078e0a06 */
[----:B------:R-:W-:Y:S01]  /*5820*/  IABS R115, R15 ;  /* 0x0000000f00737213 */ /* 0x000fe20000000000 */
[----:B------:R-:W-:Y:S01]  /*5830*/  @!P5 IMAD.IADD R5, R5, 0x1, -R8 ;  /* 0x000000010505d824 */ /* 0x000fe200078e0a08 */
[----:B------:R-:W-:Y:S01]  /*5840*/  ISETP.GE.AND P5, PT, R14, RZ, PT ;  /* 0x000000ff0e00720c */ /* 0x000fe20003fa6270 */
[----:B------:R-:W-:-:S02]  /*5850*/  VIADD R14, R0, 0x62 ;  /* 0x00000062000e7836 */ /* 0x000fc40000000000 */
[----:B------:R-:W-:Y:S02]  /*5860*/  IMAD.MOV.U32 R18, RZ, RZ, R3 ;  /* 0x000000ffff127224 */ /* 0x000fe400078e0003 */
[C---:B------:R-:W-:Y:S01]  /*5870*/  IMAD R11, R8.reuse, R6, R11 ;  /* 0x00000006080b7224 */ /* 0x040fe200078e020b */
[----:B------:R-:W-:Y:S01]  /*5880*/  IABS R113, R14 ;  /* 0x0000000e00717213 */ /* 0x000fe20000000000 */
[----:B------:R-:W-:Y:S01]  /*5890*/  @!P0 IMAD.MOV R18, RZ, RZ, -R18 ;  /* 0x000000ffff128224 */ /* 0x000fe200078e0a12 */
[C---:B------:R-:W-:Y:S01]  /*58a0*/  ISETP.GT.U32.AND P0, PT, R8.reuse, R7, PT ;  /* 0x000000070800720c */ /* 0x040fe20003f04070 */
[----:B------:R-:W-:Y:S02]  /*58b0*/  @!P6 IMAD.IADD R117, R117, 0x1, -R8 ;  /* 0x000000017575e824 */ /* 0x000fe400078e0a08 */
[----:B------:R-:W-:Y:S01]  /*58c0*/  IMAD.HI.U32 R6, R9, R115, RZ ;  /* 0x0000007309067227 */ /* 0x000fe200078e00ff */
[----:B------:R0:W-:Y:S02]  /*58d0*/  STL [R1+0x344], R18 ;  /* 0x0003441201007387 */ /* 0x0001e40000100800 */
[C---:B------:R-:W-:Y:S01]  /*58e0*/  ISETP.GT.U32.AND P6, PT, R8.reuse, R117, PT ;  /* 0x000000750800720c */ /* 0x040fe20003fc4070 */
[----:B------:R-:W-:Y:S01]  /*58f0*/  @!P2 IMAD.MOV R119, RZ, RZ, -R119 ;  /* 0x000000ffff77a224 */ /* 0x000fe200078e0a77 */
[----:B------:R-:W-:Y:S01]  /*5900*/  ISETP.GT.U32.AND P2, PT, R8, R11, PT ;  /* 0x0000000b0800720c */ /* 0x000fe20003f44070 */
[----:B------:R-:W-:-:S02]  /*5910*/  IMAD.MOV R6, RZ, RZ, -R6 ;  /* 0x000000ffff067224 */ /* 0x000fc400078e0a06 */
[----:B------:R-:W-:-:S04]  /*5920*/  IMAD.HI.U32 R3, R9, R113, RZ ;  /* 0x0000007109037227 */ /* 0x000fc800078e00ff */
[----:B------:R-:W-:Y:S02]  /*5930*/  IMAD R115, R8, R6, R115 ;  /* 0x0000000608737224 */ /* 0x000fe400078e0273 */
[----:B------:R-:W-:Y:S02]  /*5940*/  IMAD.MOV R3, RZ, RZ, -R3 ;  /* 0x000000ffff037224 */ /* 0x000fe400078e0a03 */
[----:B------:R-:W-:Y:S02]  /*5950*/  VIADD R16, R0, 0x63 ;  /* 0x0000006300107836 */ /* 0x000fe40000000000 */
[--C-:B------:R-:W-:Y:S01]  /*5960*/  @!P0 IMAD.IADD R7, R7, 0x1, -R8.reuse ;  /* 0x0000000107078824 */ /* 0x100fe200078e0a08 */
[C---:B------:R-:W-:Y:S01]  /*5970*/  ISETP.GT.U32.AND P0, PT, R8.reuse, R115, PT ;  /* 0x000000730800720c */ /* 0x040fe20003f04070 */
[----:B------:R-:W-:Y:S01]  /*5980*/  IMAD R113, R8, R3, R113 ;  /* 0x0000000308717224 */ /* 0x000fe200078e0271 */
[----:B------:R-:W-:Y:S01]  /*5990*/  IABS R111, R16 ;  /* 0x00000010006f7213 */ /* 0x000fe20000000000 */
[----:B------:R-:W-:-:S02]  /*59a0*/  @!P2 IMAD.IADD R11, R11, 0x1, -R8 ;  /* 0x000000010b0ba824 */ /* 0x000fc400078e0a08 */
[----:B------:R-:W-:Y:S01]  /*59b0*/  @!P1 IMAD.MOV R121, RZ, RZ, -R121 ;  /* 0x000000ffff799224 */ /* 0x000fe200078e0a79 */
[----:B------:R-:W-:Y:S01]  /*59c0*/  ISETP.GE.AND P1, PT, R10, RZ, PT ;  /* 0x000000ff0a00720c */ /* 0x000fe20003f26270 */
[----:B------:R-:W-:Y:S01]  /*59d0*/  @!P6 IMAD.IADD R117, R117, 0x1, -R8 ;  /* 0x000000017575e824 */ /* 0x000fe200078e0a08 */
[----:B------:R-:W-:Y:S01]  /*59e0*/  ISETP.GT.U32.AND P6, PT, R8, R113, PT ;  /* 0x000000710800720c */ /* 0x000fe20003fc4070 */
[----:B0-----:R-:W-:Y:S01]  /*59f0*/  VIADD R18, R0, 0x65 ;  /* 0x0000006500127836 */ /* 0x001fe20000000000 */
[----:B------:R-:W-:Y:S01]  /*5a00*/  IABS R10, R17 ;  /* 0x00000011000a7213 */ /* 0x000fe20000000000 */
[----:B------:R-:W-:Y:S01]  /*5a10*/  @!P3 IMAD.MOV R125, RZ, RZ, -R125 ;  /* 0x000000ffff7db224 */ /* 0x000fe200078e0a7d */
[----:B------:R-:W-:Y:S01]  /*5a20*/  ISETP.GT.U32.AND P2, PT, R8, R11, PT ;  /* 0x0000000b0800720c */ /* 0x000fe20003f44070 */
[C---:B------:R-:W-:Y:S01]  /*5a30*/  IMAD.HI.U32 R3, R9.reuse, R111, RZ ;  /* 0x0000006f09037227 */ /* 0x040fe200078e00ff */
[----:B------:R-:W-:Y:S02]  /*5a40*/  ISETP.GE.AND P3, PT, R12, RZ, PT ;  /* 0x000000ff0c00720c */ /* 0x000fe40003f66270 */
[----:B------:R-:W-:Y:S01]  /*5a50*/  IABS R12, R18 ;  /* 0x00000012000c7213 */ /* 0x000fe20000000000 */
[----:B------:R-:W-:-:S04]  /*5a60*/  IMAD.HI.U32 R4, R9, R10, RZ ;  /* 0x0000000a09047227 */ /* 0x000fc800078e00ff */
[----:B------:R-:W-:Y:S02]  /*5a70*/  IMAD.MOV R3, RZ, RZ, -R3 ;  /* 0x000000ffff037224 */ /* 0x000fe400078e0a03 */
[----:B------:R-:W-:Y:S01]  /*5a80*/  @!P0 IMAD.IADD R115, R115, 0x1, -R8 ;  /* 0x0000000173738824 */ /* 0x000fe200078e0a08 */
[----:B------:R-:W-:Y:S01]  /*5a90*/  ISETP.GE.AND P0, PT, R14, RZ, PT ;  /* 0x000000ff0e00720c */ /* 0x000fe20003f06270 */
[----:B------:R-:W-:Y:S02]  /*5aa0*/  IMAD.MOV R13, RZ, RZ, -R4 ;  /* 0x000000ffff0d7224 */ /* 0x000fe400078e0a04 */
[C---:B------:R-:W-:Y:S02]  /*5ab0*/  IMAD R111, R8.reuse, R3, R111 ;  /* 0x00000003086f7224 */ /* 0x040fe400078e026f */
[----:B------:R-:W-:Y:S01]  /*5ac0*/  @!P6 IMAD.IADD R113, R113, 0x1, -R8 ;  /* 0x000000017171e824 */ /* 0x000fe200078e0a08 */
[----:B------:R-:W-:Y:S01]  /*5ad0*/  ISETP.GT.U32.AND P6, PT, R8, R115, PT ;  /* 0x000000730800720c */ /* 0x000fe20003fc4070 */
[----:B------:R-:W-:-:S04]  /*5ae0*/  IMAD.HI.U32 R6, R9, R12, RZ ;  /* 0x0000000c09067227 */ /* 0x000fc800078e00ff */
[----:B------:R-:W-:Y:S02]  /*5af0*/  IMAD R3, R8, R13, R10 ;  /* 0x0000000d08037224 */ /* 0x000fe400078e020a */
[----:B------:R-:W-:Y:S01]  /*5b00*/  @!P2 IMAD.IADD R11, R11, 0x1, -R8 ;  /* 0x000000010b0ba824 */ /* 0x000fe200078e0a08 */
[----:B------:R-:W-:Y:S01]  /*5b10*/  ISETP.GE.AND P2, PT, R15, RZ, PT ;  /* 0x000000ff0f00720c */ /* 0x000fe20003f46270 */
[----:B------:R-:W-:Y:S02]  /*5b20*/  VIADD R10, R0, 0x66 ;  /* 0x00000066000a7836 */ /* 0x000fe40000000000 */
[----:B------:R-:W-:Y:S02]  /*5b30*/  IMAD.MOV.U32 R20, RZ, RZ, R5 ;  /* 0x000000ffff147224 */ /* 0x000fe400078e0005 */
[----:B------:R-:W-:Y:S01]  /*5b40*/  IMAD.MOV.U32 R19, RZ, RZ, R7 ;  /* 0x000000ffff137224 */ /* 0x000fe200078e0007 */
[----:B------:R-:W-:Y:S01]  /*5b50*/  IABS R5, R10 ;  /* 0x0000000a00057213 */ /* 0x000fe20000000000 */
[----:B------:R-:W-:-:S02]  /*5b60*/  IMAD.MOV R15, RZ, RZ, -R6 ;  /* 0x000000ffff0f7224 */ /* 0x000fc400078e0a06 */
[----:B------:R-:W-:Y:S01]  /*5b70*/  @!P3 IMAD.MOV R20, RZ, RZ, -R20 ;  /* 0x000000ffff14b224 */ /* 0x000fe200078e0a14 */
[C---:B------:R-:W-:Y:S01]  /*5b80*/  ISETP.GT.U32.AND P3, PT, R8.reuse, R111, PT ;  /* 0x0000006f0800720c */ /* 0x040fe20003f64070 */
[----:B------:R-:W-:Y:S01]  /*5b90*/  @!P1 IMAD.MOV R19, RZ, RZ, -R19 ;  /* 0x000000ffff139224 */ /* 0x000fe200078e0a13 */
[C---:B------:R-:W-:Y:S01]  /*5ba0*/  ISETP.GT.U32.AND P1, PT, R8.reuse, R113, PT ;  /* 0x000000710800720c */ /* 0x040fe20003f24070 */
[----:B------:R-:W-:Y:S01]  /*5bb0*/  IMAD.MOV.U32 R6, RZ, RZ, R11 ;  /* 0x000000ffff067224 */ /* 0x000fe200078e000b */
[----:B------:R-:W-:Y:S01]  /*5bc0*/  STL [R1+0x34c], R20 ;  /* 0x00034c1401007387 */ /* 0x000fe20000100800 */
[C---:B------:R-:W-:Y:S02]  /*5bd0*/  IMAD R13, R8.reuse, R15, R12 ;  /* 0x0000000f080d7224 */ /* 0x040fe400078e020c */
[----:B------:R-:W-:Y:S01]  /*5be0*/  @!P4 IMAD.MOV R6, RZ, RZ, -R6 ;  /* 0x000000ffff06c224 */ /* 0x000fe200078e0a06 */
[C---:B------:R-:W-:Y:S01]  /*5bf0*/  ISETP.GT.U32.AND P4, PT, R8.reuse, R3, PT ;  /* 0x000000030800720c */ /* 0x040fe20003f84070 */
[----:B------:R-:W-:Y:S01]  /*5c00*/  IMAD.HI.U32 R4, R9, R5, RZ ;  /* 0x0000000509047227 */ /* 0x000fe200078e00ff */
[----:B------:R-:W-:Y:S03]  /*5c10*/  STL [R1+0x354], R19 ;  /* 0x0003541301007387 */ /* 0x000fe60000100800 */
[----:B------:R-:W-:Y:S01]  /*5c20*/  @!P6 IMAD.IADD R115, R115, 0x1, -R8 ;  /* 0x000000017373e824 */ /* 0x000fe200078e0a08 */
[----:B------:R0:W-:Y:S01]  /*5c30*/  STL [R1+0x35c], R6 ;  /* 0x00035c0601007387 */ /* 0x0001e20000100800 */
[----:B------:R-:W-:Y:S01]  /*5c40*/  ISETP.GT.U32.AND P6, PT, R8, R13, PT ;  /* 0x0000000d0800720c */ /* 0x000fe20003fc4070 */
[----:B------:R-:W-:-:S02]  /*5c50*/  VIADD R12, R0, 0x67 ;  /* 0x00000067000c7836 */ /* 0x000fc40000000000 */
[--C-:B------:R-:W-:Y:S01]  /*5c60*/  @!P1 IMAD.IADD R113, R113, 0x1, -R8.reuse ;  /* 0x0000000171719824 */ /* 0x100fe200078e0a08 */
[----:B------:R-:W-:Y:S01]  /*5c70*/  ISETP.GE.AND P1, PT, R17, RZ, PT ;  /* 0x000000ff1100720c */ /* 0x000fe20003f26270 */
[--C-:B------:R-:W-:Y:S01]  /*5c80*/  @!P3 IMAD.IADD R111, R111, 0x1, -R8.reuse ;  /* 0x000000016f6fb824 */ /* 0x100fe200078e0a08 */
[----:B------:R-:W-:Y:S01]  /*5c90*/  IABS R7, R12 ;  /* 0x0000000c00077213 */ /* 0x000fe20000000000 */
[----:B------:R-:W-:Y:S01]  /*5ca0*/  @!P4 IMAD.IADD R3, R3, 0x1, -R8 ;  /* 0x000000010303c824 */ /* 0x000fe200078e0a08 */
[----:B------:R-:W-:Y:S01]  /*5cb0*/  ISETP.GE.AND P3, PT, R18, RZ, PT ;  /* 0x000000ff1200720c */ /* 0x000fe20003f66270 */
[----:B0-----:R-:W-:Y:S01]  /*5cc0*/  IMAD.MOV R6, RZ, RZ, -R4 ;  /* 0x000000ffff067224 */ /* 0x001fe200078e0a04 */
[C---:B------:R-:W-:Y:S01]  /*5cd0*/  ISETP.GT.U32.AND P4, PT, R8.reuse, R111, PT ;  /* 0x0000006f0800720c */ /* 0x040fe20003f84070 */
[----:B------:R-:W-:Y:S02]  /*5ce0*/  @!P0 IMAD.MOV R113, RZ, RZ, -R113 ;  /* 0x000000ffff718224 */ /* 0x000fe400078e0a71 */
[----:B------:R-:W-:-:S02]  /*5cf0*/  IMAD R5, R8, R6, R5 ;  /* 0x0000000608057224 */ /* 0x000fc400078e0205 */
[----:B------:R-:W-:Y:S01]  /*5d00*/  @!P5 IMAD.MOV R117, RZ, RZ, -R117 ;  /* 0x000000ffff75d224 */ /* 0x000fe200078e0a75 */
[----:B------:R-:W-:Y:S01]  /*5d10*/  ISETP.GE.AND P5, PT, R16, RZ, PT ;  /* 0x000000ff1000720c */ /* 0x000fe20003fa6270 */
[----:B------:R-:W-:Y:S01]  /*5d20*/  @!P6 IMAD.IADD R13, R13, 0x1, -R8 ;  /* 0x000000010d0de824 */ /* 0x000fe200078e0a08 */
[C---:B------:R-:W-:Y:S01]  /*5d30*/  ISETP.GT.U32.AND P0, PT, R8.reuse, R5, PT ;  /* 0x000000050800720c */ /* 0x040fe20003f04070 */
[----:B------:R-:W-:Y:S01]  /*5d40*/  IMAD.HI.U32 R4, R9, R7, RZ ;  /* 0x0000000709047227 */ /* 0x000fe200078e00ff */
[----:B------:R-:W-:-:S03]  /*5d50*/  ISETP.GT.U32.AND P6, PT, R8, R3, PT ;  /* 0x000000030800720c */ /* 0x000fc60003fc4070 */
[----:B------:R-:W-:Y:S01]  /*5d60*/  @!P2 IMAD.MOV R115, RZ, RZ, -R115 ;  /* 0x000000ffff73a224 */ /* 0x000fe200078e0a73 */
[----:B------:R-:W-:Y:S01]  /*5d70*/  ISETP.GT.U32.AND P2, PT, R8, R13, PT ;  /* 0x0000000d0800720c */ /* 0x000fe20003f44070 */
[----:B------:R-:W-:Y:S02]  /*5d80*/  IMAD.MOV R4, RZ, RZ, -R4 ;  /* 0x000000ffff047224 */ /* 0x000fe400078e0a04 */
[----:B------:R-:W-:Y:S02]  /*5d90*/  VIADD R11, R0, 0x68 ;  /* 0x00000068000b7836 */ /* 0x000fe40000000000 */
[----:B------:R-:W-:Y:S02]  /*5da0*/  IMAD R7, R8, R4, R7 ;  /* 0x0000000408077224 */ /* 0x000fe400078e0207 */
[--C-:B------:R-:W-:Y:S01]  /*5db0*/  @!P4 IMAD.IADD R111, R111, 0x1, -R8.reuse ;  /* 0x000000016f6fc824 */ /* 0x100fe200078e0a08 */
[----:B------:R-:W-:Y:S01]  /*5dc0*/  IABS R109, R11 ;  /* 0x0000000b006d7213 */ /* 0x000fe20000000000 */
[--C-:B------:R-:W-:Y:S01]  /*5dd0*/  @!P0 IMAD.IADD R5, R5, 0x1, -R8.reuse ;  /* 0x0000000105058824 */ /* 0x100fe200078e0a08 */
[----:B------:R-:W-:Y:S01]  /*5de0*/  ISETP.GE.AND P4, PT, R10, RZ, PT ;  /* 0x000000ff0a00720c */ /* 0x000fe20003f86270 */
[----:B------:R-:W-:Y:S01]  /*5df0*/  @!P6 IMAD.IADD R3, R3, 0x1, -R8 ;  /* 0x000000010303e824 */ /* 0x000fe200078e0a08 */
[----:B------:R-:W-:Y:S01]  /*5e00*/  ISETP.GT.U32.AND P6, PT, R8, R7, PT ;  /* 0x000000070800720c */ /* 0x000fe20003fc4070 */
[----:B------:R-:W-:Y:S01]  /*5e10*/  VIADD R10, R0, 0x6a ;  /* 0x0000006a000a7836 */ /* 0x000fe20000000000 */
[----:B------:R-:W-:Y:S01]  /*5e20*/  ISETP.GE.AND P0, PT, R11, RZ, PT ;  /* 0x000000ff0b00720c */ /* 0x000fe20003f06270 */
[----:B------:R-:W-:Y:S01]  /*5e30*/  @!P5 IMAD.MOV R111, RZ, RZ, -R111 ;  /* 0x000000ffff6fd224 */ /* 0x000fe200078e0a6f */
[----:B------:R-:W-:Y:S01]  /*5e40*/  ISETP.GT.U32.AND P5, PT, R8, R5, PT ;  /* 0x000000050800720c */ /* 0x000fe20003fa4070 */
[----:B------:R-:W-:Y:S01]  /*5e50*/  IMAD.HI.U32 R4, R9, R109, RZ ;  /* 0x0000006d09047227 */ /* 0x000fe200078e00ff */
[----:B------:R-:W-:-:S03]  /*5e60*/  IABS R105, R10 ;  /* 0x0000000a00697213 */ /* 0x000fc60000000000 */
[----:B------:R-:W-:Y:S01]  /*5e70*/  @!P2 IMAD.IADD R13, R13, 0x1, -R8 ;  /* 0x000000010d0da824 */ /* 0x000fe200078e0a08 */
[----:B------:R-:W-:Y:S01]  /*5e80*/  ISETP.GE.AND P2, PT, R12, RZ, PT ;  /* 0x000000ff0c00720c */ /* 0x000fe20003f46270 */
[----:B------:R-:W-:Y:S02]  /*5e90*/  IMAD.MOV R4, RZ, RZ, -R4 ;  /* 0x000000ffff047224 */ /* 0x000fe400078e0a04 */
[----:B------:R-:W-:Y:S02]  /*5ea0*/  IMAD.MOV.U32 R19, RZ, RZ, R3 ;  /* 0x000000ffff137224 */ /* 0x000fe400078e0003 */
[----:B------:R-:W-:Y:S02]  /*5eb0*/  IMAD.MOV.U32 R15, RZ, RZ, R13 ;  /* 0x000000ffff0f7224 */ /* 0x000fe400078e000d */
[----:B------:R-:W-:-:S04]  /*5ec0*/  IMAD.HI.U32 R3, R9, R105, RZ ;  /* 0x0000006909037227 */ /* 0x000fc800078e00ff */
[C---:B------:R-:W-:Y:S02]  /*5ed0*/  IMAD R109, R8.reuse, R4, R109 ;  /* 0x00000004086d7224 */ /* 0x040fe400078e026d */
[----:B------:R-:W-:Y:S02]  /*5ee0*/  @!P1 IMAD.MOV R19, RZ, RZ, -R19 ;  /* 0x000000ffff139224 */ /* 0x000fe400078e0a13 */
[----:B------:R-:W-:Y:S01]  /*5ef0*/  @!P3 IMAD.MOV R15, RZ, RZ, -R15 ;  /* 0x000000ffff0fb224 */ /* 0x000fe200078e0a0f */
[----:B------:R-:W-:Y:S01]  /*5f00*/  ISETP.GT.U32.AND P1, PT, R8, R109, PT ;  /* 0x0000006d0800720c */ /* 0x000fe20003f24070 */
[----:B------:R-:W-:Y:S01]  /*5f10*/  VIADD R14, R0, 0x69 ;  /* 0x00000069000e7836 */ /* 0x000fe20000000000 */
[----:B------:R-:W-:Y:S01]  /*5f20*/  STL [R1+0x364], R19 ;  /* 0x0003641301007387 */ /* 0x000fe20000100800 */
[--C-:B------:R-:W-:Y:S02]  /*5f30*/  @!P6 IMAD.IADD R7, R7, 0x1, -R8.reuse ;  /* 0x000000010707e824 */ /* 0x100fe400078e0a08 */
[----:B------:R-:W-:Y:S01]  /*5f40*/  IMAD.MOV R3, RZ, RZ, -R3 ;  /* 0x000000ffff037224 */ /* 0x000fe200078e0a03 */
[----:B------:R0:W-:Y:S01]  /*5f50*/  STL [R1+0x36c], R15 ;  /* 0x00036c0f01007387 */ /* 0x0001e20000100800 */
[----:B------:R-:W-:Y:S01]  /*5f60*/  @!P5 IMAD.IADD R5, R5, 0x1, -R8 ;  /* 0x000000010505d824 */ /* 0x000fe200078e0a08 */
[----:B------:R-:W-:Y:S01]  /*5f70*/  IABS R107, R14 ;  /* 0x0000000e006b7213 */ /* 0x000fe20000000000 */
[C---:B------:R-:W-:Y:S01]  /*5f80*/  IMAD R105, R8.reuse, R3, R105 ;  /* 0x0000000308697224 */ /* 0x040fe200078e0269 */
[----:B------:R-:W-:Y:S01]  /*5f90*/  ISETP.GT.U32.AND P6, PT, R8, R7, PT ;  /* 0x000000070800720c */ /* 0x000fe20003fc4070 */
[----:B------:R-:W-:Y:S01]  /*5fa0*/  VIADD R11, R0, 0x6c ;  /* 0x0000006c000b7836 */ /* 0x000fe20000000000 */
[----:B------:R-:W-:Y:S01]  /*5fb0*/  ISETP.GE.AND P3, PT, R14, RZ, PT ;  /* 0x000000ff0e00720c */ /* 0x000fe20003f66270 */
[----:B------:R-:W-:-:S04]  /*5fc0*/  IMAD.HI.U32 R6, R9, R107, RZ ;  /* 0x0000006b09067227 */ /* 0x000fc800078e00ff */
[----:B0-----:R-:W-:Y:S02]  /*5fd0*/  IMAD.MOV.U32 R15, RZ, RZ, R5 ;  /* 0x000000ffff0f7224 */ /* 0x001fe400078e0005 */
[----:B------:R-:W-:Y:S02]  /*5fe0*/  IMAD.MOV R6, RZ, RZ, -R6 ;  /* 0x000000ffff067224 */ /* 0x000fe400078e0a06 */
[----:B------:R-:W-:Y:S01]  /*5ff0*/  @!P4 IMAD.MOV R15, RZ, RZ, -R15 ;  /* 0x000000ffff0fc224 */ /* 0x000fe200078e0a0f */
[C---:B------:R-:W-:Y:S01]  /*6000*/  ISETP.GT.U32.AND P4, PT, R8.reuse, R105, PT ;  /* 0x000000690800720c */ /* 0x040fe20003f84070 */
[--C-:B------:R-:W-:Y:S02]  /*6010*/  @!P1 IMAD.IADD R109, R109, 0x1, -R8.reuse ;  /* 0x000000016d6d9824 */ /* 0x100fe400078e0a08 */
[C---:B------:R-:W-:Y:S01]  /*6020*/  IMAD R107, R8.reuse, R6, R107 ;  /* 0x00000006086b7224 */ /* 0x040fe200078e026b */
[----:B------:R-:W-:Y:S01]  /*6030*/  IABS R6, R11 ;  /* 0x0000000b00067213 */ /* 0x000fe20000000000 */
[--C-:B------:R-:W-:Y:S01]  /*6040*/  @!P6 IMAD.IADD R7, R7, 0x1, -R8.reuse ;  /* 0x000000010707e824 */ /* 0x100fe200078e0a08 */
[----:B------:R-:W-:Y:S01]  /*6050*/  ISETP.GT.U32.AND P1, PT, R8, R109, PT ;  /* 0x0000006d0800720c */ /* 0x000fe20003f24070 */
[----:B------:R-:W-:Y:S01]  /*6060*/  VIADD R12, R0, 0x6d ;  /* 0x0000006d000c7836 */ /* 0x000fe20000000000 */
[----:B------:R-:W-:Y:S01]  /*6070*/  ISETP.GT.U32.AND P5, PT, R8, R107, PT ;  /* 0x0000006b0800720c */ /* 0x000fe20003fa4070 */
[----:B------:R-:W-:Y:S01]  /*6080*/  VIADD R4, R0, 0x6b ;  /* 0x0000006b00047836 */ /* 0x000fe20000000000 */
[----:B------:R-:W-:Y:S01]  /*6090*/  ISETP.GE.AND P6, PT, R10, RZ, PT ;  /* 0x000000ff0a00720c */ /* 0x000fe20003fc6270 */
[----:B------:R-:W-:Y:S01]  /*60a0*/  IMAD.MOV.U32 R13, RZ, RZ, R7 ;  /* 0x000000ffff0d7224 */ /* 0x000fe200078e0007 */
[----:B------:R-:W-:Y:S01]  /*60b0*/  IABS R10, R12 ;  /* 0x0000000c000a7213 */ /* 0x000fe20000000000 */
[----:B------:R-:W-:Y:S01]  /*60c0*/  @!P4 IMAD.IADD R105, R105, 0x1, -R8 ;  /* 0x000000016969c824 */ /* 0x000fe200078e0a08 */
[----:B------:R-:W-:Y:S01]  /*60d0*/  IABS R103, R4 ;  /* 0x0000000400677213 */ /* 0x000fe20000000000 */
[----:B------:R-:W-:Y:S01]  /*60e0*/  @!P2 IMAD.MOV R13, RZ, RZ, -R13 ;  /* 0x000000ffff0da224 */ /* 0x000fe200078e0a0d */
[----:B------:R-:W-:Y:S01]  /*60f0*/  ISETP.GE.AND P2, PT, R4, RZ, PT ;  /* 0x000000ff0400720c */ /* 0x000fe20003f46270 */
[C---:B------:R-:W-:Y:S01]  /*6100*/  IMAD.HI.U32 R4, R9.reuse, R6, RZ ;  /* 0x0000000609047227 */ /* 0x040fe200078e00ff */
[----:B------:R-:W-:Y:S01]  /*6110*/  ISETP.GT.U32.AND P4, PT, R8, R105, PT ;  /* 0x000000690800720c */ /* 0x000fe20003f84070 */
[----:B------:R-:W-:Y:S02]  /*6120*/  STL [R1+0x374], R15 ;  /* 0x0003740f01007387 */ /* 0x000fe40000100800 */
[----:B------:R-:W-:-:S02]  /*6130*/  IMAD.HI.U32 R5, R9, R10, RZ ;  /* 0x0000000a09057227 */ /* 0x000fc400078e00ff */
[----:B------:R0:W-:Y:S02]  /*6140*/  STL [R1+0x37c], R13 ;  /* 0x00037c0d01007387 */ /* 0x0001e40000100800 */
[----:B------:R-:W-:Y:S02]  /*6150*/  IMAD.MOV R7, RZ, RZ, -R4 ;  /* 0x000000ffff077224 */ /* 0x000fe400078e0a04 */
[--C-:B------:R-:W-:Y:S01]  /*6160*/  @!P1 IMAD.IADD R109, R109, 0x1, -R8.reuse ;  /* 0x000000016d6d9824 */ /* 0x100fe200078e0a08 */
[----:B------:R-:W-:Y:S01]  /*6170*/  ISETP.GE.AND P1, PT, R11, RZ, PT ;  /* 0x000000ff0b00720c */ /* 0x000fe20003f26270 */
[----:B------:R-:W-:Y:S02]  /*6180*/  @!P5 IMAD.IADD R107, R107, 0x1, -R8 ;  /* 0x000000016b6bd824 */ /* 0x000fe400078e0a08 */
[----:B------:R-:W-:Y:S02]  /*6190*/  IMAD.MOV R11, RZ, RZ, -R5 ;  /* 0x000000ffff0b7224 */ /* 0x000fe400078e0a05 */
[----:B------:R-:W-:Y:S01]  /*61a0*/  IMAD.HI.U32 R3, R9, R103, RZ ;  /* 0x0000006709037227 */ /* 0x000fe200078e00ff */
[----:B------:R-:W-:-:S03]  /*61b0*/  ISETP.GT.U32.AND P5, PT, R8, R107, PT ;  /* 0x0000006b0800720c */ /* 0x000fc60003fa4070 */
[C---:B------:R-:W-:Y:S02]  /*61c0*/  IMAD R5, R8.reuse, R7, R6 ;  /* 0x0000000708057224 */ /* 0x040fe400078e0206 */
[----:B------:R-:W-:Y:S02]  /*61d0*/  IMAD.MOV R3, RZ, RZ, -R3 ;  /* 0x000000ffff037224 */ /* 0x000fe400078e0a03 */
[----:B------:R-:W-:Y:S01]  /*61e0*/  @!P4 IMAD.IADD R105, R105, 0x1, -R8 ;  /* 0x000000016969c824 */ /* 0x000fe200078e0a08 */
[C---:B------:R-:W-:Y:S01]  /*61f0*/  ISETP.GT.U32.AND P4, PT, R8.reuse, R5, PT ;  /* 0x000000050800720c */ /* 0x040fe20003f84070 */
[----:B------:R-:W-:Y:S02]  /*6200*/  IMAD R103, R8, R3, R103 ;  /* 0x0000000308677224 */ /* 0x000fe400078e0267 */
[----:B------:R-:W-:Y:S02]  /*6210*/  @!P0 IMAD.MOV R109, RZ, RZ, -R109 ;  /* 0x000000ffff6d8224 */ /* 0x000fe400078e0a6d */
[----:B------:R-:W-:Y:S01]  /*6220*/  VIADD R4, R0, 0x6e ;  /* 0x0000006e00047836 */ /* 0x000fe20000000000 */
[----:B------:R-:W-:Y:S01]  /*6230*/  ISETP.GT.U32.AND P0, PT, R8, R103, PT ;  /* 0x000000670800720c */ /* 0x000fe20003f04070 */
[----:B------:R-:W-:-:S02]  /*6240*/  VIADD R14, R0, 0x6f ;  /* 0x0000006f000e7836 */ /* 0x000fc40000000000 */
[----:B------:R-:W-:Y:S02]  /*6250*/  VIADD R16, R0, 0x70 ;  /* 0x0000007000107836 */ /* 0x000fe40000000000 */
[----:B------:R-:W-:Y:S01]  /*6260*/  @!P5 IMAD.IADD R107, R107, 0x1, -R8 ;  /* 0x000000016b6bd824 */ /* 0x000fe200078e0a08 */
[----:B------:R-:W-:Y:S01]  /*6270*/  ISETP.GE.AND P5, PT, R12, RZ, PT ;  /* 0x000000ff0c00720c */ /* 0x000fe20003fa6270 */
[----:B------:R-:W-:Y:S01]  /*6280*/  IMAD R3, R8, R11, R10 ;  /* 0x0000000b08037224 */ /* 0x000fe200078e020a */
[----:B------:R-:W-:Y:S01]  /*6290*/  IABS R11, R4 ;  /* 0x00000004000b7213 */ /* 0x000fe20000000000 */
[----:B------:R-:W-:Y:S01]  /*62a0*/  @!P4 IMAD.IADD R5, R5, 0x1, -R8 ;  /* 0x000000010505c824 */ /* 0x000fe200078e0a08 */
[----:B------:R-:W-:Y:S01]  /*62b0*/  IABS R12, R14 ;  /* 0x0000000e000c7213 */ /* 0x000fe20000000000 */
[----:B------:R-:W-:Y:S01]  /*62c0*/  @!P3 IMAD.MOV R107, RZ, RZ, -R107 ;  /* 0x000000ffff6bb224 */ /* 0x000fe200078e0a6b */
[----:B------:R-:W-:Y:S01]  /*62d0*/  IABS R101, R16 ;  /* 0x0000001000657213 */ /* 0x000fe20000000000 */
[----:B------:R-:W-:Y:S01]  /*62e0*/  @!P6 IMAD.MOV R105, RZ, RZ, -R105 ;  /* 0x000000ffff69e224 */ /* 0x000fe200078e0a69 */
[----:B------:R-:W-:Y:S01]  /*62f0*/  ISETP.GE.AND P3, PT, R4, RZ, PT ;  /* 0x000000ff0400720c */ /* 0x000fe20003f66270 */
[----:B------:R-:W-:Y:S01]  /*6300*/  IMAD.HI.U32 R4, R9, R11, RZ ;  /* 0x0000000b09047227 */ /* 0x000fe200078e00ff */
[----:B------:R-:W-:-:S02]  /*6310*/  ISETP.GT.U32.AND P4, PT, R8, R5, PT ;  /* 0x000000050800720c */ /* 0x000fc40003f84070 */
[----:B------:R-:W-:Y:S01]  /*6320*/  ISETP.GT.U32.AND P6, PT, R8, R3, PT ;  /* 0x000000030800720c */ /* 0x000fe20003fc4070 */
[----:B------:R-:W-:-:S04]  /*6330*/  IMAD.HI.U32 R6, R9, R12, RZ ;  /* 0x0000000c09067227 */ /* 0x000fc800078e00ff */
[----:B------:R-:W-:Y:S02]  /*6340*/  @!P0 IMAD.IADD R103, R103, 0x1, -R8 ;  /* 0x0000000167678824 */ /* 0x000fe400078e0a08 */
[----:B------:R-:W-:-:S03]  /*6350*/  IMAD.HI.U32 R7, R9, R101, RZ ;  /* 0x0000006509077227 */ /* 0x000fc600078e00ff */
[C---:B------:R-:W-:Y:S01]  /*6360*/  ISETP.GT.U32.AND P0, PT, R8.reuse, R103, PT ;  /* 0x000000670800720c */ /* 0x040fe20003f04070 */
[----:B------:R-:W-:Y:S02]  /*6370*/  IMAD.MOV R4, RZ, RZ, -R4 ;  /* 0x000000ffff047224 */ /* 0x000fe400078e0a04 */
[----:B0-----:R-:W-:Y:S02]  /*6380*/  IMAD.MOV R13, RZ, RZ, -R6 ;  /* 0x000000ffff0d7224 */ /* 0x001fe400078e0a06 */
[----:B------:R-:W-:Y:S02]  /*6390*/  IMAD.MOV R6, RZ, RZ, -R7 ;  /* 0x000000ffff067224 */ /* 0x000fe400078e0a07 */
[C---:B------:R-:W-:Y:S02]  /*63a0*/  IMAD R7, R8.reuse, R4, R11 ;  /* 0x0000000408077224 */ /* 0x040fe400078e020b */
[C---:B------:R-:W-:Y:S02]  /*63b0*/  IMAD R11, R8.reuse, R13, R12 ;  /* 0x0000000d080b7224 */ /* 0x040fe400078e020c */
[--C-:B------:R-:W-:Y:S01]  /*63c0*/  @!P4 IMAD.IADD R5, R5, 0x1, -R8.reuse ;  /* 0x000000010505c824 */ /* 0x100fe200078e0a08 */
[C---:B------:R-:W-:Y:S01]  /*63d0*/  ISETP.GT.U32.AND P4, PT, R8.reuse, R7, PT ;  /* 0x000000070800720c */ /* 0x040fe20003f84070 */
[----:B------:R-:W-:Y:S01]  /*63e0*/  @!P6 IMAD.IADD R3, R3, 0x1, -R8 ;  /* 0x000000010303e824 */ /* 0x000fe200078e0a08 */
[----:B------:R-:W-:Y:S01]  /*63f0*/  ISETP.GT.U32.AND P6, PT, R8, R11, PT ;  /* 0x0000000b0800720c */ /* 0x000fe20003fc4070 */
[----:B------:R-:W-:-:S02]  /*6400*/  VIADD R17, R0, 0x71 ;  /* 0x0000007100117836 */ /* 0x000fc40000000000 */
[--C-:B------:R-:W-:Y:S01]  /*6410*/  @!P0 IMAD.IADD R103, R103, 0x1, -R8.reuse ;  /* 0x0000000167678824 */ /* 0x100fe200078e0a08 */
[----:B------:R-:W-:Y:S01]  /*6420*/  ISETP.GE.AND P0, PT, R14, RZ, PT ;  /* 0x000000ff0e00720c */ /* 0x000fe20003f06270 */
[C---:B------:R-:W-:Y:S01]  /*6430*/  VIADD R14, R0.reuse, 0x72 ;  /* 0x00000072000e7836 */ /* 0x040fe20000000000 */
[----:B------:R-:W-:Y:S01]  /*6440*/  IABS R100, R17 ;  /* 0x0000001100647213 */ /* 0x000fe20000000000 */
[----:B------:R-:W-:Y:S02]  /*6450*/  VIADD R18, R0, 0x73 ;  /* 0x0000007300127836 */ /* 0x000fe40000000000 */
[----:B------:R-:W-:Y:S01]  /*6460*/  @!P2 IMAD.MOV R103, RZ, RZ, -R103 ;  /* 0x000000ffff67a224 */ /* 0x000fe200078e0a67 */
[----:B------:R-:W-:Y:S01]  /*6470*/  IABS R99, R14 ;  /* 0x0000000e00637213 */ /* 0x000fe20000000000 */
[--C-:B------:R-:W-:Y:S01]  /*6480*/  @!P4 IMAD.IADD R7, R7, 0x1, -R8.reuse ;  /* 0x000000010707c824 */ /* 0x100fe200078e0a08 */
[----:B------:R-:W-:Y:S01]  /*6490*/  IABS R97, R18 ;  /* 0x0000001200617213 */ /* 0x000fe20000000000 */
[----:B------:R-:W-:Y:S01]  /*64a0*/  @!P6 IMAD.IADD R11, R11, 0x1, -R8 ;  /* 0x000000010b0be824 */ /* 0x000fe200078e0a08 */
[C---:B------:R-:W-:Y:S01]  /*64b0*/  ISETP.GT.U32.AND P4, PT, R8.reuse, R3, PT ;  /* 0x000000030800720c */ /* 0x040fe20003f84070 */
[----:B------:R-:W-:Y:S01]  /*64c0*/  IMAD.HI.U32 R10, R9, R100, RZ ;  /* 0x00000064090a7227 */ /* 0x000fe200078e00ff */
[----:B------:R-:W-:-:S02]  /*64d0*/  ISETP.GT.U32.AND P2, PT, R8, R7, PT ;  /* 0x000000070800720c */ /* 0x000fc40003f44070 */
[C---:B------:R-:W-:Y:S01]  /*64e0*/  ISETP.GT.U32.AND P6, PT, R8.reuse, R11, PT ;  /* 0x0000000b0800720c */ /* 0x040fe20003fc4070 */
[----:B------:R-:W-:Y:S02]  /*64f0*/  IMAD R101, R8, R6, R101 ;  /* 0x0000000608657224 */ /* 0x000fe400078e0265 */
[----:B------:R-:W-:Y:S02]  /*6500*/  IMAD.MOV R15, RZ, RZ, -R10 ;  /* 0x000000ffff0f7224 */ /* 0x000fe400078e0a0a */
[----:B------:R-:W-:-:S04]  /*6510*/  IMAD.HI.U32 R4, R9, R99, RZ ;  /* 0x0000006309047227 */ /* 0x000fc800078e00ff */
[----:B------:R-:W-:-:S04]  /*6520*/  IMAD.HI.U32 R6, R9, R97, RZ ;  /* 0x0000006109067227 */ /* 0x000fc800078e00ff */
[C---:B------:R-:W-:Y:S02]  /*6530*/  IMAD R100, R8.reuse, R15, R100 ;  /* 0x0000000f08647224 */ /* 0x040fe400078e0264 */
[----:B------:R-:W-:Y:S02]  /*6540*/  IMAD.MOV.U32 R21, RZ, RZ, R5 ;  /* 0x000000ffff157224 */ /* 0x000fe400078e0005 */
[----:B------:R-:W-:Y:S02]  /*6550*/  IMAD.MOV R4, RZ, RZ, -R4 ;  /* 0x000000ffff047224 */ /* 0x000fe400078e0a04 */
[----:B------:R-:W-:Y:S02]  /*6560*/  IMAD.MOV R6, RZ, RZ, -R6 ;  /* 0x000000ffff067224 */ /* 0x000fe400078e0a06 */
[----:B------:R-:W-:Y:S01]  /*6570*/  @!P1 IMAD.MOV R21, RZ, RZ, -R21 ;  /* 0x000000ffff159224 */ /* 0x000fe200078e0a15 */
[C---:B------:R-:W-:Y:S01]  /*6580*/  ISETP.GT.U32.AND P1, PT, R8.reuse, R101, PT ;  /* 0x000000650800720c */ /* 0x040fe20003f24070 */
[----:B------:R-:W-:Y:S01]  /*6590*/  @!P4 IMAD.IADD R3, R3, 0x1, -R8 ;  /* 0x000000010303c824 */ /* 0x000fe200078e0a08 */
[C---:B------:R-:W-:Y:S01]  /*65a0*/  ISETP.GT.U32.AND P4, PT, R8.reuse, R100, PT ;  /* 0x000000640800720c */ /* 0x040fe20003f84070 */
[C---:B------:R-:W-:Y:S01]  /*65b0*/  IMAD R99, R8.reuse, R4, R99 ;  /* 0x0000000408637224 */ /* 0x040fe200078e0263 */
[----:B------:R0:W-:Y:S01]  /*65c0*/  STL [R1+0x384], R21 ;  /* 0x0003841501007387 */ /* 0x0001e20000100800 */
[----:B------:R-:W-:-:S02]  /*65d0*/  IMAD R97, R8, R6, R97 ;  /* 0x0000000608617224 */ /* 0x000fc400078e0261 */
[--C-:B------:R-:W-:Y:S01]  /*65e0*/  @!P2 IMAD.IADD R7, R7, 0x1, -R8.reuse ;  /* 0x000000010707a824 */ /* 0x100fe200078e0a08 */
[C---:B------:R-:W-:Y:S01]  /*65f0*/  ISETP.GT.U32.AND P2, PT, R8.reuse, R99, PT ;  /* 0x000000630800720c */ /* 0x040fe20003f44070 */
[--C-:B------:R-:W-:Y:S01]  /*6600*/  @!P6 IMAD.IADD R11, R11, 0x1, -R8.reuse ;  /* 0x000000010b0be824 */ /* 0x100fe200078e0a08 */
[----:B------:R-:W-:Y:S01]  /*6610*/  ISETP.GT.U32.AND P6, PT, R8, R97, PT ;  /* 0x000000610800720c */ /* 0x000fe20003fc4070 */
[C---:B------:R-:W-:Y:S02]  /*6620*/  VIADD R19, R0.reuse, 0x74 ;  /* 0x0000007400137836 */ /* 0x040fe40000000000 */
[----:B------:R-:W-:Y:S02]  /*6630*/  VIADD R20, R0, 0x75 ;  /* 0x0000007500147836 */ /* 0x000fe40000000000 */
[--C-:B------:R-:W-:Y:S01]  /*6640*/  @!P1 IMAD.IADD R101, R101, 0x1, -R8.reuse ;  /* 0x0000000165659824 */ /* 0x100fe200078e0a08 */
[----:B------:R-:W-:Y:S01]  /*6650*/  IABS R10, R19 ;  /* 0x00000013000a7213 */ /* 0x000fe20000000000 */
[----:B------:R-:W-:Y:S01]  /*6660*/  @!P4 IMAD.IADD R100, R100, 0x1, -R8 ;  /* 0x000000016464c824 */ /* 0x000fe200078e0a08 */
[----:B------:R-:W-:Y:S01]  /*6670*/  IABS R12, R20 ;  /* 0x00000014000c7213 */ /* 0x000fe20000000000 */
[----:B------:R-:W-:Y:S01]  /*6680*/  IMAD.MOV.U32 R22, RZ, RZ, R3 ;  /* 0x000000ffff167224 */ /* 0x000fe200078e0003 */
[----:B------:R-:W-:Y:S01]  /*6690*/  ISETP.GE.AND P4, PT, R17, RZ, PT ;  /* 0x000000ff1100720c */ /* 0x000fe20003f86270 */
[----:B------:R-:W-:Y:S01]  /*66a0*/  IMAD.HI.U32 R4, R9, R10, RZ ;  /* 0x0000000a09047227 */ /* 0x000fe200078e00ff */
[----:B------:R-:W-:-:S03]  /*66b0*/  ISETP.GE.AND P1, PT, R16, RZ, PT ;  /* 0x000000ff1000720c */ /* 0x000fc60003f26270 */
[----:B------:R-:W-:-:S04]  /*66c0*/  IMAD.HI.U32 R5, R9, R12, RZ ;  /* 0x0000000c09057227 */ /* 0x000fc800078e00ff */
[--C-:B------:R-:W-:Y:S01]  /*66d0*/  @!P2 IMAD.IADD R99, R99, 0x1, -R8.reuse ;  /* 0x000000016363a824 */ /* 0x100fe200078e0a08 */
[C---:B------:R-:W-:Y:S01]  /*66e0*/  ISETP.GT.U32.AND P2, PT, R8.reuse, R101, PT ;  /* 0x000000650800720c */ /* 0x040fe20003f44070 */
[----:B------:R-:W-:Y:S01]  /*66f0*/  @!P6 IMAD.IADD R97, R97, 0x1, -R8 ;  /* 0x000000016161e824 */ /* 0x000fe200078e0a08 */
[C---:B------:R-:W-:Y:S01]  /*6700*/  ISETP.GT.U32.AND P6, PT, R8.reuse, R100, PT ;  /* 0x000000640800720c */ /* 0x040fe20003fc4070 */
[----:B------:R-:W-:Y:S02]  /*6710*/  IMAD.MOV R13, RZ, RZ, -R4 ;  /* 0x000000ffff0d7224 */ /* 0x000fe400078e0a04 */
[----:B------:R-:W-:Y:S02]  /*6720*/  IMAD.MOV R15, RZ, RZ, -R5 ;  /* 0x000000ffff0f7224 */ /* 0x000fe400078e0a05 */
[----:B------:R-:W-:Y:S01]  /*6730*/  @!P5 IMAD.MOV R22, RZ, RZ, -R22 ;  /* 0x000000ffff16d224 */ /* 0x000fe200078e0a16 */
[C---:B------:R-:W-:Y:S01]  /*6740*/  ISETP.GT.U32.AND P5, PT, R8.reuse, R99, PT ;  /* 0x000000630800720c */ /* 0x040fe20003fa4070 */
[----:B------:R-:W-:-:S02]  /*6750*/  IMAD R5, R8, R13, R10 ;  /* 0x0000000d08057224 */ /* 0x000fc400078e020a */
[----:B0-----:R-:W-:Y:S01]  /*6760*/  IMAD.MOV.U32 R21, RZ, RZ, R7 ;  /* 0x000000ffff157224 */ /* 0x001fe200078e0007 */
[----:B------:R-:W-:Y:S01]  /*6770*/  STL [R1+0x38c], R22 ;  /* 0x00038c1601007387 */ /* 0x000fe20000100800 */
[----:B------:R-:W-:Y:S02]  /*6780*/  VIADD R10, R0, 0x76 ;  /* 0x00000076000a7836 */ /* 0x000fe40000000000 */
[----:B------:R-:W-:Y:S02]  /*6790*/  IMAD.MOV.U32 R3, RZ, RZ, R11 ;  /* 0x000000ffff037224 */ /* 0x000fe400078e000b */
[C---:B------:R-:W-:Y:S01]  /*67a0*/  IMAD R13, R8.reuse, R15, R12 ;  /* 0x0000000f080d7224 */ /* 0x040fe200078e020c */
[----:B------:R-:W-:Y:S01]  /*67b0*/  IABS R6, R10 ;  /* 0x0000000a00067213 */ /* 0x000fe20000000000 */
[----:B------:R-:W-:Y:S01]  /*67c0*/  @!P3 IMAD.MOV R21, RZ, RZ, -R21 ;  /* 0x000000ffff15b224 */ /* 0x000fe200078e0a15 */
[----:B------:R-:W-:Y:S01]  /*67d0*/  ISETP.GT.U32.AND P3, PT, R8, R97, PT ;  /* 0x000000610800720c */ /* 0x000fe20003f64070 */
[----:B------:R-:W-:-:S02]  /*67e0*/  VIADD R12, R0, 0x77 ;  /* 0x00000077000c7836 */ /* 0x000fc40000000000 */
[----:B------:R-:W-:Y:S01]  /*67f0*/  @!P0 IMAD.MOV R3, RZ, RZ, -R3 ;  /* 0x000000ffff038224 */ /* 0x000fe200078e0a03 */
[----:B------:R-:W-:Y:S01]  /*6800*/  STL [R1+0x394], R21 ;  /* 0x0003941501007387 */ /* 0x000fe20000100800 */
[--C-:B------:R-:W-:Y:S01]  /*6810*/  @!P2 IMAD.IADD R101, R101, 0x1, -R8.reuse ;  /* 0x000000016565a824 */ /* 0x100fe200078e0a08 */
[----:B------:R-:W-:Y:S01]  /*6820*/  IABS R7, R12 ;  /* 0x0000000c00077213 */ /* 0x000fe20000000000 */
[--C-:B------:R-:W-:Y:S01]  /*6830*/  @!P6 IMAD.IADD R100, R100, 0x1, -R8.reuse ;  /* 0x000000016464e824 */ /* 0x100fe200078e0a08 */
[----:B------:R-:W-:Y:S01]  /*6840*/  ISETP.GE.AND P2, PT, R14, RZ, PT ;  /* 0x000000ff0e00720c */ /* 0x000fe20003f46270 */
[----:B------:R0:W-:Y:S01]  /*6850*/  STL [R1+0x39c], R3 ;  /* 0x00039c0301007387 */ /* 0x0001e20000100800 */
[----:B------:R-:W-:Y:S01]  /*6860*/  ISETP.GT.U32.AND P6, PT, R8, R13, PT ;  /* 0x0000000d0800720c */ /* 0x000fe20003fc4070 */
[----:B------:R-:W-:Y:S01]  /*6870*/  @!P5 IMAD.IADD R99, R99, 0x1, -R8 ;  /* 0x000000016363d824 */ /* 0x000fe200078e0a08 */
[----:B------:R-:W-:Y:S01]  /*6880*/  ISETP.GE.AND P5, PT, R18, RZ, PT ;  /* 0x000000ff1200720c */ /* 0x000fe20003fa6270 */
[----:B------:R-:W-:Y:S01]  /*6890*/  IMAD.HI.U32 R4, R9, R7, RZ ;  /* 0x0000000709047227 */ /* 0x000fe200078e00ff */
[----:B------:R-:W-:-:S03]  /*68a0*/  ISETP.GT.U32.AND P0, PT, R8, R5, PT ;  /* 0x000000050800720c */ /* 0x000fc60003f04070 */
[----:B------:R-:W-:Y:S02]  /*68b0*/  IMAD.MOV R4, RZ, RZ, -R4 ;  /* 0x000000ffff047224 */ /* 0x000fe400078e0a04 */
[----:B0-----:R-:W-:-:S04]  /*68c0*/  IMAD.HI.U32 R3, R9, R6, RZ ;  /* 0x0000000609037227 */ /* 0x001fc800078e00ff */
[----:B------:R-:W-:Y:S02]  /*68d0*/  IMAD.MOV R3, RZ, RZ, -R3 ;  /* 0x000000ffff037224 */ /* 0x000fe400078e0a03 */
[----:B------:R-:W-:Y:S01]  /*68e0*/  @!P3 IMAD.IADD R97, R97, 0x1, -R8 ;  /* 0x000000016161b824 */ /* 0x000fe200078e0a08 */
[----:B------:R-:W-:Y:S01]  /*68f0*/  ISETP.GE.AND P3, PT, R19, RZ, PT ;  /* 0x000000ff1300720c */ /* 0x000fe20003f66270 */
[----:B------:R-:W-:Y:S02]  /*6900*/  IMAD R3, R8, R3, R6 ;  /* 0x0000000308037224 */ /* 0x000fe400078e0206 */
[----:B------:R-:W-:Y:S01]  /*6910*/  @!P6 IMAD.IADD R13, R13, 0x1, -R8 ;  /* 0x000000010d0de824 */ /* 0x000fe200078e0a08 */
[----:B------:R-:W-:Y:S01]  /*6920*/  ISETP.GE.AND P6, PT, R10, RZ, PT ;  /* 0x000000ff0a00720c */ /* 0x000fe20003fc6270 */
[C---:B------:R-:W-:Y:S02]  /*6930*/  IMAD R7, R8.reuse, R4, R7 ;  /* 0x0000000408077224 */ /* 0x040fe400078e0207 */
[----:B------:R-:W-:Y:S01]  /*6940*/  @!P2 IMAD.MOV R99, RZ, RZ, -R99 ;  /* 0x000000ffff63a224 */ /* 0x000fe200078e0a63 */
[C---:B------:R-:W-:Y:S01]  /*6950*/  ISETP.GT.U32.AND P2, PT, R8.reuse, R3, PT ;  /* 0x000000030800720c */ /* 0x040fe20003f44070 */
[----:B------:R-:W-:Y:S01]  /*6960*/  @!P4 IMAD.MOV R100, RZ, RZ, -R100 ;  /* 0x000000ffff64c224 */ /* 0x000fe200078e0a64 */
[C---:B------:R-:W-:Y:S01]  /*6970*/  ISETP.GT.U32.AND P4, PT, R8.reuse, R13, PT ;  /* 0x0000000d0800720c */ /* 0x040fe20003f84070 */
[----:B------:R-:W-:Y:S01]  /*6980*/  @!P5 IMAD.MOV R97, RZ, RZ, -R97 ;  /* 0x000000ffff61d224 */ /* 0x000fe200078e0a61 */
[----:B------:R-:W-:Y:S01]  /*6990*/  ISETP.GT.U32.AND P5, PT, R8, R7, PT ;  /* 0x000000070800720c */ /* 0x000fe20003fa4070 */
[----:B------:R-:W-:Y:S01]  /*69a0*/  @!P0 IMAD.IADD R5, R5, 0x1, -R8 ;  /* 0x0000000105058824 */ /* 0x000fe200078e0a08 */
[----:B------:R-:W-:Y:S01]  /*69b0*/  ISETP.GE.AND P0, PT, R20, RZ, PT ;  /* 0x000000ff1400720c */ /* 0x000fe20003f06270 */
[----:B------:R-:W-:-:S02]  /*69c0*/  @!P1 IMAD.MOV R101, RZ, RZ, -R101 ;  /* 0x000000ffff659224 */ /* 0x000fc400078e0a65 */
[----:B------:R-:W-:Y:S01]  /*69d0*/  VIADD R4, R0, 0x78 ;  /* 0x0000007800047836 */ /* 0x000fe20000000000 */
[----:B------:R-:W-:Y:S01]  /*69e0*/  ISETP.GT.U32.AND P1, PT, R8, R5, PT ;  /* 0x000000050800720c */ /* 0x000fe20003f24070 */
[----:B------:R-:W-:Y:S02]  /*69f0*/  VIADD R6, R0, 0x79 ;  /* 0x0000007900067836 */ /* 0x000fe40000000000 */
[--C-:B------:R-:W-:Y:S01]  /*6a00*/  @!P2 IMAD.IADD R3, R3, 0x1, -R8.reuse ;  /* 0x000000010303a824 */ /* 0x100fe200078e0a08 */
[----:B------:R-:W-:Y:S01]  /*6a10*/  IABS R95, R4 ;  /* 0x00000004005f7213 */ /* 0x000fe20000000000 */
[--C-:B------:R-:W-:Y:S01]  /*6a20*/  @!P4 IMAD.IADD R13, R13, 0x1, -R8.reuse ;  /* 0x000000010d0dc824 */ /* 0x100fe200078e0a08 */
[----:B------:R-:W-:Y:S01]  /*6a30*/  ISETP.GE.AND P4, PT, R4, RZ, PT ;  /* 0x000000ff0400720c */ /* 0x000fe20003f86270 */
[----:B------:R-:W-:Y:S01]  /*6a40*/  @!P5 IMAD.IADD R7, R7, 0x1, -R8 ;  /* 0x000000010707d824 */ /* 0x000fe200078e0a08 */
[----:B------:R-:W-:Y:S01]  /*6a50*/  ISETP.GT.U32.AND P5, PT, R8, R3, PT ;  /* 0x000000030800720c */ /* 0x000fe20003fa4070 */
[----:B------:R-:W-:Y:S01]  /*6a60*/  IMAD.HI.U32 R4, R9, R95, RZ ;  /* 0x0000005f09047227 */ /* 0x000fe200078e00ff */
[----:B------:R-:W-:-:S02]  /*6a70*/  IABS R93, R6 ;  /* 0x00000006005d7213 */ /* 0x000fc40000000000 */
[----:B------:R-:W-:Y:S01]  /*6a80*/  ISETP.GE.AND P2, PT, R6, RZ, PT ;  /* 0x000000ff0600720c */ /* 0x000fe20003f46270 */
[----:B------:R-:W-:Y:S01]  /*6a90*/  @!P1 IMAD.IADD R5, R5, 0x1, -R8 ;  /* 0x0000000105059824 */ /* 0x000fe200078e0a08 */
[----:B------:R-:W-:Y:S01]  /*6aa0*/  ISETP.GE.AND P1, PT, R12, RZ, PT ;  /* 0x000000ff0c00720c */ /* 0x000fe20003f26270 */
[----:B------:R-:W-:Y:S02]  /*6ab0*/  IMAD.MOV R4, RZ, RZ, -R4 ;  /* 0x000000ffff047224 */ /* 0x000fe400078e0a04 */
[----:B------:R-:W-:Y:S02]  /*6ac0*/  IMAD.MOV.U32 R11, RZ, RZ, R5 ;  /* 0x000000ffff0b7224 */ /* 0x000fe400078e0005 */
[----:B------:R-:W-:Y:S02]  /*6ad0*/  IMAD R95, R8, R4, R95 ;  /* 0x00000004085f7224 */ /* 0x000fe400078e025f */
[----:B------:R-:W-:-:S04]  /*6ae0*/  IMAD.HI.U32 R5, R9, R93, RZ ;  /* 0x0000005d09057227 */ /* 0x000fc800078e00ff */
[----:B------:R-:W-:Y:S01]  /*6af0*/  @!P3 IMAD.MOV R11, RZ, RZ, -R11 ;  /* 0x000000ffff0bb224 */ /* 0x000fe200078e0a0b */
[C---:B------:R-:W-:Y:S01]  /*6b00*/  ISETP.GT.U32.AND P3, PT, R8.reuse, R7, PT ;  /* 0x000000070800720c */ /* 0x040fe20003f64070 */
[----:B------:R-:W-:Y:S01]  /*6b10*/  @!P5 IMAD.IADD R3, R3, 0x1, -R8 ;  /* 0x000000010303d824 */ /* 0x000fe200078e0a08 */
[----:B------:R-:W-:Y:S01]  /*6b20*/  ISETP.GT.U32.AND P5, PT, R8, R95, PT ;  /* 0x0000005f0800720c */ /* 0x000fe20003fa4070 */
[----:B------:R-:W-:Y:S01]  /*6b30*/  IMAD.MOV R5, RZ, RZ, -R5 ;  /* 0x000000ffff057224 */ /* 0x000fe200078e0a05 */
[----:B------:R0:W-:Y:S01]  /*6b40*/  STL [R1+0x3a4], R11 ;  /* 0x0003a40b01007387 */ /* 0x0001e20000100800 */
[----:B------:R-:W-:Y:S02]  /*6b50*/  VIADD R6, R0, 0x7a ;  /* 0x0000007a00067836 */ /* 0x000fe40000000000 */
[----:B------:R-:W-:Y:S02]  /*6b60*/  IMAD R93, R8, R5, R93 ;  /* 0x00000005085d7224 */ /* 0x000fe400078e025d */
[----:B------:R-:W-:Y:S01]  /*6b70*/  VIADD R4, R0, 0x7b ;  /* 0x0000007b00047836 */ /* 0x000fe20000000000 */
[----:B------:R-:W-:Y:S01]  /*6b80*/  IABS R91, R6 ;  /* 0x00000006005b7213 */ /* 0x000fe20000000000 */
[----:B------:R-:W-:-:S02]  /*6b90*/  IMAD.MOV.U32 R10, RZ, RZ, R13 ;  /* 0x000000ffff0a7224 */ /* 0x000fc400078e000d */
[--C-:B------:R-:W-:Y:S01]  /*6ba0*/  @!P3 IMAD.IADD R7, R7, 0x1, -R8.reuse ;  /* 0x000000010707b824 */ /* 0x100fe200078e0a08 */
[----:B------:R-:W-:Y:S01]  /*6bb0*/  IABS R89, R4 ;  /* 0x0000000400597213 */ /* 0x000fe20000000000 */
[----:B0-----:R-:W-:Y:S01]  /*6bc0*/  IMAD.MOV.U32 R11, RZ, RZ, R3 ;  /* 0x000000ffff0b7224 */ /* 0x001fe200078e0003 */
[----:B------:R-:W-:Y:S01]  /*6bd0*/  ISETP.GE.AND P3, PT, R4, RZ, PT ;  /* 0x000000ff0400720c */ /* 0x000fe20003f66270 */
[----:B------:R-:W-:Y:S02]  /*6be0*/  @!P5 IMAD.IADD R95, R95, 0x1, -R8 ;  /* 0x000000015f5fd824 */ /* 0x000fe400078e0a08 */
[----:B------:R-:W-:Y:S01]  /*6bf0*/  @!P6 IMAD.MOV R11, RZ, RZ, -R11 ;  /* 0x000000ffff0be224 */ /* 0x000fe200078e0a0b */
[C---:B------:R-:W-:Y:S01]  /*6c00*/  ISETP.GT.U32.AND P6, PT, R8.reuse, R93, PT ;  /* 0x0000005d0800720c */ /* 0x040fe20003fc4070 */
[----:B------:R-:W-:Y:S01]  /*6c10*/  @!P0 IMAD.MOV R10, RZ, RZ, -R10 ;  /* 0x000000ffff0a8224 */ /* 0x000fe200078e0a0a */
[----:B------:R-:W-:Y:S01]  /*6c20*/  ISETP.GT.U32.AND P5, PT, R8, R95, PT ;  /* 0x0000005f0800720c */ /* 0x000fe20003fa4070 */
[----:B------:R-:W-:Y:S01]  /*6c30*/  IMAD.HI.U32 R4, R9, R91, RZ ;  /* 0x0000005b09047227 */ /* 0x000fe200078e00ff */
[----:B------:R-:W-:-:S02]  /*6c40*/  ISETP.GE.AND P0, PT, R6, RZ, PT ;  /* 0x000000ff0600720c */ /* 0x000fc40003f06270 */
[----:B------:R0:W-:Y:S01]  /*6c50*/  STL [R1+0x3ac], R10 ;  /* 0x0003ac0a01007387 */ /* 0x0001e20000100800 */
[C---:B------:R-:W-:Y:S02]  /*6c60*/  VIADD R5, R0.reuse, 0x7c ;  /* 0x0000007c00057836 */ /* 0x040fe40000000000 */
[----:B------:R-:W-:Y:S01]  /*6c70*/  IMAD.HI.U32 R3, R9, R89, RZ ;  /* 0x0000005909037227 */ /* 0x000fe200078e00ff */
[----:B------:R1:W-:Y:S03]  /*6c80*/  STL [R1+0x3b4], R11 ;  /* 0x0003b40b01007387 */ /* 0x0003e60000100800 */
[----:B------:R-:W-:Y:S02]  /*6c90*/  VIADD R6, R0, 0x7d ;  /* 0x0000007d00067836 */ /* 0x000fe40000000000 */
[----:B------:R-:W-:Y:S02]  /*6ca0*/  IMAD.MOV R4, RZ, RZ, -R4 ;  /* 0x000000ffff047224 */ /* 0x000fe400078e0a04 */
[----:B0-----:R-:W-:Y:S01]  /*6cb0*/  IMAD.MOV.U32 R10, RZ, RZ, R7 ;  /* 0x000000ffff0a7224 */ /* 0x001fe200078e0007 */
[----:B------:R-:W-:Y:S01]  /*6cc0*/  IABS R7, R5 ;  /* 0x0000000500077213 */ /* 0x000fe20000000000 */
[----:B------:R-:W-:Y:S01]  /*6cd0*/  @!P6 IMAD.IADD R93, R93, 0x1, -R8 ;  /* 0x000000015d5de824 */ /* 0x000fe200078e0a08 */
[----:B-1----:R-:W-:Y:S01]  /*6ce0*/  IABS R11, R6 ;  /* 0x00000006000b7213 */ /* 0x002fe20000000000 */
[----:B------:R-:W-:-:S02]  /*6cf0*/  IMAD.MOV R3, RZ, RZ, -R3 ;  /* 0x000000ffff037224 */ /* 0x000fc400078e0a03 */
[C---:B------:R-:W-:Y:S01]  /*6d00*/  IMAD R91, R8.reuse, R4, R91 ;  /* 0x00000004085b7224 */ /* 0x040fe200078e025b */
[C---:B------:R-:W-:Y:S01]  /*6d10*/  ISETP.GT.U32.AND P6, PT, R8.reuse, R93, PT ;  /* 0x0000005d0800720c */ /* 0x040fe20003fc4070 */
[----:B------:R-:W-:Y:S02]  /*6d20*/  IMAD R89, R8, R3, R89 ;  /* 0x0000000308597224 */ /* 0x000fe400078e0259 */
[----:B------:R-:W-:-:S04]  /*6d30*/  IMAD.HI.U32 R3, R9, R7, RZ ;  /* 0x0000000709037227 */ /* 0x000fc800078e00ff */
[----:B------:R-:W-:Y:S01]  /*6d40*/  @!P5 IMAD.IADD R95, R95, 0x1, -R8 ;  /* 0x000000015f5fd824 */ /* 0x000fe200078e0a08 */
[----:B------:R-:W-:Y:S01]  /*6d50*/  ISETP.GT.U32.AND P5, PT, R8, R91, PT ;  /* 0x0000005b0800720c */ /* 0x000fe20003fa4070 */
[----:B------:R-:W-:-:S04]  /*6d60*/  IMAD.HI.U32 R4, R9, R11, RZ ;  /* 0x0000000b09047227 */ /* 0x000fc800078e00ff */
[----:B------:R-:W-:Y:S02]  /*6d70*/  IMAD.MOV R3, RZ, RZ, -R3 ;  /* 0x000000ffff037224 */ /* 0x000fe400078e0a03 */
[----:B------:R-:W-:Y:S01]  /*6d80*/  @!P1 IMAD.MOV R10, RZ, RZ, -R10 ;  /* 0x000000ffff0a9224 */ /* 0x000fe200078e0a0a */
[----:B------:R-:W-:Y:S01]  /*6d90*/  ISETP.GE.AND P1, PT, R5, RZ, PT ;  /* 0x000000ff0500720c */ /* 0x000fe20003f26270 */
[----:B------:R-:W-:Y:S02]  /*6da0*/  IMAD.MOV R4, RZ, RZ, -R4 ;  /* 0x000000ffff047224 */ /* 0x000fe400078e0a04 */
[C---:B------:R-:W-:Y:S01]  /*6db0*/  IMAD R7, R8.reuse, R3, R7 ;  /* 0x0000000308077224 */ /* 0x040fe200078e0207 */
[----:B------:R0:W-:Y:S01]  /*6dc0*/  STL [R1+0x3bc], R10 ;  /* 0x0003bc0a01007387 */ /* 0x0001e20000100800 */
[C---:B------:R-:W-:Y:S02]  /*6dd0*/  IMAD R11, R8.reuse, R4, R11 ;  /* 0x00000004080b7224 */ /* 0x040fe400078e020b */
[--C-:B------:R-:W-:Y:S01]  /*6de0*/  @!P6 IMAD.IADD R93, R93, 0x1, -R8.reuse ;  /* 0x000000015d5de824 */ /* 0x100fe200078e0a08 */
[C---:B------:R-:W-:Y:S01]  /*6df0*/  ISETP.GT.U32.AND P6, PT, R8.reuse, R7, PT ;  /* 0x000000070800720c */ /* 0x040fe20003fc4070 */
[----:B------:R-:W-:Y:S01]  /*6e00*/  @!P5 IMAD.IADD R91, R91, 0x1, -R8 ;  /* 0x000000015b5bd824 */ /* 0x000fe200078e0a08 */
[----:B------:R-:W-:Y:S01]  /*6e10*/  ISETP.GT.U32.AND P5, PT, R8, R11, PT ;  /* 0x0000000b0800720c */ /* 0x000fe20003fa4070 */
[----:B------:R-:W-:-:S02]  /*6e20*/  VIADD R12, R0, 0x7f ;  /* 0x0000007f000c7836 */ /* 0x000fc40000000000 */
[----:B------:R-:W-:Y:S01]  /*6e30*/  @!P4 IMAD.MOV R95, RZ, RZ, -R95 ;  /* 0x000000ffff5fc224 */ /* 0x000fe200078e0a5f */
[----:B------:R-:W-:Y:S01]  /*6e40*/  ISETP.GT.U32.AND P4, PT, R8, R89, PT ;  /* 0x000000590800720c */ /* 0x000fe20003f84070 */
[C---:B0-----:R-:W-:Y:S01]  /*6e50*/  VIADD R10, R0.reuse, 0x7e ;  /* 0x0000007e000a7836 */ /* 0x041fe20000000000 */
[----:B------:R-:W-:Y:S01]  /*6e60*/  IABS R4, R12 ;  /* 0x0000000c00047213 */ /* 0x000fe20000000000 */
[C---:B------:R-:W-:Y:S02]  /*6e70*/  VIADD R14, R0.reuse, 0x80 ;  /* 0x00000080000e7836 */ /* 0x040fe40000000000 */
[----:B------:R-:W-:Y:S01]  /*6e80*/  VIADD R16, R0, 0x82 ;  /* 0x0000008200107836 */ /* 0x000fe20000000000 */
[----:B------:R-:W-:Y:S01]  /*6e90*/  IABS R5, R10 ;  /* 0x0000000a00057213 */ /* 0x000fe20000000000 */
[--C-:B------:R-:W-:Y:S01]  /*6ea0*/  @!P6 IMAD.IADD R7, R7, 0x1, -R8.reuse ;  /* 0x000000010707e824 */ /* 0x100fe200078e0a08 */
[----:B------:R-:W-:Y:S01]  /*6eb0*/  IABS R87, R14 ;  /* 0x0000000e00577213 */ /* 0x000fe20000000000 */
[----:B------:R-:W-:Y:S01]  /*6ec0*/  @!P5 IMAD.IADD R11, R11, 0x1, -R8 ;  /* 0x000000010b0bd824 */ /* 0x000fe200078e0a08 */
[----:B------:R-:W-:Y:S01]  /*6ed0*/  IABS R84, R16 ;  /* 0x0000001000547213 */ /* 0x000fe20000000000 */
[----:B------:R-:W-:Y:S01]  /*6ee0*/  IMAD.HI.U32 R3, R9, R5, RZ ;  /* 0x0000000509037227 */ /* 0x000fe200078e00ff */
[----:B------:R-:W-:-:S03]  /*6ef0*/  ISETP.GT.U32.AND P5, PT, R8, R7, PT ;  /* 0x000000070800720c */ /* 0x000fc60003fa4070 */
[----:B------:R-:W-:Y:S02]  /*6f00*/  IMAD.MOV R3, RZ, RZ, -R3 ;  /* 0x000000ffff037224 */ /* 0x000fe400078e0a03 */
[----:B------:R-:W-:Y:S01]  /*6f10*/  @!P4 IMAD.IADD R89, R89, 0x1, -R8 ;  /* 0x000000015959c824 */ /* 0x000fe200078e0a08 */
[C---:B------:R-:W-:Y:S01]  /*6f20*/  ISETP.GT.U32.AND P4, PT, R8.reuse, R91, PT ;  /* 0x0000005b0800720c */ /* 0x040fe20003f84070 */
[C---:B------:R-:W-:Y:S02]  /*6f30*/  IMAD R5, R8.reuse, R3, R5 ;  /* 0x0000000308057224 */ /* 0x040fe400078e0205 */
[----:B------:R-:W-:Y:S01]  /*6f40*/  IMAD.HI.U32 R3, R9, R4, RZ ;  /* 0x0000000409037227 */ /* 0x000fe200078e00ff */
[----:B------:R-:W-:-:S03]  /*6f50*/  ISETP.GT.U32.AND P6, PT, R8, R89, PT ;  /* 0x000000590800720c */ /* 0x000fc60003fc4070 */
[----:B------:R-:W-:Y:S02]  /*6f60*/  IMAD.MOV R3, RZ, RZ, -R3 ;  /* 0x000000ffff037224 */ /* 0x000fe400078e0a03 */
[----:B------:R-:W-:Y:S02]  /*6f70*/  @!P5 IMAD.IADD R7, R7, 0x1, -R8 ;  /* 0x000000010707d824 */ /* 0x000fe400078e0a08 */
[----:B------:R-:W-:Y:S02]  /*6f80*/  IMAD R3, R8, R3, R4 ;  /* 0x0000000308037224 */ /* 0x000fe400078e0204 */
[----:B------:R-:W-:-:S03]  /*6f90*/  IMAD.HI.U32 R4, R9, R87, RZ ;  /* 0x0000005709047227 */ /* 0x000fc600078e00ff */
[C---:B------:R-:W-:Y:S01]  /*6fa0*/  ISETP.GT.U32.AND P5, PT, R8.reuse, R3, PT ;  /* 0x000000030800720c */ /* 0x040fe20003fa4070 */
[----:B------:R-:W-:Y:S01]  /*6fb0*/  @!P4 IMAD.IADD R91, R91, 0x1, -R8 ;  /* 0x000000015b5bc824 */ /* 0x000fe200078e0a08 */
[C---:B------:R-:W-:Y:S01]  /*6fc0*/  ISETP.GT.U32.AND P4, PT, R8.reuse, R5, PT ;  /* 0x000000050800720c */ /* 0x040fe20003f84070 */
[----:B------:R-:W-:Y:S02]  /*6fd0*/  IMAD.MOV R4, RZ, RZ, -R4 ;  /* 0x000000ffff047224 */ /* 0x000fe400078e0a04 */
[----:B------:R-:W-:Y:S01]  /*6fe0*/  @!P2 IMAD.MOV R93, RZ, RZ, -R93 ;  /* 0x000000ffff5da224 */ /* 0x000fe200078e0a5d */
[C---:B------:R-:W-:Y:S01]  /*6ff0*/  ISETP.GT.U32.AND P2, PT, R8.reuse, R11, PT ;  /* 0x0000000b0800720c */ /* 0x040fe20003f44070 */
[----:B------:R-:W-:Y:S02]  /*7000*/  IMAD R87, R8, R4, R87 ;  /* 0x0000000408577224 */ /* 0x000fe400078e0257 */
[----:B------:R-:W-:-:S04]  /*7010*/  IMAD.HI.U32 R4, R9, R84, RZ ;  /* 0x0000005409047227 */ /* 0x000fc800078e00ff */
[----:B------:R-:W-:Y:S02]  /*7020*/  @!P5 IMAD.IADD R3, R3, 0x1, -R8 ;  /* 0x000000010303d824 */ /* 0x000fe400078e0a08 */
[----:B------:R-:W-:Y:S02]  /*7030*/  VIADD R15, R0, 0x81 ;  /* 0x00000081000f7836 */ /* 0x000fe40000000000 */
[----:B------:R-:W-:Y:S01]  /*7040*/  IMAD.MOV R13, RZ, RZ, -R4 ;  /* 0x000000ffff0d7224 */ /* 0x000fe200078e0a04 */
[C---:B------:R-:W-:Y:S01]  /*7050*/  ISETP.GT.U32.AND P5, PT, R8.reuse, R3, PT ;  /* 0x000000030800720c */ /* 0x040fe20003fa4070 */
[----:B------:R-:W-:Y:S01]  /*7060*/  @!P4 IMAD.IADD R5, R5, 0x1, -R8 ;  /* 0x000000010505c824 */ /* 0x000fe200078e0a08 */
[----:B------:R-:W-:Y:S01]  /*7070*/  IABS R85, R15 ;  /* 0x0000000f00557213 */ /* 0x000fe20000000000 */
[----:B------:R-:W-:Y:S01]  /*7080*/  IMAD R84, R8, R13, R84 ;  /* 0x0000000d08547224 */ /* 0x000fe200078e0254 */
[----:B------:R-:W-:Y:S01]  /*7090*/  ISETP.GE.AND P4, PT, R12, RZ, PT ;  /* 0x000000ff0c00720c */ /* 0x000fe20003f86270 */
[----:B------:R-:W-:Y:S01]  /*70a0*/  @!P6 IMAD.IADD R89, R89, 0x1, -R8 ;  /* 0x000000015959e824 */ /* 0x000fe200078e0a08 */
[----:B------:R-:W-:Y:S01]  /*70b0*/  ISETP.GE.AND P6, PT, R6, RZ, PT ;  /* 0x000000ff0600720c */ /* 0x000fe20003fc6270 */
[----:B------:R-:W-:Y:S01]  /*70c0*/  @!P0 IMAD.MOV R91, RZ, RZ, -R91 ;  /* 0x000000ffff5b8224 */ /* 0x000fe200078e0a5b */
[----:B------:R-:W-:Y:S01]  /*70d0*/  ISETP.GT.U32.AND P0, PT, R8, R5, PT ;  /* 0x000000050800720c */ /* 0x000fe20003f04070 */
[----:B------:R-:W-:-:S04]  /*70e0*/  IMAD.HI.U32 R6, R9, R85, RZ ;  /* 0x0000005509067227 */ /* 0x000fc800078e00ff */
[--C-:B------:R-:W-:Y:S01]  /*70f0*/  @!P5 IMAD.IADD R3, R3, 0x1, -R8.reuse ;  /* 0x000000010303d824 */ /* 0x100fe200078e0a08 */
[----:B------:R-:W-:Y:S01]  /*7100*/  ISETP.GT.U32.AND P5, PT, R8, R84, PT ;  /* 0x000000540800720c */ /* 0x000fe20003fa4070 */
[----:B------:R-:W-:Y:S01]  /*7110*/  @!P2 IMAD.IADD R11, R11, 0x1, -R8 ;  /* 0x000000010b0ba824 */ /* 0x000fe200078e0a08 */
[----:B------:R-:W-:Y:S01]  /*7120*/  ISETP.GE.AND P2, PT, R10, RZ, PT ;  /* 0x000000ff0a00720c */ /* 0x000fe20003f46270 */
[----:B------:R-:W-:Y:S02]  /*7130*/  IMAD.MOV.U32 R18, RZ, RZ, R7 ;  /* 0x000000ffff127224 */ /* 0x000fe400078e0007 */
[----:B------:R-:W-:Y:S02]  /*7140*/  IMAD.MOV R6, RZ, RZ, -R6 ;  /* 0x000000ffff067224 */ /* 0x000fe400078e0a06 */
[----:B------:R-:W-:Y:S02]  /*7150*/  VIADD R10, R0, 0x83 ;  /* 0x00000083000a7836 */ /* 0x000fe40000000000 */
[----:B------:R-:W-:Y:S01]  /*7160*/  @!P1 IMAD.MOV R18, RZ, RZ, -R18 ;  /* 0x000000ffff129224 */ /* 0x000fe200078e0a12 */
[----:B------:R-:W-:Y:S01]  /*7170*/  ISETP.GE.AND P1, PT, R14, RZ, PT ;  /* 0x000000ff0e00720c */ /* 0x000fe20003f26270 */
[----:B------:R-:W-:Y:S01]  /*7180*/  IMAD R85, R8, R6, R85 ;  /* 0x0000000608557224 */ /* 0x000fe200078e0255 */
[----:B------:R-:W-:Y:S01]  /*7190*/  IABS R83, R10 ;  /* 0x0000000a00537213 */ /* 0x000fe20000000000 */
[----:B------:R-:W-:Y:S01]  /*71a0*/  IMAD.MOV.U32 R17, RZ, RZ, R11 ;  /* 0x000000ffff117224 */ /* 0x000fe200078e000b */
[----:B------:R-:W-:Y:S01]  /*71b0*/  STL [R1+0x3c4], R18 ;  /* 0x0003c41201007387 */ /* 0x000fe20000100800 */
[----:B------:R-:W-:-:S02]  /*71c0*/  VIADD R14, R0, 0x84 ;  /* 0x00000084000e7836 */ /* 0x000fc40000000000 */
[----:B------:R-:W-:Y:S01]  /*71d0*/  @!P6 IMAD.MOV R17, RZ, RZ, -R17 ;  /* 0x000000ffff11e224 */ /* 0x000fe200078e0a11 */
[----:B------:R-:W-:Y:S01]  /*71e0*/  ISETP.GT.U32.AND P6, PT, R8, R85, PT ;  /* 0x000000550800720c */ /* 0x000fe20003fc4070 */
[--C-:B------:R-:W-:Y:S01]  /*71f0*/  @!P0 IMAD.IADD R5, R5, 0x1, -R8.reuse ;  /* 0x0000000105058824 */ /* 0x100fe200078e0a08 */
[----:B------:R-:W-:Y:S01]  /*7200*/  IABS R11, R14 ;  /* 0x0000000e000b7213 */ /* 0x000fe20000000000 */
[----:B------:R-:W-:Y:S01]  /*7210*/  @!P5 IMAD.IADD R84, R84, 0x1, -R8 ;  /* 0x000000015454d824 */ /* 0x000fe200078e0a08 */
[----:B------:R-:W-:Y:S01]  /*7220*/  ISETP.GE.AND P0, PT, R15, RZ, PT ;  /* 0x000000ff0f00720c */ /* 0x000fe20003f06270 */
[----:B------:R-:W-:Y:S01]  /*7230*/  IMAD.HI.U32 R4, R9, R83, RZ ;  /* 0x0000005309047227 */ /* 0x000fe200078e00ff */
[----:B------:R-:W-:Y:S02]  /*7240*/  STL [R1+0x3cc], R17 ;  /* 0x0003cc1101007387 */ /* 0x000fe40000100800 */
[C---:B------:R-:W-:Y:S01]  /*7250*/  ISETP.GT.U32.AND P5, PT, R8.reuse, R84, PT ;  /* 0x000000540800720c */ /* 0x040fe20003fa4070 */
[----:B------:R-:W-:Y:S01]  /*7260*/  @!P3 IMAD.MOV R89, RZ, RZ, -R89 ;  /* 0x000000ffff59b224 */ /* 0x000fe200078e0a59 */
[----:B------:R-:W-:Y:S01]  /*7270*/  ISETP.GT.U32.AND P3, PT, R8, R87, PT ;  /* 0x000000570800720c */ /* 0x000fe20003f64070 */
[----:B------:R-:W-:-:S02]  /*7280*/  IMAD.MOV.U32 R6, RZ, RZ, R5 ;  /* 0x000000ffff067224 */ /* 0x000fc400078e0005 */
[----:B------:R-:W-:Y:S02]  /*7290*/  IMAD.MOV R5, RZ, RZ, -R4 ;  /* 0x000000ffff057224 */ /* 0x000fe400078e0a04 */
[----:B------:R-:W-:-:S04]  /*72a0*/  IMAD.HI.U32 R4, R9, R11, RZ ;  /* 0x0000000b09047227 */ /* 0x000fc800078e00ff */
[----:B------:R-:W-:Y:S02]  /*72b0*/  IMAD.MOV R4, RZ, RZ, -R4 ;  /* 0x000000ffff047224 */ /* 0x000fe400078e0a04 */
[--C-:B------:R-:W-:Y:S02]  /*72c0*/  @!P6 IMAD.IADD R85, R85, 0x1, -R8.reuse ;  /* 0x000000015555e824 */ /* 0x100fe400078e0a08 */
[----:B------:R-:W-:Y:S02]  /*72d0*/  IMAD R11, R8, R4, R11 ;  /* 0x00000004080b7224 */ /* 0x000fe400078e020b */
[----:B------:R-:W-:Y:S01]  /*72e0*/  @!P3 IMAD.IADD R87, R87, 0x1, -R8 ;  /* 0x000000015757b824 */ /* 0x000fe200078e0a08 */
[----:B------:R-:W-:Y:S01]  /*72f0*/  ISETP.GE.AND P3, PT, R16, RZ, PT ;  /* 0x000000ff1000720c */ /* 0x000fe20003f66270 */
[----:B------:R-:W-:Y:S01]  /*7300*/  @!P2 IMAD.MOV R6, RZ, RZ, -R6 ;  /* 0x000000ffff06a224 */ /* 0x000fe200078e0a06 */
[----:B------:R-:W-:Y:S01]  /*7310*/  ISETP.GT.U32.AND P2, PT, R8, R85, PT ;  /* 0x000000550800720c */ /* 0x000fe20003f44070 */
[----:B------:R-:W-:Y:S01]  /*7320*/  @!P5 IMAD.IADD R84, R84, 0x1, -R8 ;  /* 0x000000015454d824 */ /* 0x000fe200078e0a08 */
[----:B------:R-:W-:Y:S01]  /*7330*/  ISETP.GT.U32.AND P5, PT, R8, R11, PT ;  /* 0x0000000b0800720c */ /* 0x000fe20003fa4070 */
[----:B------:R-:W-:Y:S01]  /*7340*/  VIADD R12, R0, 0x85 ;  /* 0x00000085000c7836 */ /* 0x000fe20000000000 */
[----:B------:R-:W-:Y:S01]  /*7350*/  ISETP.GT.U32.AND P6, PT, R8, R87, PT ;  /* 0x000000570800720c */ /* 0x000fe20003fc4070 */
[C---:B------:R-:W-:Y:S01]  /*7360*/  VIADD R13, R0.reuse, 0x86 ;  /* 0x00000086000d7836 */ /* 0x040fe20000000000 */
[----:B------:R0:W-:Y:S01]  /*7370*/  STL [R1+0x3d4], R6 ;  /* 0x0003d40601007387 */ /* 0x0001e20000100800 */
[----:B------:R-:W-:Y:S01]  /*7380*/  VIADD R15, R0, 0x87 ;  /* 0x00000087000f7836 */ /* 0x000fe20000000000 */
[----:B------:R-:W-:Y:S01]  /*7390*/  IABS R7, R12 ;  /* 0x0000000c00077213 */ /* 0x000fe20000000000 */
[----:B------:R-:W-:-:S02]  /*73a0*/  IMAD R83, R8, R5, R83 ;  /* 0x0000000508537224 */ /* 0x000fc400078e0253 */
[----:B------:R-:W-:Y:S02]  /*73b0*/  IMAD.MOV.U32 R16, RZ, RZ, R3 ;  /* 0x000000ffff107224 */ /* 0x000fe400078e0003 */
[----:B------:R-:W-:Y:S01]  /*73c0*/  IMAD.HI.U32 R4, R9, R7, RZ ;  /* 0x0000000709047227 */ /* 0x000fe200078e00ff */
[----:B0-----:R-:W-:-:S03]  /*73d0*/  IABS R6, R13 ;  /* 0x0000000d00067213 */ /* 0x001fc60000000000 */
[--C-:B------:R-:W-:Y:S01]  /*73e0*/  @!P2 IMAD.IADD R85, R85, 0x1, -R8.reuse ;  /* 0x000000015555a824 */ /* 0x100fe200078e0a08 */
[----:B------:R-:W-:Y:S01]  /*73f0*/  ISETP.GE.AND P2, PT, R10, RZ, PT ;  /* 0x000000ff0a00720c */ /* 0x000fe20003f46270 */
[----:B------:R-:W-:Y:S01]  /*7400*/  @!P5 IMAD.IADD R11, R11, 0x1, -R8 ;  /* 0x000000010b0bd824 */ /* 0x000fe200078e0a08 */
[----:B------:R-:W-:Y:S01]  /*7410*/  IABS R10, R15 ;  /* 0x0000000f000a7213 */ /* 0x000fe20000000000 */
[----:B------:R-:W-:-:S04]  /*7420*/  IMAD.HI.U32 R5, R9, R6, RZ ;  /* 0x0000000609057227 */ /* 0x000fc800078e00ff */
[----:B------:R-:W-:Y:S02]  /*7430*/  IMAD.MOV R4, RZ, RZ, -R4 ;  /* 0x000000ffff047224 */ /* 0x000fe400078e0a04 */
[----:B------:R-:W-:Y:S01]  /*7440*/  @!P6 IMAD.IADD R87, R87, 0x1, -R8 ;  /* 0x000000015757e824 */ /* 0x000fe200078e0a08 */
[C---:B------:R-:W-:Y:S01]  /*7450*/  ISETP.GT.U32.AND P6, PT, R8.reuse, R83, PT ;  /* 0x000000530800720c */ /* 0x040fe20003fc4070 */
[----:B------:R-:W-:Y:S01]  /*7460*/  @!P4 IMAD.MOV R16, RZ, RZ, -R16 ;  /* 0x000000ffff10c224 */ /* 0x000fe200078e0a10 */
[C---:B------:R-:W-:Y:S01]  /*7470*/  ISETP.GT.U32.AND P4, PT, R8.reuse, R11, PT ;  /* 0x0000000b0800720c */ /* 0x040fe20003f84070 */
[----:B------:R-:W-:Y:S02]  /*7480*/  IMAD.MOV R5, RZ, RZ, -R5 ;  /* 0x000000ffff057224 */ /* 0x000fe400078e0a05 */
[----:B------:R-:W-:Y:S01]  /*7490*/  IMAD R7, R8, R4, R7 ;  /* 0x0000000408077224 */ /* 0x000fe200078e0207 */
[----:B------:R0:W-:Y:S01]  /*74a0*/  STL [R1+0x3dc], R16 ;  /* 0x0003dc1001007387 */ /* 0x0001e20000100800 */
[----:B------:R-:W-:-:S04]  /*74b0*/  IMAD.HI.U32 R3, R9, R10, RZ ;  /* 0x0000000a09037227 */ /* 0x000fc800078e00ff */
[C---:B------:R-:W-:Y:S02]  /*74c0*/  IMAD R5, R8.reuse, R5, R6 ;  /* 0x0000000508057224 */ /* 0x040fe400078e0206 */
[----:B------:R-:W-:Y:S02]  /*74d0*/  IMAD.MOV R3, RZ, RZ, -R3 ;  /* 0x000000ffff037224 */ /* 0x000fe400078e0a03 */
[----:B------:R-:W-:Y:S01]  /*74e0*/  @!P1 IMAD.MOV R87, RZ, RZ, -R87 ;  /* 0x000000ffff579224 */ /* 0x000fe200078e0a57 */
[C---:B------:R-:W-:Y:S01]  /*74f0*/  ISETP.GT.U32.AND P1, PT, R8.reuse, R7, PT ;  /* 0x000000070800720c */ /* 0x040fe20003f24070 */
[C---:B------:R-:W-:Y:S02]  /*7500*/  IMAD R3, R8.reuse, R3, R10 ;  /* 0x0000000308037224 */ /* 0x040fe400078e020a */
[----:B------:R-:W-:Y:S01]  /*7510*/  @!P3 IMAD.MOV R84, RZ, RZ, -R84 ;  /* 0x000000ffff54b224 */ /* 0x000fe200078e0a54 */
[----:B------:R-:W-:Y:S01]  /*7520*/  ISETP.GT.U32.AND P3, PT, R8, R5, PT ;  /* 0x000000050800720c */ /* 0x000fe20003f64070 */
[--C-:B------:R-:W-:Y:S01]  /*7530*/  @!P6 IMAD.IADD R83, R83, 0x1, -R8.reuse ;  /* 0x000000015353e824 */ /* 0x100fe200078e0a08 */
[----:B------:R-:W-:Y:S01]  /*7540*/  ISETP.GE.AND P6, PT, R14, RZ, PT ;  /* 0x000000ff0e00720c */ /* 0x000fe20003fc6270 */
[----:B------:R-:W-:Y:S01]  /*7550*/  @!P4 IMAD.IADD R11, R11, 0x1, -R8 ;  /* 0x000000010b0bc824 */ /* 0x000fe200078e0a08 */
[----:B------:R-:W-:Y:S01]  /*7560*/  ISETP.GT.U32.AND P4, PT, R8, R3, PT ;  /* 0x000000030800720c */ /* 0x000fe20003f84070 */
[----:B------:R-:W-:Y:S01]  /*7570*/  VIADD R14, R0, 0x88 ;  /* 0x00000088000e7836 */ /* 0x000fe20000000000 */
[----:B------:R-:W-:Y:S01]  /*7580*/  ISETP.GT.U32.AND P5, PT, R8, R83, PT ;  /* 0x000000530800720c */ /* 0x000fe20003fa4070 */
[----:B------:R-:W-:-:S02]  /*7590*/  VIADD R6, R0, 0x89 ;  /* 0x0000008900067836 */ /* 0x000fc40000000000 */
[--C-:B------:R-:W-:Y:S01]  /*75a0*/  @!P1 IMAD.IADD R7, R7, 0x1, -R8.reuse ;  /* 0x0000000107079824 */ /* 0x100fe200078e0a08 */
[----:B------:R-:W-:Y:S01]  /*75b0*/  IABS R81, R14 ;  /* 0x0000000e00517213 */ /* 0x000fe20000000000 */
[----:B------:R-:W-:Y:S01]  /*75c0*/  @!P0 IMAD.MOV R85, RZ, RZ, -R85 ;  /* 0x000000ffff558224 */ /* 0x000fe200078e0a55 */
[----:B------:R-:W-:Y:S01]  /*75d0*/  IABS R79, R6 ;  /* 0x00000006004f7213 */ /* 0x000fe20000000000 */
[--C-:B------:R-:W-:Y:S01]  /*75e0*/  @!P3 IMAD.IADD R5, R5, 0x1, -R8.reuse ;  /* 0x000000010505b824 */ /* 0x100fe200078e0a08 */
[----:B------:R-:W-:Y:S01]  /*75f0*/  ISETP.GT.U32.AND P3, PT, R8, R7, PT ;  /* 0x000000070800720c */ /* 0x000fe20003f64070 */
[----:B------:R-:W-:Y:S01]  /*7600*/  IMAD.HI.U32 R4, R9, R81, RZ ;  /* 0x0000005109047227 */ /* 0x000fe200078e00ff */
[----:B------:R-:W-:Y:S02]  /*7610*/  ISETP.GE.AND P0, PT, R12, RZ, PT ;  /* 0x000000ff0c00720c */ /* 0x000fe40003f06270 */
[----:B------:R-:W-:Y:S01]  /*7620*/  ISETP.GE.AND P1, PT, R15, RZ, PT ;  /* 0x000000ff0f00720c */ /* 0x000fe20003f26270 */
[----:B------:R-:W-:-:S02]  /*7630*/  @!P4 IMAD.IADD R3, R3, 0x1, -R8 ;  /* 0x000000010303c824 */ /* 0x000fc400078e0a08 */
[----:B------:R-:W-:Y:S02]  /*7640*/  IMAD.MOV R4, RZ, RZ, -R4 ;  /* 0x000000ffff047224 */ /* 0x000fe400078e0a04 */
[----:B------:R-:W-:Y:S01]  /*7650*/  @!P5 IMAD.IADD R83, R83, 0x1, -R8 ;  /* 0x000000015353d824 */ /* 0x000fe200078e0a08 */
[C---:B------:R-:W-:Y:S01]  /*7660*/  ISETP.GT.U32.AND P4, PT, R8.reuse, R3, PT ;  /* 0x000000030800720c */ /* 0x040fe20003f84070 */
[----:B------:R-:W-:Y:S01]  /*7670*/  IMAD R81, R8, R4, R81 ;  /* 0x0000000408517224 */ /* 0x000fe200078e0251 */
[----:B------:R-:W-:Y:S01]  /*7680*/  ISETP.GE.AND P5, PT, R13, RZ, PT ;  /* 0x000000ff0d00720c */ /* 0x000fe20003fa6270 */
[----:B------:R-:W-:-:S04]  /*7690*/  IMAD.HI.U32 R4, R9, R79, RZ ;  /* 0x0000004f09047227 */ /* 0x000fc800078e00ff */
[----:B------:R-:W-:Y:S02]  /*76a0*/  IMAD.MOV R4, RZ, RZ, -R4 ;  /* 0x000000ffff047224 */ /* 0x000fe400078e0a04 */
[--C-:B------:R-:W-:Y:S01]  /*76b0*/  @!P3 IMAD.IADD R7, R7, 0x1, -R8.reuse ;  /* 0x000000010707b824 */ /* 0x100fe200078e0a08 */
[C---:B------:R-:W-:Y:S01]  /*76c0*/  ISETP.GT.U32.AND P3, PT, R8.reuse, R81, PT ;  /* 0x000000510800720c */ /* 0x040fe20003f64070 */
[----:B------:R-:W-:Y:S01]  /*76d0*/  @!P2 IMAD.MOV R83, RZ, RZ, -R83 ;  /* 0x000000ffff53a224 */ /* 0x000fe200078e0a53 */
[C---:B------:R-:W-:Y:S01]  /*76e0*/  ISETP.GT.U32.AND P2, PT, R8.reuse, R5, PT ;  /* 0x000000050800720c */ /* 0x040fe20003f44070 */
[----:B------:R-:W-:Y:S02]  /*76f0*/  IMAD R79, R8, R4, R79 ;  /* 0x00000004084f7224 */ /* 0x000fe400078e024f */
[----:B------:R-:W-:Y:S02]  /*7700*/  @!P4 IMAD.IADD R3, R3, 0x1, -R8 ;  /* 0x000000010303c824 */ /* 0x000fe400078e0a08 */
[----:B------:R-:W-:Y:S01]  /*7710*/  VIADD R10, R0, 0x8a ;  /* 0x0000008a000a7836 */ /* 0x000fe20000000000 */
[----:B------:R-:W-:Y:S01]  /*7720*/  ISETP.GT.U32.AND P4, PT, R8, R79, PT ;  /* 0x0000004f0800720c */ /* 0x000fe20003f84070 */
[----:B0-----:R-:W-:-:S02]  /*7730*/  IMAD.MOV.U32 R16, RZ, RZ, R11 ;  /* 0x000000ffff107224 */ /* 0x001fc400078e000b */
[----:B------:R-:W-:Y:S01]  /*7740*/  IMAD.MOV.U32 R13, RZ, RZ, R7 ;  /* 0x000000ffff0d7224 */ /* 0x000fe200078e0007 */
[----:B------:R-:W-:Y:S01]  /*7750*/  IABS R76, R10 ;  /* 0x0000000a004c7213 */ /* 0x000fe20000000000 */
[----:B------:R-:W-:Y:S02]  /*7760*/  VIADD R12, R0, 0x8c ;  /* 0x0000008c000c7836 */ /* 0x000fe40000000000 */
[----:B------:R-:W-:Y:S01]  /*7770*/  @!P3 IMAD.IADD R81, R81, 0x1, -R8 ;  /* 0x000000015151b824 */ /* 0x000fe200078e0a08 */
[----:B------:R-:W-:Y:S01]  /*7780*/  ISETP.GE.AND P3, PT, R10, RZ, PT ;  /* 0x000000ff0a00720c */ /* 0x000fe20003f66270 */
[----:B------:R-:W-:Y:S01]  /*7790*/  @!P6 IMAD.MOV R16, RZ, RZ, -R16 ;  /* 0x000000ffff10e224 */ /* 0x000fe200078e0a10 */
[----:B------:R-:W-:Y:S01]  /*77a0*/  IABS R11, R12 ;  /* 0x0000000c000b7213 */ /* 0x000fe20000000000 */
[----:B------:R-:W-:Y:S01]  /*77b0*/  @!P2 IMAD.IADD R5, R5, 0x1, -R8 ;  /* 0x000000010505a824 */ /* 0x000fe200078e0a08 */
[----:B------:R-:W-:Y:S01]  /*77c0*/  ISETP.GE.AND P2, PT, R6, RZ, PT ;  /* 0x000000ff0600720c */ /* 0x000fe20003f46270 */
[----:B------:R-:W-:Y:S01]  /*77d0*/  @!P0 IMAD.MOV R13, RZ, RZ, -R13 ;  /* 0x000000ffff0d8224 */ /* 0x000fe200078e0a0d */
[----:B------:R-:W-:Y:S01]  /*77e0*/  ISETP.GT.U32.AND P0, PT, R8, R81, PT ;  /* 0x000000510800720c */ /* 0x000fe20003f04070 */
[----:B------:R-:W-:Y:S01]  /*77f0*/  VIADD R6, R0, 0x8b ;  /* 0x0000008b00067836 */ /* 0x000fe20000000000 */
[----:B------:R-:W-:Y:S01]  /*7800*/  STL [R1+0x3e4], R16 ;  /* 0x0003e41001007387 */ /* 0x000fe20000100800 */
[----:B------:R-:W-:Y:S01]  /*7810*/  IMAD.HI.U32 R4, R9, R76, RZ ;  /* 0x0000004c09047227 */ /* 0x000fe200078e00ff */
[----:B------:R-:W-:-:S02]  /*7820*/  ISETP.GE.AND P6, PT, R14, RZ, PT ;  /* 0x000000ff0e00720c */ /* 0x000fc40003fc6270 */
[----:B------:R0:W-:Y:S01]  /*7830*/  STL [R1+0x3ec], R13 ;  /* 0x0003ec0d01007387 */ /* 0x0001e20000100800 */
[----:B------:R-:W-:Y:S01]  /*7840*/  @!P4 IMAD.IADD R79, R79, 0x1, -R8 ;  /* 0x000000014f4fc824 */ /* 0x000fe200078e0a08 */
[----:B------:R-:W-:Y:S01]  /*7850*/  IABS R75, R6 ;  /* 0x00000006004b7213 */ /* 0x000fe20000000000 */
[----:B------:R-:W-:Y:S02]  /*7860*/  IMAD.MOV R7, RZ, RZ, -R4 ;  /* 0x000000ffff077224 */ /* 0x000fe400078e0a04 */
[----:B------:R-:W-:Y:S01]  /*7870*/  @!P1 IMAD.MOV R3, RZ, RZ, -R3 ;  /* 0x000000ffff039224 */ /* 0x000fe200078e0a03 */
[----:B------:R-:W-:Y:S01]  /*7880*/  ISETP.GT.U32.AND P4, PT, R8, R79, PT ;  /* 0x0000004f0800720c */ /* 0x000fe20003f84070 */
[----:B------:R-:W-:Y:S01]  /*7890*/  IMAD.HI.U32 R4, R9, R75, RZ ;  /* 0x0000004b09047227 */ /* 0x000fe200078e00ff */
[----:B------:R-:W-:-:S03]  /*78a0*/  ISETP.GE.AND P1, PT, R6, RZ, PT ;  /* 0x000000ff0600720c */ /* 0x000fc60003f26270 */
[----:B0-----:R-:W-:Y:S02]  /*78b0*/  IMAD.MOV.U32 R13, RZ, RZ, R5 ;  /* 0x000000ffff0d7224 */ /* 0x001fe400078e0005 */
[----:B------:R-:W-:-:S04]  /*78c0*/  IMAD.HI.U32 R5, R9, R11, RZ ;  /* 0x0000000b09057227 */ /* 0x000fc800078e00ff */
[----:B------:R-:W-:Y:S02]  /*78d0*/  IMAD.MOV R5, RZ, RZ, -R5 ;  /* 0x000000ffff057224 */ /* 0x000fe400078e0a05 */
[----:B------:R-:W-:Y:S02]  /*78e0*/  IMAD R76, R8, R7, R76 ;  /* 0x00000007084c7224 */ /* 0x000fe400078e024c */
[----:B------:R-:W-:Y:S02]  /*78f0*/  IMAD.MOV R4, RZ, RZ, -R4 ;  /* 0x000000ffff047224 */ /* 0x000fe400078e0a04 */
[----:B------:R-:W-:Y:S01]  /*7900*/  @!P0 IMAD.IADD R81, R81, 0x1, -R8 ;  /* 0x0000000151518824 */ /* 0x000fe200078e0a08 */
[----:B------:R-:W-:Y:S01]  /*7910*/  ISETP.GE.AND P0, PT, R12, RZ, PT ;  /* 0x000000ff0c00720c */ /* 0x000fe20003f06270 */
[C---:B------:R-:W-:Y:S02]  /*7920*/  IMAD R11, R8.reuse, R5, R11 ;  /* 0x00000005080b7224 */ /* 0x040fe400078e020b */
[----:B------:R-:W-:Y:S01]  /*7930*/  @!P5 IMAD.MOV R13, RZ, RZ, -R13 ;  /* 0x000000ffff0dd224 */ /* 0x000fe200078e0a0d */
[C---:B------:R-:W-:Y:S01]  /*7940*/  ISETP.GT.U32.AND P5, PT, R8.reuse, R76, PT ;  /* 0x0000004c0800720c */ /* 0x040fe20003fa4070 */
[----:B------:R-:W-:-:S02]  /*7950*/  IMAD R75, R8, R4, R75 ;  /* 0x00000004084b7224 */ /* 0x000fc400078e024b */
[----:B------:R-:W-:Y:S01]  /*7960*/  @!P6 IMAD.MOV R81, RZ, RZ, -R81 ;  /* 0x000000ffff51e224 */ /* 0x000fe200078e0a51 */
[C---:B------:R-:W-:Y:S01]  /*7970*/  ISETP.GT.U32.AND P6, PT, R8.reuse, R11, PT ;  /* 0x0000000b0800720c */ /* 0x040fe20003fc4070 */
[--C-:B------:R-:W-:Y:S01]  /*7980*/  @!P4 IMAD.IADD R79, R79, 0x1, -R8.reuse ;  /* 0x000000014f4fc824 */ /* 0x100fe200078e0a08 */
[----:B------:R-:W-:Y:S01]  /*7990*/  ISETP.GT.U32.AND P4, PT, R8, R75, PT ;  /* 0x0000004b0800720c */ /* 0x000fe20003f84070 */
[C---:B------:R-:W-:Y:S01]  /*79a0*/  VIADD R12, R0.reuse, 0x8d ;  /* 0x0000008d000c7836 */ /* 0x040fe20000000000 */
[----:B------:R0:W-:Y:S01]  /*79b0*/  STL [R1+0x3f4], R13 ;  /* 0x0003f40d01007387 */ /* 0x0001e20000100800 */
[C---:B------:R-:W-:Y:S02]  /*79c0*/  VIADD R4, R0.reuse, 0x8e ;  /* 0x0000008e00047836 */ /* 0x040fe40000000000 */
[----:B------:R-:W-:Y:S01]  /*79d0*/  VIADD R15, R0, 0x91 ;  /* 0x00000091000f7836 */ /* 0x000fe20000000000 */
[----:B------:R-:W-:Y:S01]  /*79e0*/  IABS R6, R12 ;  /* 0x0000000c00067213 */ /* 0x000fe20000000000 */
[--C-:B------:R-:W-:Y:S01]  /*79f0*/  @!P5 IMAD.IADD R76, R76, 0x1, -R8.reuse ;  /* 0x000000014c4cd824 */ /* 0x100fe200078e0a08 */
[----:B------:R1:W-:Y:S01]  /*7a00*/  STL [R1+0x3fc], R3 ;  /* 0x0003fc0301007387 */ /* 0x0003e20000100800 */
[----:B------:R-:W-:Y:S01]  /*7a10*/  IABS R7, R4 ;  /* 0x0000000400077213 */ /* 0x000fe20000000000 */
[----:B------:R-:W-:Y:S01]  /*7a20*/  @!P2 IMAD.MOV R79, RZ, RZ, -R79 ;  /* 0x000000ffff4fa224 */ /* 0x000fe200078e0a4f */
[----:B------:R-:W-:Y:S01]  /*7a30*/  IABS R74, R15 ;  /* 0x0000000f004a7213 */ /* 0x000fe20000000000 */
[--C-:B------:R-:W-:Y:S01]  /*7a40*/  @!P6 IMAD.IADD R11, R11, 0x1, -R8.reuse ;  /* 0x000000010b0be824 */ /* 0x100fe200078e0a08 */
[----:B------:R-:W-:Y:S01]  /*7a50*/  ISETP.GT.U32.AND P5, PT, R8, R76, PT ;  /* 0x0000004c0800720c */ /* 0x000fe20003fa4070 */
[----:B0-----:R-:W-:Y:S01]  /*7a60*/  VIADD R13, R0, 0x8f ;  /* 0x0000008f000d7836 */ /* 0x001fe20000000000 */
[----:B------:R-:W-:Y:S01]  /*7a70*/  ISETP.GE.AND P2, PT, R12, RZ, PT ;  /* 0x000000ff0c00720c */ /* 0x000fe20003f46270 */
[----:B------:R-:W-:Y:S01]  /*7a80*/  @!P4 IMAD.IADD R75, R75, 0x1, -R8 ;  /* 0x000000014b4bc824 */ /* 0x000fe200078e0a08 */
[----:B------:R-:W-:Y:S01]  /*7a90*/  ISETP.GT.U32.AND P6, PT, R8, R11, PT ;  /* 0x0000000b0800720c */ /* 0x000fe20003fc4070 */
[----:B-1----:R-:W-:Y:S01]  /*7aa0*/  IMAD.HI.U32 R3, R9, R6, RZ ;  /* 0x0000000609037227 */ /* 0x002fe200078e00ff */
[----:B------:R-:W-:-:S02]  /*7ab0*/  IABS R10, R13 ;  /* 0x0000000d000a7213 */ /* 0x000fc40000000000 */
[----:B------:R-:W-:Y:S01]  /*7ac0*/  ISETP.GT.U32.AND P4, PT, R8, R75, PT ;  /* 0x0000004b0800720c */ /* 0x000fe20003f84070 */
[----:B------:R-:W-:Y:S02]  /*7ad0*/  IMAD.MOV R3, RZ, RZ, -R3 ;  /* 0x000000ffff037224 */ /* 0x000fe400078e0a03 */
[----:B------:R-:W-:-:S04]  /*7ae0*/  IMAD.HI.U32 R5, R9, R10, RZ ;  /* 0x0000000a09057227 */ /* 0x000fc800078e00ff */
[----:B------:R-:W-:Y:S01]  /*7af0*/  @!P5 IMAD.IADD R76, R76, 0x1, -R8 ;  /* 0x000000014c4cd824 */ /* 0x000fe200078e0a08 */
[----:B------:R-:W-:Y:S01]  /*7b00*/  ISETP.GE.AND P5, PT, R4, RZ, PT ;  /* 0x000000ff0400720c */ /* 0x000fe20003fa6270 */
[----:B------:R-:W-:-:S04]  /*7b10*/  IMAD.HI.U32 R4, R9, R7, RZ ;  /* 0x0000000709047227 */ /* 0x000fc800078e00ff */
[C---:B------:R-:W-:Y:S02]  /*7b20*/  IMAD R3, R8.reuse, R3, R6 ;  /* 0x0000000308037224 */ /* 0x040fe400078e0206 */
[----:B------:R-:W-:Y:S02]  /*7b30*/  IMAD.MOV R5, RZ, RZ, -R5 ;  /* 0x000000ffff057224 */ /* 0x000fe400078e0a05 */
[----:B------:R-:W-:Y:S02]  /*7b40*/  @!P6 IMAD.IADD R11, R11, 0x1, -R8 ;  /* 0x000000010b0be824 */ /* 0x000fe400078e0a08 */
[----:B------:R-:W-:Y:S02]  /*7b50*/  IMAD.MOV R4, RZ, RZ, -R4 ;  /* 0x000000ffff047224 */ /* 0x000fe400078e0a04 */
[----:B------:R-:W-:Y:S01]  /*7b60*/  @!P4 IMAD.IADD R75, R75, 0x1, -R8 ;  /* 0x000000014b4bc824 */ /* 0x000fe200078e0a08 */
[C---:B------:R-:W-:Y:S01]  /*7b70*/  ISETP.GT.U32.AND P4, PT, R8.reuse, R3, PT ;  /* 0x000000030800720c */ /* 0x040fe20003f84070 */
[----:B------:R-:W-:-:S02]  /*7b80*/  IMAD R5, R8, R5, R10 ;  /* 0x0000000508057224 */ /* 0x000fc400078e020a */
[----:B------:R-:W-:Y:S02]  /*7b90*/  IMAD.MOV.U32 R16, RZ, RZ, R11 ;  /* 0x000000ffff107224 */ /* 0x000fe400078e000b */
[C---:B------:R-:W-:Y:S02]  /*7ba0*/  IMAD R7, R8.reuse, R4, R7 ;  /* 0x0000000408077224 */ /* 0x040fe400078e0207 */
[----:B------:R-:W-:Y:S01]  /*7bb0*/  @!P0 IMAD.MOV R16, RZ, RZ, -R16 ;  /* 0x000000ffff108224 */ /* 0x000fe200078e0a10 */
[C---:B------:R-:W-:Y:S01]  /*7bc0*/  ISETP.GT.U32.AND P0, PT, R8.reuse, R5, PT ;  /* 0x000000050800720c */ /* 0x040fe20003f04070 */
[----:B------:R-:W-:Y:S01]  /*7bd0*/  @!P1 IMAD.MOV R75, RZ, RZ, -R75 ;  /* 0x000000ffff4b9224 */ /* 0x000fe200078e0a4b */
[----:B------:R-:W-:Y:S01]  /*7be0*/  ISETP.GT.U32.AND P1, PT, R8, R7, PT ;  /* 0x000000070800720c */ /* 0x000fe20003f24070 */
[----:B------:R-:W-:Y:S01]  /*7bf0*/  VIADD R4, R0, 0x90 ;  /* 0x0000009000047836 */ /* 0x000fe20000000000 */
[----:B------:R0:W-:Y:S01]  /*7c00*/  STL [R1+0x578], R16 ;  /* 0x0005781001007387 */ /* 0x0001e20000100800 */
[----:B------:R-:W-:-:S02]  /*7c10*/  @!P4 IMAD.IADD R3, R3, 0x1, -R8 ;  /* 0x000000010303c824 */ /* 0x000fc400078e0a08 */
[----:B------:R-:W-:Y:S01]  /*7c20*/  VIADD R12, R0, 0x93 ;  /* 0x00000093000c7836 */ /* 0x000fe20000000000 */
[----:B------:R-:W-:Y:S01]  /*7c30*/  ISETP.GE.AND P6, PT, R4, RZ, PT ;  /* 0x000000ff0400720c */ /* 0x000fe20003fc6270 */
[----:B------:R-:W-:Y:S01]  /*7c40*/  IMAD.HI.U32 R11, R9, R74, RZ ;  /* 0x0000004a090b7227 */ /* 0x000fe200078e00ff */
[C---:B------:R-:W-:Y:S02]  /*7c50*/  ISETP.GT.U32.AND P4, PT, R8.reuse, R3, PT ;  /* 0x000000030800720c */ /* 0x040fe40003f84070 */
[----:B------:R-:W-:Y:S01]  /*7c60*/  IABS R38, R4 ;  /* 0x0000000400267213 */ /* 0x000fe20000000000 */
[--C-:B------:R-:W-:Y:S01]  /*7c70*/  @!P0 IMAD.IADD R5, R5, 0x1, -R8.reuse ;  /* 0x0000000105058824 */ /* 0x100fe200078e0a08 */
[----:B------:R-:W-:Y:S01]  /*7c80*/  IABS R4, R12 ;  /* 0x0000000c00047213 */ /* 0x000fe20000000000 */
[----:B------:R-:W-:Y:S02]  /*7c90*/  @!P1 IMAD.IADD R7, R7, 0x1, -R8 ;  /* 0x0000000107079824 */ /* 0x000fe400078e0a08 */
[----:B------:R-:W-:Y:S01]  /*7ca0*/  IMAD.MOV R11, RZ, RZ, -R11 ;  /* 0x000000ffff0b7224 */ /* 0x000fe200078e0a0b */
[C---:B------:R-:W-:Y:S01]  /*7cb0*/  ISETP.GT.U32.AND P0, PT, R8.reuse, R5, PT ;  /* 0x000000050800720c */ /* 0x040fe20003f04070 */
[----:B------:R-:W-:Y:S01]  /*7cc0*/  @!P3 IMAD.MOV R76, RZ, RZ, -R76 ;  /* 0x000000ffff4cb224 */ /* 0x000fe200078e0a4c */
[C---:B------:R-:W-:Y:S01]  /*7cd0*/  ISETP.GT.U32.AND P1, PT, R8.reuse, R7, PT ;  /* 0x000000070800720c */ /* 0x040fe20003f24070 */
[----:B------:R-:W-:Y:S01]  /*7ce0*/  IMAD R74, R8, R11, R74 ;  /* 0x0000000b084a7224 */ /* 0x000fe200078e024a */
[----:B------:R-:W-:Y:S01]  /*7cf0*/  ISETP.GE.AND P3, PT, R13, RZ, PT ;  /* 0x000000ff0d00720c */ /* 0x000fe20003f66270 */
[----:B------:R-:W-:Y:S01]  /*7d00*/  @!P4 IMAD.IADD R3, R3, 0x1, -R8 ;  /* 0x000000010303c824 */ /* 0x000fe200078e0a08 */
[----:B------:R-:W-:Y:S01]  /*7d10*/  ISETP.GE.AND P4, PT, R15, RZ, PT ;  /* 0x000000ff0f00720c */ /* 0x000fe20003f86270 */
[----:B------:R-:W-:-:S04]  /*7d20*/  IMAD.HI.U32 R11, R9, R4, RZ ;  /* 0x00000004090b7227 */ /* 0x000fc800078e00ff */
[----:B------:R-:W-:-:S04]  /*7d30*/  IMAD.HI.U32 R10, R9, R38, RZ ;  /* 0x00000026090a7227 */ /* 0x000fc800078e00ff */
[----:B------:R-:W-:Y:S02]  /*7d40*/  IMAD.MOV.U32 R17, RZ, RZ, R3 ;  /* 0x000000ffff117224 */ /* 0x000fe400078e0003 */
[----:B------:R-:W-:Y:S02]  /*7d50*/  IMAD.MOV R11, RZ, RZ, -R11 ;  /* 0x000000ffff0b7224 */ /* 0x000fe400078e0a0b */
[----:B------:R-:W-:Y:S02]  /*7d60*/  @!P0 IMAD.IADD R5, R5, 0x1, -R8 ;  /* 0x0000000105058824 */ /* 0x000fe400078e0a08 */
[----:B------:R-:W-:Y:S02]  /*7d70*/  VIADD R14, R0, 0x92 ;  /* 0x00000092000e7836 */ /* 0x000fe40000000000 */
[----:B------:R-:W-:Y:S02]  /*7d80*/  IMAD.MOV R13, RZ, RZ, -R10 ;  /* 0x000000ffff0d7224 */ /* 0x000fe400078e0a0a */
[----:B------:R-:W-:Y:S01]  /*7d90*/  @!P1 IMAD.IADD R7, R7, 0x1, -R8 ;  /* 0x0000000107079824 */ /* 0x000fe200078e0a08 */
[----:B------:R-:W-:Y:S01]  /*7da0*/  IABS R6, R14 ;  /* 0x0000000e00067213 */ /* 0x000fe20000000000 */
[----:B------:R-:W-:Y:S01]  /*7db0*/  @!P2 IMAD.MOV R17, RZ, RZ, -R17 ;  /* 0x000000ffff11a224 */ /* 0x000fe200078e0a11 */
[C---:B------:R-:W-:Y:S01]  /*7dc0*/  ISETP.GT.U32.AND P2, PT, R8.reuse, R74, PT ;  /* 0x0000004a0800720c */ /* 0x040fe20003f44070 */
[----:B------:R-:W-:-:S02]  /*7dd0*/  IMAD R71, R8, R11, R4 ;  /* 0x0000000b08477224 */ /* 0x000fc400078e0204 */
[----:B------:R-:W-:Y:S01]  /*7de0*/  IMAD.MOV.U32 R15, RZ, RZ, R5 ;  /* 0x000000ffff0f7224 */ /* 0x000fe200078e0005 */
[----:B------:R-:W-:Y:S01]  /*7df0*/  STL [R1+0x58c], R17 ;  /* 0x00058c1101007387 */ /* 0x000fe20000100800 */
[C---:B------:R-:W-:Y:S02]  /*7e00*/  IMAD R38, R8.reuse, R13, R38 ;  /* 0x0000000d08267224 */ /* 0x040fe400078e0226 */
[----:B0-----:R-:W-:Y:S02]  /*7e10*/  IMAD.MOV.U32 R16, RZ, RZ, R7 ;  /* 0x000000ffff107224 */ /* 0x001fe400078e0007 */
[----:B------:R-:W-:Y:S01]  /*7e20*/  @!P3 IMAD.MOV R15, RZ, RZ, -R15 ;  /* 0x000000ffff0fb224 */ /* 0x000fe200078e0a0f */
[----:B------:R-:W-:Y:S01]  /*7e30*/  ISETP.GT.U32.AND P3, PT, R8, R71, PT ;  /* 0x000000470800720c */ /* 0x000fe20003f64070 */
[----:B------:R-:W-:Y:S01]  /*7e40*/  VIADD R7, R0, 0x94 ;  /* 0x0000009400077836 */ /* 0x000fe20000000000 */
[----:B------:R-:W-:Y:S01]  /*7e50*/  ISETP.GT.U32.AND P1, PT, R8, R38, PT ;  /* 0x000000260800720c */ /* 0x000fe20003f24070 */
[----:B------:R-:W-:-:S03]  /*7e60*/  IMAD.HI.U32 R10, R9, R6, RZ ;  /* 0x00000006090a7227 */ /* 0x000fc600078e00ff */
[----:B------:R-:W-:Y:S01]  /*7e70*/  IABS R4, R7 ;  /* 0x0000000700047213 */ /* 0x000fe20000000000 */
[----:B------:R-:W-:Y:S02]  /*7e80*/  IMAD.MOV R13, RZ, RZ, -R10 ;  /* 0x000000ffff0d7224 */ /* 0x000fe400078e0a0a */
[----:B------:R-:W-:Y:S02]  /*7e90*/  VIADD R10, R0, 0x95 ;  /* 0x00000095000a7836 */ /* 0x000fe40000000000 */
[----:B------:R-:W-:Y:S02]  /*7ea0*/  @!P2 IMAD.IADD R74, R74, 0x1, -R8 ;  /* 0x000000014a4aa824 */ /* 0x000fe400078e0a08 */
[----:B------:R-:W-:Y:S01]  /*7eb0*/  IMAD.HI.U32 R3, R9, R4, RZ ;  /* 0x0000000409037227 */ /* 0x000fe200078e00ff */
[----:B------:R-:W-:Y:S02]  /*7ec0*/  IABS R5, R10 ;  /* 0x0000000a00057213 */ /* 0x000fe40000000000 */
[C---:B------:R-:W-:Y:S01]  /*7ed0*/  ISETP.GT.U32.AND P2, PT, R8.reuse, R74, PT ;  /* 0x0000004a0800720c */ /* 0x040fe20003f44070 */
[----:B------:R-:W-:-:S02]  /*7ee0*/  IMAD R72, R8, R13, R6 ;  /* 0x0000000d08487224 */ /* 0x000fc400078e0206 */
[--C-:B------:R-:W-:Y:S02]  /*7ef0*/  @!P3 IMAD.IADD R71, R71, 0x1, -R8.reuse ;  /* 0x000000014747b824 */ /* 0x100fe400078e0a08 */
[----:B------:R-:W-:Y:S01]  /*7f00*/  IMAD.MOV R3, RZ, RZ, -R3 ;  /* 0x000000ffff037224 */ /* 0x000fe200078e0a03 */
[----:B------:R-:W-:Y:S01]  /*7f10*/  ISETP.GT.U32.AND P0, PT, R8, R72, PT ;  /* 0x000000480800720c */ /* 0x000fe20003f04070 */
[----:B------:R-:W-:Y:S01]  /*7f20*/  @!P1 IMAD.IADD R38, R38, 0x1, -R8 ;  /* 0x0000000126269824 */ /* 0x000fe200078e0a08 */
[C---:B------:R-:W-:Y:S01]  /*7f30*/  ISETP.GT.U32.AND P3, PT, R8.reuse, R71, PT ;  /* 0x000000470800720c */ /* 0x040fe20003f64070 */
[C---:B------:R-:W-:Y:S02]  /*7f40*/  IMAD R3, R8.reuse, R3, R4 ;  /* 0x0000000308037224 */ /* 0x040fe400078e0204 */
[----:B------:R-:W-:Y:S01]  /*7f50*/  IMAD.HI.U32 R4, R9, R5, RZ ;  /* 0x0000000509047227 */ /* 0x000fe200078e00ff */
[----:B------:R-:W-:-:S03]  /*7f60*/  ISETP.GT.U32.AND P1, PT, R8, R38, PT ;  /* 0x000000260800720c */ /* 0x000fc60003f24070 */
[----:B------:R-:W-:Y:S02]  /*7f70*/  IMAD.MOV R4, RZ, RZ, -R4 ;  /* 0x000000ffff047224 */ /* 0x000fe400078e0a04 */
[----:B------:R-:W-:Y:S02]  /*7f80*/  VIADD R11, R0, 0x96 ;  /* 0x00000096000b7836 */ /* 0x000fe40000000000 */
[--C-:B------:R-:W-:Y:S01]  /*7f90*/  @!P2 IMAD.IADD R74, R74, 0x1, -R8.reuse ;  /* 0x000000014a4aa824 */ /* 0x100fe200078e0a08 */
[C---:B------:R-:W-:Y:S01]  /*7fa0*/  ISETP.GT.U32.AND P2, PT, R8.reuse, R3, PT ;  /* 0x000000030800720c */ /* 0x040fe20003f44070 */
[----:B------:R-:W-:Y:S01]  /*7fb0*/  IMAD R5, R8, R4, R5 ;  /* 0x0000000408057224 */ /* 0x000fe200078e0205 */
[----:B------:R-:W-:Y:S01]  /*7fc0*/  IABS R6, R11 ;  /* 0x0000000b00067213 */ /* 0x000fe20000000000 */
[--C-:B------:R-:W-:Y:S02]  /*7fd0*/  @!P0 IMAD.IADD R72, R72, 0x1, -R8.reuse ;  /* 0x0000000148488824 */ /* 0x100fe400078e0a08 */
[--C-:B------:R-:W-:Y:S01]  /*7fe0*/  @!P3 IMAD.IADD R71, R71, 0x1, -R8.reuse ;  /* 0x000000014747b824 */ /* 0x100fe200078e0a08 */
[----:B------:R-:W-:Y:S01]  /*7ff0*/  ISETP.GT.U32.AND P3, PT, R8, R5, PT ;  /* 0x000000050800720c */ /* 0x000fe20003f64070 */
[----:B------:R-:W-:Y:S01]  /*8000*/  @!P1 IMAD.IADD R38, R38, 0x1, -R8 ;  /* 0x0000000126269824 */ /* 0x000fe200078e0a08 */
[----:B------:R-:W-:Y:S01]  /*8010*/  ISETP.GE.AND P1, PT, R12, RZ, PT ;  /* 0x000000ff0c00720c */ /* 0x000fe20003f26270 */
[----:B------:R-:W-:Y:S01]  /*8020*/  IMAD.MOV.U32 R12, RZ, RZ, R6 ;  /* 0x000000ffff0c7224 */ /* 0x000fe200078e0006 */
[----:B------:R-:W-:Y:S01]  /*8030*/  ISETP.GT.U32.AND P0, PT, R8, R72, PT ;  /* 0x000000480800720c */ /* 0x000fe20003f04070 */
[----:B------:R-:W-:Y:S01]  /*8040*/  @!P5 IMAD.MOV R16, RZ, RZ, -R16 ;  /* 0x000000ffff10d224 */ /* 0x000fe200078e0a10 */
[----:B------:R-:W-:Y:S01]  /*8050*/  ISETP.GE.AND P5, PT, R14, RZ, PT ;  /* 0x000000ff0e00720c */ /* 0x000fe20003fa6270 */
[----:B------:R-:W-:-:S03]  /*8060*/  IMAD.HI.U32 R6, R9, R12, RZ ;  /* 0x0000000c09067227 */ /* 0x000fc600078e00ff */
[----:B------:R0:W-:Y:S01]  /*8070*/  STL [R1+0x594], R16 ;  /* 0x0005941001007387 */ /* 0x0001e20000100800 */
[----:B------:R-:W-:Y:S02]  /*8080*/  @!P2 IMAD.IADD R3, R3, 0x1, -R8 ;  /* 0x000000010303a824 */ /* 0x000fe400078e0a08 */
[----:B------:R-:W-:Y:S01]  /*8090*/  VIADD R4, R0, 0x97 ;  /* 0x0000009700047836 */ /* 0x000fe20000000000 */
[----:B------:R-:W-:Y:S01]  /*80a0*/  STL [R1+0x5a0], R15 ;  /* 0x0005a00f01007387 */ /* 0x000fe20000100800 */
[----:B------:R-:W-:Y:S01]  /*80b0*/  @!P6 IMAD.MOV R38, RZ, RZ, -R38 ;  /* 0x000000ffff26e224 */ /* 0x000fe200078e0a26 */
[----:B------:R-:W-:Y:S01]  /*80c0*/  ISETP.GE.AND P6, PT, R7, RZ, PT ;  /* 0x000000ff0700720c */ /* 0x000fe20003fc6270 */
[----:B------:R-:W-:Y:S01]  /*80d0*/  IMAD.MOV R7, RZ, RZ, -R6 ;  /* 0x000000ffff077224 */ /* 0x000fe200078e0a06 */
[----:B------:R-:W-:Y:S01]  /*80e0*/  ISETP.GT.U32.AND P2, PT, R8, R3, PT ;  /* 0x000000030800720c */ /* 0x000fe20003f44070 */
[----:B------:R-:W-:Y:S01]  /*80f0*/  VIADD R6, R0, 0x98 ;  /* 0x0000009800067836 */ /* 0x000fe20000000000 */
[----:B0-----:R-:W-:Y:S01]  /*8100*/  IABS R16, R4 ;  /* 0x0000000400107213 */ /* 0x001fe20000000000 */
[----:B------:R-:W-:-:S02]  /*8110*/  @!P3 IMAD.IADD R5, R5, 0x1, -R8 ;  /* 0x000000010505b824 */ /* 0x000fc400078e0a08 */
[----:B------:R-:W-:Y:S01]  /*8120*/  @!P0 IMAD.IADD R72, R72, 0x1, -R8 ;  /* 0x0000000148488824 */ /* 0x000fe200078e0a08 */
[----:B------:R-:W-:Y:S01]  /*8130*/  ISETP.GE.AND P0, PT, R11, RZ, PT ;  /* 0x000000ff0b00720c */ /* 0x000fe20003f06270 */
[C---:B------:R-:W-:Y:S01]  /*8140*/  IMAD R11, R8.reuse, R7, R12 ;  /* 0x00000007080b7224 */ /* 0x040fe200078e020c */
[----:B------:R-:W-:Y:S01]  /*8150*/  IABS R21, R6 ;  /* 0x0000000600157213 */ /* 0x000fe20000000000 */
[----:B------:R-:W-:Y:S01]  /*8160*/  IMAD.HI.U32 R7, R9, R16, RZ ;  /* 0x0000001009077227 */ /* 0x000fe200078e00ff */
[----:B------:R-:W-:-:S03]  /*8170*/  ISETP.GT.U32.AND P3, PT, R8, R5, PT ;  /* 0x000000050800720c */ /* 0x000fc60003f64070 */
[----:B------:R-:W-:Y:S01]  /*8180*/  @!P4 IMAD.MOV R74, RZ, RZ, -R74 ;  /* 0x000000ffff4ac224 */ /* 0x000fe200078e0a4a */
[----:B------:R-:W-:Y:S01]  /*8190*/  ISETP.GE.AND P4, PT, R10, RZ, PT ;  /* 0x000000ff0a00720c */ /* 0x000fe20003f86270 */
[----:B------:R-:W-:-:S04]  /*81a0*/  IMAD.HI.U32 R10, R9, R21, RZ ;  /* 0x00000015090a7227 */ /* 0x000fc800078e00ff */
[----:B------:R-:W-:Y:S02]  /*81b0*/  IMAD.MOV R7, RZ, RZ, -R7 ;  /* 0x000000ffff077224 */ /* 0x000fe400078e0a07 */
[----:B------:R-:W-:Y:S01]  /*81c0*/  @!P2 IMAD.IADD R3, R3, 0x1, -R8 ;  /* 0x000000010303a824 */ /* 0x000fe200078e0a08 */
[C---:B------:R-:W-:Y:S01]  /*81d0*/  ISETP.GT.U32.AND P2, PT, R8.reuse, R11, PT ;  /* 0x0000000b0800720c */ /* 0x040fe20003f44070 */
[----:B------:R-:W-:Y:S02]  /*81e0*/  IMAD.MOV R10, RZ, RZ, -R10 ;  /* 0x000000ffff0a7224 */ /* 0x000fe400078e0a0a */
[C---:B------:R-:W-:Y:S02]  /*81f0*/  IMAD R16, R8.reuse, R7, R16 ;  /* 0x0000000708107224 */ /* 0x040fe400078e0210 */
[C---:B------:R-:W-:Y:S02]  /*8200*/  IMAD R21, R8.reuse, R10, R21 ;  /* 0x0000000a08157224 */ /* 0x040fe400078e0215 */
[----:B------:R-:W-:Y:S01]  /*8210*/  @!P3 IMAD.IADD R5, R5, 0x1, -R8 ;  /* 0x000000010505b824 */ /* 0x000fe200078e0a08 */
[----:B------:R-:W-:Y:S01]  /*8220*/  ISETP.GT.U32.AND P3, PT, R8, R16, PT ;  /* 0x000000100800720c */ /* 0x000fe20003f64070 */
[----:B------:R-:W-:-:S02]  /*8230*/  IMAD.MOV.U32 R14, RZ, RZ, R3 ;  /* 0x000000ffff0e7224 */ /* 0x000fc400078e0003 */
[----:B------:R-:W-:Y:S01]  /*8240*/  @!P5 IMAD.MOV R72, RZ, RZ, -R72 ;  /* 0x000000ffff48d224 */ /* 0x000fe200078e0a48 */
[----:B------:R-:W-:Y:S01]  /*8250*/  ISETP.GE.AND P5, PT, R4, RZ, PT ;  /* 0x000000ff0400720c */ /* 0x000fe20003fa6270 */
[----:B------:R-:W-:Y:S01]  /*8260*/  @!P6 IMAD.MOV R14, RZ, RZ, -R14 ;  /* 0x000000ffff0ee224 */ /* 0x000fe200078e0a0e */
[----:B------:R-:W-:Y:S01]  /*8270*/  ISETP.GT.U32.AND P6, PT, R8, R21, PT ;  /* 0x000000150800720c */ /* 0x000fe20003fc4070 */
[----:B------:R-:W-:Y:S02]  /*8280*/  VIADD R4, R0, 0x99 ;  /* 0x0000009900047836 */ /* 0x000fe40000000000 */
[----:B------:R-:W-:Y:S01]  /*8290*/  @!P1 IMAD.MOV R71, RZ, RZ, -R71 ;  /* 0x000000ffff479224 */ /* 0x000fe200078e0a47 */
[----:B------:R-:W-:Y:S01]  /*82a0*/  ISETP.GE.AND P1, PT, R6, RZ, PT ;  /* 0x000000ff0600720c */ /* 0x000fe20003f26270 */
[----:B------:R-:W-:Y:S01]  /*82b0*/  VIADD R6, R0, 0x9a ;  /* 0x0000009a00067836 */ /* 0x000fe20000000000 */
[----:B------:R-:W-:Y:S01]  /*82c0*/  IABS R70, R4 ;  /* 0x0000000400467213 */ /* 0x000fe20000000000 */
[----:B------:R-:W-:Y:S01]  /*82d0*/  @!P3 IMAD.IADD R16, R16, 0x1, -R8 ;  /* 0x000000011010b824 */ /* 0x000fe200078e0a08 */
[----:B------:R0:W-:Y:S01]  /*82e0*/  STL [R1+0x5c0], R14 ;  /* 0x0005c00e01007387 */ /* 0x0001e20000100800 */
[----:B------:R-:W-:Y:S01]  /*82f0*/  IMAD.MOV.U32 R13, RZ, RZ, R5 ;  /* 0x000000ffff0d7224 */ /* 0x000fe200078e0005 */
[----:B------:R-:W-:Y:S01]  /*8300*/  IABS R69, R6 ;  /* 0x0000000600457213 */ /* 0x000fe20000000000 */
[----:B------:R-:W-:Y:S01]  /*8310*/  IMAD.HI.U32 R10, R9, R70, RZ ;  /* 0x00000046090a7227 */ /* 0x000fe200078e00ff */
[----:B------:R-:W-:-:S03]  /*8320*/  ISETP.GT.U32.AND P3, PT, R8, R16, PT ;  /* 0x000000100800720c */ /* 0x000fc60003f64070 */
[----:B------:R-:W-:Y:S02]  /*8330*/  @!P6 IMAD.IADD R21, R21, 0x1, -R8 ;  /* 0x000000011515e824 */ /* 0x000fe400078e0a08 */
[----:B------:R-:W-:-:S03]  /*8340*/  IMAD.HI.U32 R7, R9, R69, RZ ;  /* 0x0000004509077227 */ /* 0x000fc600078e00ff */
[----:B------:R-:W-:Y:S01]  /*8350*/  ISETP.GT.U32.AND P6, PT, R8, R21, PT ;  /* 0x000000150800720c */ /* 0x000fe20003fc4070 */
[----:B------:R-:W-:Y:S02]  /*8360*/  IMAD.MOV R3, RZ, RZ, -R10 ;  /* 0x000000ffff037224 */ /* 0x000fe400078e0a0a */
[----:B0-----:R-:W-:Y:S02]  /*8370*/  VIADD R14, R0, 0x9b ;  /* 0x0000009b000e7836 */ /* 0x001fe40000000000 */
[----:B------:R-:W-:Y:S02]  /*8380*/  IMAD.MOV R7, RZ, RZ, -R7 ;  /* 0x000000ffff077224 */ /* 0x000fe400078e0a07 */
[----:B------:R-:W-:Y:S01]  /*8390*/  IMAD R70, R8, R3, R70 ;  /* 0x0000000308467224 */ /* 0x000fe200078e0246 */
[----:B------:R-:W-:Y:S01]  /*83a0*/  IABS R68, R14 ;  /* 0x0000000e00447213 */ /* 0x000fe20000000000 */
[----:B------:R-:W-:Y:S02]  /*83b0*/  VIADD R12, R0, 0x9c ;  /* 0x0000009c000c7836 */ /* 0x000fe40000000000 */
[----:B------:R-:W-:Y:S01]  /*83c0*/  @!P4 IMAD.MOV R13, RZ, RZ, -R13 ;  /* 0x000000ffff0dc224 */ /* 0x000fe200078e0a0d */
[----:B------:R-:W-:Y:S01]  /*83d0*/  ISETP.GE.AND P4, PT, R4, RZ, PT ;  /* 0x000000ff0400720c */ /* 0x000fe20003f86270 */
[----:B------:R-:W-:Y:S01]  /*83e0*/  IMAD R69, R8, R7, R69 ;  /* 0x0000000708457224 */ /* 0x000fe200078e0245 */
[----:B------:R-:W-:Y:S01]  /*83f0*/  IABS R4, R12 ;  /* 0x0000000c00047213 */ /* 0x000fe20000000000 */
[--C-:B------:R-:W-:Y:S01]  /*8400*/  @!P3 IMAD.IADD R16, R16, 0x1, -R8.reuse ;  /* 0x000000011010b824 */ /* 0x100fe200078e0a08 */
[C---:B------:R-:W-:Y:S01]  /*8410*/  ISETP.GT.U32.AND P3, PT, R8.reuse, R70, PT ;  /* 0x000000460800720c */ /* 0x040fe20003f64070 */
[----:B------:R-:W-:Y:S01]  /*8420*/  IMAD.HI.U32 R5, R9, R68, RZ ;  /* 0x0000004409057227 */ /* 0x000fe200078e00ff */
[----:B------:R0:W-:Y:S03]  /*8430*/  STL [R1+0x5c4], R13 ;  /* 0x0005c40d01007387 */ /* 0x0001e60000100800 */
[--C-:B------:R-:W-:Y:S01]  /*8440*/  @!P6 IMAD.IADD R21, R21, 0x1, -R8.reuse ;  /* 0x000000011515e824 */ /* 0x100fe200078e0a08 */
[----:B------:R-:W-:Y:S01]  /*8450*/  ISETP.GT.U32.AND P6, PT, R8, R69, PT ;  /* 0x000000450800720c */ /* 0x000fe20003fc4070 */
[----:B------:R-:W-:-:S02]  /*8460*/  @!P2 IMAD.IADD R11, R11, 0x1, -R8 ;  /* 0x000000010b0ba824 */ /* 0x000fc400078e0a08 */
[----:B------:R-:W-:Y:S02]  /*8470*/  IMAD.MOV R5, RZ, RZ, -R5 ;  /* 0x000000ffff057224 */ /* 0x000fe400078e0a05 */
[----:B------:R-:W-:Y:S01]  /*8480*/  IMAD.HI.U32 R19, R9, R4, RZ ;  /* 0x0000000409137227 */ /* 0x000fe200078e00ff */
[----:B------:R-:W-:-:S03]  /*8490*/  ISETP.GT.U32.AND P2, PT, R8, R11, PT ;  /* 0x0000000b0800720c */ /* 0x000fc60003f44070 */
[----:B------:R-:W-:Y:S02]  /*84a0*/  IMAD R68, R8, R5, R68 ;  /* 0x0000000508447224 */ /* 0x000fe400078e0244 */
[----:B------:R-:W-:Y:S02]  /*84b0*/  IMAD.MOV R19, RZ, RZ, -R19 ;  /* 0x000000ffff137224 */ /* 0x000fe400078e0a13 */
[----:B------:R-:W-:Y:S01]  /*84c0*/  @!P3 IMAD.IADD R70, R70, 0x1, -R8 ;  /* 0x000000014646b824 */ /* 0x000fe200078e0a08 */
[C---:B------:R-:W-:Y:S01]  /*84d0*/  ISETP.GT.U32.AND P3, PT, R8.reuse, R68, PT ;  /* 0x000000440800720c */ /* 0x040fe20003f64070 */
[----:B------:R-:W-:Y:S02]  /*84e0*/  IMAD R4, R8, R19, R4 ;  /* 0x0000001308047224 */ /* 0x000fe400078e0204 */
[----:B------:R-:W-:Y:S02]  /*84f0*/  VIADD R15, R0, 0x9d ;  /* 0x0000009d000f7836 */ /* 0x000fe40000000000 */
[--C-:B------:R-:W-:Y:S01]  /*8500*/  @!P6 IMAD.IADD R69, R69, 0x1, -R8.reuse ;  /* 0x000000014545e824 */ /* 0x100fe200078e0a08 */
[----:B------:R-:W-:Y:S01]  /*8510*/  ISETP.GT.U32.AND P6, PT, R8, R4, PT ;  /* 0x000000040800720c */ /* 0x000fe20003fc4070 */
[----:B0-----:R-:W-:Y:S01]  /*8520*/  VIADD R13, R0, 0x9e ;  /* 0x0000009e000d7836 */ /* 0x001fe20000000000 */
[----:B------:R-:W-:Y:S01]  /*8530*/  IABS R17, R15 ;  /* 0x0000000f00117213 */ /* 0x000fe20000000000 */
[----:B------:R-:W-:Y:S01]  /*8540*/  @!P2 IMAD.IADD R11, R11, 0x1, -R8 ;  /* 0x000000010b0ba824 */ /* 0x000fe200078e0a08 */
[----:B------:R-:W-:Y:S01]  /*8550*/  ISETP.GE.AND P2, PT, R6, RZ, PT ;  /* 0x000000ff0600720c */ /* 0x000fe20003f46270 */
[----:B------:R-:W-:Y:S01]  /*8560*/  VIADD R7, R0, 0x9f ;  /* 0x0000009f00077836 */ /* 0x000fe20000000000 */
[----:B------:R-:W-:Y:S01]  /*8570*/  IABS R6, R13 ;  /* 0x0000000d00067213 */ /* 0x000fe20000000000 */
[----:B------:R-:W-:-:S03]  /*8580*/  IMAD.HI.U32 R18, R9, R17, RZ ;  /* 0x0000001109127227 */ /* 0x000fc600078e00ff */
[----:B------:R-:W-:Y:S01]  /*8590*/  IABS R3, R7 ;  /* 0x0000000700037213 */ /* 0x000fe20000000000 */
[----:B------:R-:W-:Y:S01]  /*85a0*/  @!P3 IMAD.IADD R68, R68, 0x1, -R8 ;  /* 0x000000014444b824 */ /* 0x000fe200078e0a08 */
[----:B------:R-:W-:Y:S01]  /*85b0*/  ISETP.GT.U32.AND P3, PT, R8, R70, PT ;  /* 0x000000460800720c */ /* 0x000fe20003f64070 */
[----:B------:R-:W-:-:S04]  /*85c0*/  IMAD.HI.U32 R5, R9, R6, RZ ;  /* 0x0000000609057227 */ /* 0x000fc800078e00ff */
[----:B------:R-:W-:Y:S02]  /*85d0*/  IMAD.MOV R18, RZ, RZ, -R18 ;  /* 0x000000ffff127224 */ /* 0x000fe400078e0a12 */
[----:B------:R-:W-:Y:S02]  /*85e0*/  IMAD.MOV.U32 R20, RZ, RZ, R11 ;  /* 0x000000ffff147224 */ /* 0x000fe400078e000b */
[----:B------:R-:W-:Y:S01]  /*85f0*/  @!P6 IMAD.IADD R4, R4, 0x1, -R8 ;  /* 0x000000010404e824 */ /* 0x000fe200078e0a08 */
[----:B------:R-:W-:Y:S01]  /*8600*/  ISETP.GT.U32.AND P6, PT, R8, R68, PT ;  /* 0x000000440800720c */ /* 0x000fe20003fc4070 */
[----:B------:R-:W-:-:S04]  /*8610*/  IMAD.HI.U32 R10, R9, R3, RZ ;  /* 0x00000003090a7227 */ /* 0x000fc800078e00ff */
[----:B------:R-:W-:Y:S02]  /*8620*/  IMAD.MOV R19, RZ, RZ, -R5 ;  /* 0x000000ffff137224 */ /* 0x000fe400078e0a05 */
[C---:B------:R-:W-:Y:S02]  /*8630*/  IMAD R5, R8.reuse, R18, R17 ;  /* 0x0000001208057224 */ /* 0x040fe400078e0211 */
[----:B------:R-:W-:Y:S01]  /*8640*/  @!P0 IMAD.MOV R20, RZ, RZ, -R20 ;  /* 0x000000ffff148224 */ /* 0x000fe200078e0a14 */
[C---:B------:R-:W-:Y:S01]  /*8650*/  ISETP.GT.U32.AND P0, PT, R8.reuse, R69, PT ;  /* 0x000000450800720c */ /* 0x040fe20003f04070 */
[----:B------:R-:W-:Y:S02]  /*8660*/  IMAD.MOV.U32 R18, RZ, RZ, R16 ;  /* 0x000000ffff127224 */ /* 0x000fe400078e0010 */
[----:B------:R-:W-:Y:S01]  /*8670*/  IMAD.MOV R17, RZ, RZ, -R10 ;  /* 0x000000ffff117224 */ /* 0x000fe200078e0a0a */
[----:B------:R-:W-:Y:S01]  /*8680*/  STL [R1+0x5c8], R20 ;  /* 0x0005c81401007387 */ /* 0x000fe20000100800 */
[----:B------:R-:W-:Y:S01]  /*8690*/  @!P1 IMAD.MOV R21, RZ, RZ, -R21 ;  /* 0x000000ffff159224 */ /* 0x000fe200078e0a15 */
[C---:B------:R-:W-:Y:S01]  /*86a0*/  ISETP.GT.U32.AND P1, PT, R8.reuse, R5, PT ;  /* 0x000000050800720c */ /* 0x040fe20003f24070 */
[----:B------:R-:W-:Y:S01]  /*86b0*/  @!P5 IMAD.MOV R18, RZ, RZ, -R18 ;  /* 0x000000ffff12d224 */ /* 0x000fe200078e0a12 */
[----:B------:R-:W-:Y:S01]  /*86c0*/  ISETP.GT.U32.AND P5, PT, R8, R4, PT ;  /* 0x000000040800720c */ /* 0x000fe20003fa4070 */
[----:B------:R-:W-:-:S02]  /*86d0*/  VIADD R10, R0, 0xa0 ;  /* 0x000000a0000a7836 */ /* 0x000fc40000000000 */
[----:B------:R-:W-:Y:S01]  /*86e0*/  IMAD R3, R8, R17, R3 ;  /* 0x0000001108037224 */ /* 0x000fe200078e0203 */
[----:B------:R0:W-:Y:S01]  /*86f0*/  STL [R1+0x5cc], R18 ;  /* 0x0005cc1201007387 */ /* 0x0001e20000100800 */
[--C-:B------:R-:W-:Y:S01]  /*8700*/  @!P6 IMAD.IADD R68, R68, 0x1, -R8.reuse ;  /* 0x000000014444e824 */ /* 0x100fe200078e0a08 */
[----:B------:R-:W-:Y:S01]  /*8710*/  IABS R17, R10 ;  /* 0x0000000a00117213 */ /* 0x000fe20000000000 */
[----:B------:R-:W-:Y:S01]  /*8720*/  VIADD R11, R0, 0xa1 ;  /* 0x000000a1000b7836 */ /* 0x000fe20000000000 */
[----:B------:R-:W-:Y:S01]  /*8730*/  ISETP.GT.U32.AND P6, PT, R8, R3, PT ;  /* 0x000000030800720c */ /* 0x000fe20003fc4070 */
[----:B------:R-:W-:Y:S01]  /*8740*/  @!P0 IMAD.IADD R69, R69, 0x1, -R8 ;  /* 0x0000000145458824 */ /* 0x000fe200078e0a08 */
[----:B------:R-:W-:Y:S01]  /*8750*/  ISETP.GE.AND P0, PT, R14, RZ, PT ;  /* 0x000000ff0e00720c */ /* 0x000fe20003f06270 */
[----:B------:R-:W-:Y:S01]  /*8760*/  IMAD R6, R8, R19, R6 ;  /* 0x0000001308067224 */ /* 0x000fe200078e0206 */
[----:B------:R-:W-:Y:S01]  /*8770*/  IABS R16, R11 ;  /* 0x0000000b00107213 */ /* 0x000fe20000000000 */
[----:B------:R-:W-:-:S02]  /*8780*/  @!P3 IMAD.IADD R70, R70, 0x1, -R8 ;  /* 0x000000014646b824 */ /* 0x000fc400078e0a08 */
[----:B0-----:R-:W-:Y:S01]  /*8790*/  IMAD.HI.U32 R18, R9, R17, RZ ;  /* 0x0000001109127227 */ /* 0x001fe200078e00ff */
[----:B------:R-:W-:-:S03]  /*87a0*/  ISETP.GT.U32.AND P3, PT, R8, R6, PT ;  /* 0x000000060800720c */ /* 0x000fc60003f64070 */
[--C-:B------:R-:W-:Y:S01]  /*87b0*/  @!P1 IMAD.IADD R5, R5, 0x1, -R8.reuse ;  /* 0x0000000105059824 */ /* 0x100fe200078e0a08 */
[----:B------:R-:W-:Y:S01]  /*87c0*/  ISETP.GE.AND P1, PT, R15, RZ, PT ;  /* 0x000000ff0f00720c */ /* 0x000fe20003f26270 */
[----:B------:R-:W-:Y:S01]  /*87d0*/  @!P5 IMAD.IADD R4, R4, 0x1, -R8 ;  /* 0x000000010404d824 */ /* 0x000fe200078e0a08 */
[----:B------:R-:W-:Y:S01]  /*87e0*/  ISETP.GE.AND P5, PT, R12, RZ, PT ;  /* 0x000000ff0c00720c */ /* 0x000fe20003fa6270 */
[----:B------:R-:W-:Y:S02]  /*87f0*/  IMAD.MOV R18, RZ, RZ, -R18 ;  /* 0x000000ffff127224 */ /* 0x000fe400078e0a12 */
[----:B------:R-:W-:Y:S01]  /*8800*/  @!P4 IMAD.MOV R70, RZ, RZ, -R70 ;  /* 0x000000ffff46c224 */ /* 0x000fe200078e0a46 */
[----:B------:R-:W-:Y:S01]  /*8810*/  ISETP.GT.U32.AND P4, PT, R8, R5, PT ;  /* 0x000000050800720c */ /* 0x000fe20003f84070 */
[----:B------:R-:W-:-:S04]  /*8820*/  IMAD.HI.U32 R14, R9, R16, RZ ;  /* 0x00000010090e7227 */ /* 0x000fc800078e00ff */
[----:B------:R-:W-:Y:S02]  /*8830*/  IMAD R66, R8, R18, R17 ;  /* 0x0000001208427224 */ /* 0x000fe400078e0211 */
[----:B------:R-:W-:Y:S02]  /*8840*/  VIADD R12, R0, 0xa2 ;  /* 0x000000a2000c7836 */ /* 0x000fe40000000000 */
[----:B------:R-:W-:Y:S02]  /*8850*/  @!P6 IMAD.IADD R3, R3, 0x1, -R8 ;  /* 0x000000010303e824 */ /* 0x000fe400078e0a08 */
[----:B------:R-:W-:Y:S01]  /*8860*/  IMAD.MOV R14, RZ, RZ, -R14 ;  /* 0x000000ffff0e7224 */ /* 0x000fe200078e0a0e */
[----:B------:R-:W-:Y:S01]  /*8870*/  IABS R63, R12 ;  /* 0x0000000c003f7213 */ /* 0x000fe20000000000 */
[----:B------:R-:W-:Y:S01]  /*8880*/  @!P0 IMAD.MOV R68, RZ, RZ, -R68 ;  /* 0x000000ffff448224 */ /* 0x000fe200078e0a44 */
[C---:B------:R-:W-:Y:S01]  /*8890*/  ISETP.GT.U32.AND P0, PT, R8.reuse, R66, PT ;  /* 0x000000420800720c */ /* 0x040fe20003f04070 */
[----:B------:R-:W-:Y:S01]  /*88a0*/  IMAD.MOV.U32 R19, RZ, RZ, R4 ;  /* 0x000000ffff137224 */ /* 0x000fe200078e0004 */
[C---:B------:R-:W-:Y:S01]  /*88b0*/  ISETP.GT.U32.AND P6, PT, R8.reuse, R3, PT ;  /* 0x000000030800720c */ /* 0x040fe20003fc4070 */
[----:B------:R-:W-:-:S02]  /*88c0*/  IMAD R64, R8, R14, R16 ;  /* 0x0000000e08407224 */ /* 0x000fc400078e0210 */
[----:B------:R-:W-:Y:S01]  /*88d0*/  @!P5 IMAD.MOV R19, RZ, RZ, -R19 ;  /* 0x000000ffff13d224 */ /* 0x000fe200078e0a13 */
[----:B------:R-:W-:Y:S01]  /*88e0*/  ISETP.GE.AND P5, PT, R7, RZ, PT ;  /* 0x000000ff0700720c */ /* 0x000fe20003fa6270 */
[----:B------:R-:W-:-:S03]  /*88f0*/  IMAD.HI.U32 R4, R9, R63, RZ ;  /* 0x0000003f09047227 */ /* 0x000fc600078e00ff */
[----:B------:R-:W-:Y:S01]  /*8900*/  STL [R1+0x5bc], R19 ;  /* 0x0005bc1301007387 */ /* 0x000fe20000100800 */
[--C-:B------:R-:W-:Y:S01]  /*8910*/  @!P3 IMAD.IADD R6, R6, 0x1, -R8.reuse ;  /* 0x000000010606b824 */ /* 0x100fe200078e0a08 */
[----:B------:R-:W-:Y:S01]  /*8920*/  ISETP.GE.AND P3, PT, R13, RZ, PT ;  /* 0x000000ff0d00720c */ /* 0x000fe20003f66270 */
[----:B------:R-:W-:Y:S01]  /*8930*/  @!P4 IMAD.IADD R5, R5, 0x1, -R8 ;  /* 0x000000010505c824 */ /* 0x000fe200078e0a08 */
[C---:B------:R-:W-:Y:S01]  /*8940*/  ISETP.GT.U32.AND P4, PT, R8.reuse, R64, PT ;  /* 0x000000400800720c */ /* 0x040fe20003f84070 */
[----:B------:R-:W-:Y:S02]  /*8950*/  IMAD.MOV R4, RZ, RZ, -R4 ;  /* 0x000000ffff047224 */ /* 0x000fe400078e0a04 */
[----:B------:R-:W-:Y:S01]  /*8960*/  @!P2 IMAD.MOV R69, RZ, RZ, -R69 ;  /* 0x000000ffff45a224 */ /* 0x000fe200078e0a45 */
[----:B------:R-:W-:Y:S01]  /*8970*/  ISETP.GT.U32.AND P2, PT, R8, R6, PT ;  /* 0x000000060800720c */ /* 0x000fe20003f44070 */
[----:B------:R-:W-:Y:S01]  /*8980*/  @!P0 IMAD.IADD R66, R66, 0x1, -R8 ;  /* 0x0000000142428824 */ /* 0x000fe200078e0a08 */
[----:B------:R-:W-:Y:S01]  /*8990*/  ISETP.GE.AND P0, PT, R12, RZ, PT ;  /* 0x000000ff0c00720c */ /* 0x000fe20003f06270 */
[----:B------:R-:W-:-:S02]  /*89a0*/  IMAD.MOV.U32 R15, RZ, RZ, R5 ;  /* 0x000000ffff0f7224 */ /* 0x000fc400078e0005 */
[--C-:B------:R-:W-:Y:S01]  /*89b0*/  @!P6 IMAD.IADD R3, R3, 0x1, -R8.reuse ;  /* 0x000000010303e824 */ /* 0x100fe200078e0a08 */
[----:B------:R-:W-:Y:S01]  /*89c0*/  ISETP.GE.AND P6, PT, R11, RZ, PT ;  /* 0x000000ff0b00720c */ /* 0x000fe20003fc6270 */
[----:B------:R-:W-:Y:S02]  /*89d0*/  IMAD R63, R8, R4, R63 ;  /* 0x00000004083f7224 */ /* 0x000fe400078e023f */
[----:B------:R-:W-:Y:S02]  /*89e0*/  VIADD R13, R0, 0xa3 ;  /* 0x000000a3000d7836 */ /* 0x000fe40000000000 */
[----:B------:R-:W-:Y:S01]  /*89f0*/  @!P1 IMAD.MOV R15, RZ, RZ, -R15 ;  /* 0x000000ffff0f9224 */ /* 0x000fe200078e0a0f */
[C---:B------:R-:W-:Y:S01]  /*8a00*/  ISETP.GT.U32.AND P1, PT, R8.reuse, R66, PT ;  /* 0x000000420800720c */ /* 0x040fe20003f24070 */
[----:B------:R-:W-:Y:S01]  /*8a10*/  @!P5 IMAD.MOV R3, RZ, RZ, -R3 ;  /* 0x000000ffff03d224 */ /* 0x000fe200078e0a03 */
[----:B------:R-:W-:Y:S01]  /*8a20*/  ISETP.GT.U32.AND P5, PT, R8, R63, PT ;  /* 0x0000003f0800720c */ /* 0x000fe20003fa4070 */
[--C-:B------:R-:W-:Y:S01]  /*8a30*/  @!P4 IMAD.IADD R64, R64, 0x1, -R8.reuse ;  /* 0x000000014040c824 */ /* 0x100fe200078e0a08 */
[----:B------:R-:W-:Y:S01]  /*8a40*/  IABS R62, R13 ;  /* 0x0000000d003e7213 */ /* 0x000fe20000000000 */
[----:B------:R-:W-:Y:S01]  /*8a50*/  @!P2 IMAD.IADD R6, R6, 0x1, -R8 ;  /* 0x000000010606a824 */ /* 0x000fe200078e0a08 */
[----:B------:R-:W-:Y:S01]  /*8a60*/  ISETP.GE.AND P2, PT, R10, RZ, PT ;  /* 0x000000ff0a00720c */ /* 0x000fe20003f46270 */
[----:B------:R-:W-:Y:S01]  /*8a70*/  VIADD R10, R0, 0xa4 ;  /* 0x000000a4000a7836 */ /* 0x000fe20000000000 */
[----:B------:R-:W-:Y:S01]  /*8a80*/  ISETP.GT.U32.AND P4, PT, R8, R64, PT ;  /* 0x000000400800720c */ /* 0x000fe20003f84070 */
[----:B------:R-:W-:Y:S01]  /*8a90*/  IMAD.HI.U32 R7, R9, R62, RZ ;  /* 0x0000003e09077227 */ /* 0x000fe200078e00ff */
[----:B------:R-:W-:Y:S03]  /*8aa0*/  STL [R1+0x5b0], R15 ;  /* 0x0005b00f01007387 */ /* 0x000fe60000100800 */
[----:B------:R-:W-:-:S02]  /*8ab0*/  IMAD.MOV R7, RZ, RZ, -R7 ;  /* 0x000000ffff077224 */ /* 0x000fc400078e0a07 */
[--C-:B------:R-:W-:Y:S01]  /*8ac0*/  @!P1 IMAD.IADD R66, R66, 0x1, -R8.reuse ;  /* 0x0000000142429824 */ /* 0x100fe200078e0a08 */
[----:B------:R-:W-:Y:S01]  /*8ad0*/  ISETP.GE.AND P1, PT, R10, RZ, PT ;  /* 0x000000ff0a00720c */ /* 0x000fe20003f26270 */
[----:B------:R-:W-:Y:S01]  /*8ae0*/  @!P5 IMAD.IADD R63, R63, 0x1, -R8 ;  /* 0x000000013f3fd824 */ /* 0x000fe200078e0a08 */
[----:B------:R-:W-:Y:S01]  /*8af0*/  IABS R10, R10 ;  /* 0x0000000a000a7213 */ /* 0x000fe20000000000 */
[C---:B------:R-:W-:Y:S02]  /*8b00*/  IMAD R62, R8.reuse, R7, R62 ;  /* 0x00000007083e7224 */ /* 0x040fe400078e023e */
[----:B------:R-:W-:Y:S01]  /*8b10*/  IMAD.MOV.U32 R14, RZ, RZ, R6 ;  /* 0x000000ffff0e7224 */ /* 0x000fe200078e0006 */
[----:B------:R-:W-:Y:S01]  /*8b20*/  ISETP.GT.U32.AND P5, PT, R8, R63, PT ;  /* 0x0000003f0800720c */ /* 0x000fe20003fa4070 */
[----:B------:R-:W-:-:S04]  /*8b30*/  IMAD.HI.U32 R11, R9, R10, RZ ;  /* 0x0000000a090b7227 */ /* 0x000fc800078e00ff */
[----:B------:R-:W-:Y:S01]  /*8b40*/  @!P4 IMAD.IADD R64, R64, 0x1, -R8 ;  /* 0x000000014040c824 */ /* 0x000fe200078e0a08 */
[----:B------:R-:W-:Y:S01]  /*8b50*/  ISETP.GT.U32.AND P4, PT, R8, R62, PT ;  /* 0x0000003e0800720c */ /* 0x000fe20003f84070 */
[C---:B------:R-:W-:Y:S02]  /*8b60*/  VIADD R5, R0.reuse, 0xa6 ;  /* 0x000000a600057836 */ /* 0x040fe40000000000 */
[----:B------:R-:W-:Y:S02]  /*8b70*/  IMAD.MOV R11, RZ, RZ, -R11 ;  /* 0x000000ffff0b7224 */ /* 0x000fe400078e0a0b */
[----:B------:R-:W-:Y:S01]  /*8b80*/  @!P3 IMAD.MOV R14, RZ, RZ, -R14 ;  /* 0x000000ffff0eb224 */ /* 0x000fe200078e0a0e */
[----:B------:R-:W-:Y:S01]  /*8b90*/  IABS R4, R5 ;  /* 0x0000000500047213 */ /* 0x000fe20000000000 */
[----:B------:R-:W-:Y:S01]  /*8ba0*/  VIADD R6, R0, 0xa5 ;  /* 0x000000a500067836 */ /* 0x000fe20000000000 */
[----:B------:R-:W-:Y:S01]  /*8bb0*/  ISETP.GE.AND P3, PT, R13, RZ, PT ;  /* 0x000000ff0d00720c */ /* 0x000fe20003f66270 */
[----:B------:R-:W-:Y:S01]  /*8bc0*/  IMAD R10, R8, R11, R10 ;  /* 0x0000000b080a7224 */ /* 0x000fe200078e020a */
[----:B------:R-:W-:Y:S01]  /*8bd0*/  STL [R1+0x5b4], R14 ;  /* 0x0005b40e01007387 */ /* 0x000fe20000100800 */
[----:B------:R-:W-:Y:S01]  /*8be0*/  @!P2 IMAD.MOV R66, RZ, RZ, -R66 ;  /* 0x000000ffff42a224 */ /* 0x000fe200078e0a42 */
[----:B------:R-:W-:Y:S01]  /*8bf0*/  ISETP.GE.AND P2, PT, R6, RZ, PT ;  /* 0x000000ff0600720c */ /* 0x000fe20003f46270 */
[--C-:B------:R-:W-:Y:S01]  /*8c00*/  @!P5 IMAD.IADD R63, R63, 0x1, -R8.reuse ;  /* 0x000000013f3fd824 */ /* 0x100fe200078e0a08 */
[----:B------:R0:W-:Y:S01]  /*8c10*/  STL [R1+0x5b8], R3 ;  /* 0x0005b80301007387 */ /* 0x0001e20000100800 */
[----:B------:R-:W-:Y:S01]  /*8c20*/  ISETP.GT.U32.AND P5, PT, R8, R10, PT ;  /* 0x0000000a0800720c */ /* 0x000fe20003fa4070 */
[----:B------:R-:W-:-:S02]  /*8c30*/  @!P4 IMAD.IADD R62, R62, 0x1, -R8 ;  /* 0x000000013e3ec824 */ /* 0x000fc400078e0a08 */
[----:B------:R-:W-:Y:S01]  /*8c40*/  @!P6 IMAD.MOV R64, RZ, RZ, -R64 ;  /* 0x000000ffff40e224 */ /* 0x000fe200078e0a40 */
[----:B------:R-:W-:Y:S01]  /*8c50*/  ISETP.GE.AND P6, PT, R5, RZ, PT ;  /* 0x000000ff0500720c */ /* 0x000fe20003fc6270 */
[----:B------:R-:W-:Y:S01]  /*8c60*/  VIADD R5, R0, 0xa7 ;  /* 0x000000a700057836 */ /* 0x000fe20000000000 */
[----:B------:R-:W-:Y:S01]  /*8c70*/  ISETP.GT.U32.AND P4, PT, R8, R62, PT ;  /* 0x0000003e0800720c */ /* 0x000fe20003f84070 */
[----:B------:R-:W-:Y:S01]  /*8c80*/  @!P0 IMAD.MOV R63, RZ, RZ, -R63 ;  /* 0x000000ffff3f8224 */ /* 0x000fe200078e0a3f */
[----:B0-----:R-:W-:Y:S01]  /*8c90*/  IABS R3, R6 ;  /* 0x0000000600037213 */ /* 0x001fe20000000000 */
[----:B------:R-:W-:Y:S01]  /*8ca0*/  IMAD.HI.U32 R6, R9, R4, RZ ;  /* 0x0000000409067227 */ /* 0x000fe200078e00ff */
[----:B------:R-:W-:-:S03]  /*8cb0*/  IABS R11, R5 ;  /* 0x00000005000b7213 */ /* 0x000fc60000000000 */
[----:B------:R-:W-:Y:S02]  /*8cc0*/  IMAD.MOV R6, RZ, RZ, -R6 ;  /* 0x000000ffff067224 */ /* 0x000fe400078e0a06 */
[----:B------:R-:W-:-:S04]  /*8cd0*/  IMAD.HI.U32 R7, R9, R3, RZ ;  /* 0x0000000309077227 */ /* 0x000fc800078e00ff */
[----:B------:R-:W-:Y:S02]  /*8ce0*/  IMAD R4, R8, R6, R4 ;  /* 0x0000000608047224 */ /* 0x000fe400078e0204 */
[----:B------:R-:W-:Y:S02]  /*8cf0*/  IMAD.MOV R7, RZ, RZ, -R7 ;  /* 0x000000ffff077224 */ /* 0x000fe400078e0a07 */
[----:B------:R-:W-:Y:S01]  /*8d00*/  @!P5 IMAD.IADD R10, R10, 0x1, -R8 ;  /* 0x000000010a0ad824 */ /* 0x000fe200078e0a08 */
[C---:B------:R-:W-:Y:S01]  /*8d10*/  ISETP.GT.U32.AND P0, PT, R8.reuse, R4, PT ;  /* 0x000000040800720c */ /* 0x040fe20003f04070 */
[C---:B------:R-:W-:Y:S02]  /*8d20*/  IMAD R3, R8.reuse, R7, R3 ;  /* 0x0000000708037224 */ /* 0x040fe400078e0203 */
[----:B------:R-:W-:Y:S01]  /*8d30*/  IMAD.HI.U32 R12, R9, R11, RZ ;  /* 0x0000000b090c7227 */ /* 0x000fe200078e00ff */
[----:B------:R-:W-:-:S03]  /*8d40*/  ISETP.GT.U32.AND P5, PT, R8, R10, PT ;  /* 0x0000000a0800720c */ /* 0x000fc60003fa4070 */
[----:B------:R-:W-:Y:S01]  /*8d50*/  @!P4 IMAD.IADD R62, R62, 0x1, -R8 ;  /* 0x000000013e3ec824 */ /* 0x000fe200078e0a08 */
[----:B------:R-:W-:Y:S01]  /*8d60*/  ISETP.GT.U32.AND P4, PT, R8, R3, PT ;  /* 0x000000030800720c */ /* 0x000fe20003f84070 */
[----:B------:R-:W-:Y:S02]  /*8d70*/  IMAD.MOV R12, RZ, RZ, -R12 ;  /* 0x000000ffff0c7224 */ /* 0x000fe400078e0a0c */
[----:B------:R-:W-:Y:S01]  /*8d80*/  @!P3 IMAD.MOV R62, RZ, RZ, -R62 ;  /* 0x000000ffff3eb224 */ /* 0x000fe200078e0a3e */
[----:B------:R-:W-:Y:S01]  /*8d90*/  ISETP.GE.AND P3, PT, R5, RZ, PT ;  /* 0x000000ff0500720c */ /* 0x000fe20003f66270 */
[----:B------:R-:W-:Y:S02]  /*8da0*/  VIADD R6, R0, 0xa9 ;  /* 0x000000a900067836 */ /* 0x000fe40000000000 */
[----:B------:R-:W-:Y:S02]  /*8db0*/  @!P0 IMAD.IADD R4, R4, 0x1, -R8 ;  /* 0x0000000104048824 */ /* 0x000fe400078e0a08 */
[----:B------:R-:W-:Y:S01]  /*8dc0*/  IMAD R5, R8, R12, R11 ;  /* 0x0000000c08057224 */ /* 0x000fe200078e020b */
[----:B------:R-:W-:Y:S01]  /*8dd0*/  IABS R59, R6 ;  /* 0x00000006003b7213 */ /* 0x000fe20000000000 */
[----:B------:R-:W-:Y:S01]  /*8de0*/  VIADD R13, R0, 0xa8 ;  /* 0x000000a8000d7836 */ /* 0x000fe20000000000 */
[----:B------:R-:W-:Y:S01]  /*8df0*/  ISETP.GT.U32.AND P0, PT, R8, R4, PT ;  /* 0x000000040800720c */ /* 0x000fe20003f04070 */
[----:B------:R-:W-:-:S02]  /*8e00*/  VIADD R7, R0, 0xaa ;  /* 0x000000aa00077836 */ /* 0x000fc40000000000 */
[--C-:B------:R-:W-:Y:S01]  /*8e10*/  @!P5 IMAD.IADD R10, R10, 0x1, -R8.reuse ;  /* 0x000000010a0ad824 */ /* 0x100fe200078e0a08 */
[C---:B------:R-:W-:Y:S01]  /*8e20*/  ISETP.GT.U32.AND P5, PT, R8.reuse, R5, PT ;  /* 0x000000050800720c */ /* 0x040fe20003fa4070 */
[----:B------:R-:W-:Y:S01]  /*8e30*/  @!P4 IMAD.IADD R3, R3, 0x1, -R8 ;  /* 0x000000010303c824 */ /* 0x000fe200078e0a08 */
[----:B------:R-:W-:Y:S01]  /*8e40*/  IABS R60, R13 ;  /* 0x0000000d003c7213 */ /* 0x000fe20000000000 */
[C---:B------:R-:W-:Y:S01]  /*8e50*/  IMAD.HI.U32 R12, R9.reuse, R59, RZ ;  /* 0x0000003b090c7227 */ /* 0x040fe200078e00ff */
[----:B------:R-:W-:Y:S02]  /*8e60*/  IABS R58, R7 ;  /* 0x00000007003a7213 */ /* 0x000fe40000000000 */
[----:B------:R-:W-:Y:S01]  /*8e70*/  ISETP.GT.U32.AND P4, PT, R8, R3, PT ;  /* 0x000000030800720c */ /* 0x000fe20003f84070 */
[----:B------:R-:W-:-:S04]  /*8e80*/  IMAD.HI.U32 R14, R9, R60, RZ ;  /* 0x0000003c090e7227 */ /* 0x000fc800078e00ff */
[----:B------:R-:W-:-:S04]  /*8e90*/  IMAD.HI.U32 R11, R9, R58, RZ ;  /* 0x0000003a090b7227 */ /* 0x000fc800078e00ff */
[----:B------:R-:W-:Y:S02]  /*8ea0*/  IMAD.MOV R12, RZ, RZ, -R12 ;  /* 0x000000ffff0c7224 */ /* 0x000fe400078e0a0c */
[----:B------:R-:W-:Y:S02]  /*8eb0*/  IMAD.MOV R14, RZ, RZ, -R14 ;  /* 0x000000ffff0e7224 */ /* 0x000fe400078e0a0e */
[----:B------:R-:W-:Y:S02]  /*8ec0*/  IMAD.MOV R11, RZ, RZ, -R11 ;  /* 0x000000ffff0b7224 */ /* 0x000fe400078e0a0b */
[----:B------:R-:W-:Y:S02]  /*8ed0*/  IMAD R59, R8, R12, R59 ;  /* 0x0000000c083b7224 */ /* 0x000fe400078e023b */
[--C-:B------:R-:W-:Y:S02]  /*8ee0*/  @!P0 IMAD.IADD R4, R4, 0x1, -R8.reuse ;  /* 0x0000000104048824 */ /* 0x100fe400078e0a08 */
[----:B------:R-:W-:Y:S01]  /*8ef0*/  @!P5 IMAD.IADD R5, R5, 0x1, -R8 ;  /* 0x000000010505d824 */ /* 0x000fe200078e0a08 */
[----:B------:R-:W-:Y:S01]  /*8f00*/  ISETP.GT.U32.AND P0, PT, R8, R59, PT ;  /* 0x0000003b0800720c */ /* 0x000fe20003f04070 */
[----:B------:R-:W-:-:S02]  /*8f10*/  IMAD.MOV.U32 R15, RZ, RZ, R10 ;  /* 0x000000ffff0f7224 */ /* 0x000fc400078e000a */
[C---:B------:R-:W-:Y:S01]  /*8f20*/  IMAD R60, R8.reuse, R14, R60 ;  /* 0x0000000e083c7224 */ /* 0x040fe200078e023c */
[C---:B------:R-:W-:Y:S01]  /*8f30*/  ISETP.GT.U32.AND P5, PT, R8.reuse, R5, PT ;  /* 0x000000050800720c */ /* 0x040fe20003fa4070 */
[C---:B------:R-:W-:Y:S02]  /*8f40*/  IMAD R58, R8.reuse, R11, R58 ;  /* 0x0000000b083a7224 */ /* 0x040fe400078e023a */
[----:B------:R-:W-:Y:S02]  /*8f50*/  IMAD.MOV.U32 R10, RZ, RZ, R4 ;  /* 0x000000ffff0a7224 */ /* 0x000fe400078e0004 */
[----:B------:R-:W-:Y:S01]  /*8f60*/  @!P4 IMAD.IADD R3, R3, 0x1, -R8 ;  /* 0x000000010303c824 */ /* 0x000fe200078e0a08 */
[----:B------:R-:W-:Y:S01]  /*8f70*/  ISETP.GE.AND P4, PT, R13, RZ, PT ;  /* 0x000000ff0d00720c */ /* 0x000fe20003f86270 */
[----:B------:R-:W-:Y:S01]  /*8f80*/  @!P1 IMAD.MOV R15, RZ, RZ, -R15 ;  /* 0x000000ffff0f9224 */ /* 0x000fe200078e0a0f */
[C---:B------:R-:W-:Y:S01]  /*8f90*/  ISETP.GT.U32.AND P1, PT, R8.reuse, R60, PT ;  /* 0x0000003c0800720c */ /* 0x040fe20003f24070 */
[----:B------:R-:W-:Y:S01]  /*8fa0*/  @!P6 IMAD.MOV R10, RZ, RZ, -R10 ;  /* 0x000000ffff0ae224 */ /* 0x000fe200078e0a0a */
[----:B------:R-:W-:Y:S01]  /*8fb0*/  ISETP.GT.U32.AND P6, PT, R8, R58, PT ;  /* 0x0000003a0800720c */ /* 0x000fe20003fc4070 */
[----:B------:R-:W-:Y:S01]  /*8fc0*/  @!P2 IMAD.MOV R3, RZ, RZ, -R3 ;  /* 0x000000ffff03a224 */ /* 0x000fe200078e0a03 */
[----:B------:R-:W-:Y:S01]  /*8fd0*/  ISETP.GE.AND P2, PT, R6, RZ, PT ;  /* 0x000000ff0600720c */ /* 0x000fe20003f46270 */
[C---:B------:R-:W-:Y:S01]  /*8fe0*/  VIADD R6, R0.reuse, 0xac ;  /* 0x000000ac00067836 */ /* 0x040fe20000000000 */
[----:B------:R-:W-:Y:S01]  /*8ff0*/  STL [R1+0x5a4], R15 ;  /* 0x0005a40f01007387 */ /* 0x000fe20000100800 */
[----:B------:R-:W-:-:S02]  /*9000*/  VIADD R12, R0, 0xab ;  /* 0x000000ab000c7836 */ /* 0x000fc40000000000 */
[--C-:B------:R-:W-:Y:S01]  /*9010*/  @!P0 IMAD.IADD R59, R59, 0x1, -R8.reuse ;  /* 0x000000013b3b8824 */ /* 0x100fe200078e0a08 */
[----:B------:R0:W-:Y:S01]  /*9020*/  STL [R1+0x5ac], R3 ;  /* 0x0005ac0301007387 */ /* 0x0001e20000100800 */
[--C-:B------:R-:W-:Y:S01]  /*9030*/  @!P5 IMAD.IADD R5, R5, 0x1, -R8.reuse ;  /* 0x000000010505d824 */ /* 0x100fe200078e0a08 */
[----:B------:R-:W-:Y:S01]  /*9040*/  IABS R56, R12 ;  /* 0x0000000c00387213 */ /* 0x000fe20000000000 */
[--C-:B------:R-:W-:Y:S01]  /*9050*/  @!P1 IMAD.IADD R60, R60, 0x1, -R8.reuse ;  /* 0x000000013c3c9824 */ /* 0x100fe200078e0a08 */
[----:B------:R1:W-:Y:S01]  /*9060*/  STL [R1+0x5a8], R10 ;  /* 0x0005a80a01007387 */ /* 0x0003e20000100800 */
[----:B------:R-:W-:Y:S01]  /*9070*/  @!P6 IMAD.IADD R58, R58, 0x1, -R8 ;  /* 0x000000013a3ae824 */ /* 0x000fe200078e0a08 */
[C---:B------:R-:W-:Y:S01]  /*9080*/  ISETP.GT.U32.AND P6, PT, R8.reuse, R59, PT ;  /* 0x0000003b0800720c */ /* 0x040fe20003fc4070 */
[----:B------:R-:W-:Y:S01]  /*9090*/  IMAD.MOV.U32 R4, RZ, RZ, R5 ;  /* 0x000000ffff047224 */ /* 0x000fe200078e0005 */
[----:B------:R-:W-:Y:S01]  /*90a0*/  ISETP.GT.U32.AND P0, PT, R8, R60, PT ;  /* 0x0000003c0800720c */ /* 0x000fe20003f04070 */
[----:B------:R-:W-:Y:S01]  /*90b0*/  VIADD R14, R0, 0xb1 ;  /* 0x000000b1000e7836 */ /* 0x000fe20000000000 */
[----:B------:R-:W-:Y:S01]  /*90c0*/  ISETP.GE.AND P5, PT, R7, RZ, PT ;  /* 0x000000ff0700720c */ /* 0x000fe20003fa6270 */
[----:B0-----:R-:W-:Y:S01]  /*90d0*/  IMAD.HI.U32 R3, R9, R56, RZ ;  /* 0x0000003809037227 */ /* 0x001fe200078e00ff */
[----:B------:R-:W-:-:S02]  /*90e0*/  ISETP.GE.AND P1, PT, R12, RZ, PT ;  /* 0x000000ff0c00720c */ /* 0x000fc40003f26270 */
[----:B-1----:R-:W-:Y:S01]  /*90f0*/  IABS R10, R6 ;  /* 0x00000006000a7213 */ /* 0x002fe20000000000 */
[----:B------:R-:W-:Y:S01]  /*9100*/  IMAD.MOV R3, RZ, RZ, -R3 ;  /* 0x000000ffff037224 */ /* 0x000fe200078e0a03 */
[----:B------:R-:W-:Y:S01]  /*9110*/  IABS R54, R14 ;  /* 0x0000000e00367213 */ /* 0x000fe20000000000 */
[----:B------:R-:W-:Y:S01]  /*9120*/  @!P3 IMAD.MOV R4, RZ, RZ, -R4 ;  /* 0x000000ffff04b224 */ /* 0x000fe200078e0a04 */
[----:B------:R-:W-:Y:S01]  /*9130*/  ISETP.GT.U32.AND P3, PT, R8, R58, PT ;  /* 0x0000003a0800720c */ /* 0x000fe20003f64070 */
[----:B------:R-:W-:-:S03]  /*9140*/  IMAD.HI.U32 R5, R9, R10, RZ ;  /* 0x0000000a09057227 */ /* 0x000fc600078e00ff */
[----:B------:R0:W-:Y:S01]  /*9150*/  STL [R1+0x59c], R4 ;  /* 0x00059c0401007387 */ /* 0x0001e20000100800 */
[----:B------:R-:W-:Y:S02]  /*9160*/  IMAD.MOV R5, RZ, RZ, -R5 ;  /* 0x000000ffff057224 */ /* 0x000fe400078e0a05 */
[C---:B------:R-:W-:Y:S02]  /*9170*/  IMAD R56, R8.reuse, R3, R56 ;  /* 0x0000000308387224 */ /* 0x040fe400078e0238 */
[----:B------:R-:W-:Y:S02]  /*9180*/  IMAD R10, R8, R5, R10 ;  /* 0x00000005080a7224 */ /* 0x000fe400078e020a */
[--C-:B------:R-:W-:Y:S02]  /*9190*/  @!P6 IMAD.IADD R59, R59, 0x1, -R8.reuse ;  /* 0x000000013b3be824 */ /* 0x100fe400078e0a08 */
[----:B------:R-:W-:Y:S01]  /*91a0*/  VIADD R7, R0, 0xad ;  /* 0x000000ad00077836 */ /* 0x000fe20000000000 */
[----:B------:R-:W-:Y:S01]  /*91b0*/  ISETP.GT.U32.AND P6, PT, R8, R10, PT ;  /* 0x0000000a0800720c */ /* 0x000fe20003fc4070 */
[----:B------:R-:W-:Y:S01]  /*91c0*/  @!P0 IMAD.IADD R60, R60, 0x1, -R8 ;  /* 0x000000013c3c8824 */ /* 0x000fe200078e0a08 */
[----:B------:R-:W-:Y:S01]  /*91d0*/  ISETP.GT.U32.AND P0, PT, R8, R56, PT ;  /* 0x000000380800720c */ /* 0x000fe20003f04070 */
[C---:B------:R-:W-:Y:S01]  /*91e0*/  VIADD R3, R0.reuse, 0xaf ;  /* 0x000000af00037836 */ /* 0x040fe20000000000 */
[----:B------:R-:W-:Y:S01]  /*91f0*/  IABS R11, R7 ;  /* 0x00000007000b7213 */ /* 0x000fe20000000000 */
[----:B0-----:R-:W-:-:S02]  /*9200*/  VIADD R4, R0, 0xae ;  /* 0x000000ae00047836 */ /* 0x001fc40000000000 */
[--C-:B------:R-:W-:Y:S01]  /*9210*/  @!P3 IMAD.IADD R58, R58, 0x1, -R8.reuse ;  /* 0x000000013a3ab824 */ /* 0x100fe200078e0a08 */
[----:B------:R-:W-:Y:S01]  /*9220*/  IABS R12, R3 ;  /* 0x00000003000c7213 */ /* 0x000fe20000000000 */
[C---:B------:R-:W-:Y:S01]  /*9230*/  IMAD.HI.U32 R13, R9.reuse, R11, RZ ;  /* 0x0000000b090d7227 */ /* 0x040fe200078e00ff */
[----:B------:R-:W-:Y:S02]  /*9240*/  IABS R5, R4 ;  /* 0x0000000400057213 */ /* 0x000fe40000000000 */
[----:B------:R-:W-:Y:S01]  /*9250*/  ISETP.GE.AND P3, PT, R6, RZ, PT ;  /* 0x000000ff0600720c */ /* 0x000fe20003f66270 */
[----:B------:R-:W-:Y:S02]  /*9260*/  @!P6 IMAD.IADD R10, R10, 0x1, -R8 ;  /* 0x000000010a0ae824 */ /* 0x000fe400078e0a08 */
[----:B------:R-:W-:Y:S02]  /*9270*/  IMAD.MOV.U32 R6, RZ, RZ, R12 ;  /* 0x000000ffff067224 */ /* 0x000fe400078e000c */
[----:B------:R-:W-:Y:S01]  /*9280*/  IMAD.HI.U32 R12, R9, R5, RZ ;  /* 0x00000005090c7227 */ /* 0x000fe200078e00ff */
[----:B------:R-:W-:-:S03]  /*9290*/  ISETP.GT.U32.AND P6, PT, R8, R10, PT ;  /* 0x0000000a0800720c */ /* 0x000fc60003fc4070 */
[----:B------:R-:W-:Y:S02]  /*92a0*/  IMAD.MOV R13, RZ, RZ, -R13 ;  /* 0x000000ffff0d7224 */ /* 0x000fe400078e0a0d */
[----:B------:R-:W-:Y:S01]  /*92b0*/  @!P0 IMAD.IADD R56, R56, 0x1, -R8 ;  /* 0x0000000138388824 */ /* 0x000fe200078e0a08 */
[----:B------:R-:W-:Y:S01]  /*92c0*/  ISETP.GE.AND P0, PT, R7, RZ, PT ;  /* 0x000000ff0700720c */ /* 0x000fe20003f06270 */
[----:B------:R-:W-:-:S04]  /*92d0*/  IMAD.HI.U32 R7, R9, R6, RZ ;  /* 0x0000000609077227 */ /* 0x000fc800078e00ff */
[----:B------:R-:W-:Y:S02]  /*92e0*/  IMAD.MOV R12, RZ, RZ, -R12 ;  /* 0x000000ffff0c7224 */ /* 0x000fe400078e0a0c */
[C---:B------:R-:W-:Y:S02]  /*92f0*/  IMAD R11, R8.reuse, R13, R11 ;  /* 0x0000000d080b7224 */ /* 0x040fe400078e020b */
[----:B------:R-:W-:Y:S02]  /*9300*/  IMAD.MOV R7, RZ, RZ, -R7 ;  /* 0x000000ffff077224 */ /* 0x000fe400078e0a07 */
[C---:B------:R-:W-:Y:S02]  /*9310*/  IMAD R5, R8.reuse, R12, R5 ;  /* 0x0000000c08057224 */ /* 0x040fe400078e0205 */
[----:B------:R-:W-:Y:S01]  /*9320*/  @!P2 IMAD.MOV R59, RZ, RZ, -R59 ;  /* 0x000000ffff3ba224 */ /* 0x000fe200078e0a3b */
[C---:B------:R-:W-:Y:S01]  /*9330*/  ISETP.GT.U32.AND P2, PT, R8.reuse, R11, PT ;  /* 0x0000000b0800720c */ /* 0x040fe20003f44070 */
[----:B------:R-:W-:-:S02]  /*9340*/  IMAD R6, R8, R7, R6 ;  /* 0x0000000708067224 */ /* 0x000fc400078e0206 */
[----:B------:R-:W-:Y:S01]  /*9350*/  @!P5 IMAD.MOV R58, RZ, RZ, -R58 ;  /* 0x000000ffff3ad224 */ /* 0x000fe200078e0a3a */
[C---:B------:R-:W-:Y:S01]  /*9360*/  ISETP.GT.U32.AND P5, PT, R8.reuse, R5, PT ;  /* 0x000000050800720c */ /* 0x040fe20003fa4070 */
[----:B------:R-:W-:Y:S01]  /*9370*/  @!P4 IMAD.MOV R60, RZ, RZ, -R60 ;  /* 0x000000ffff3cc224 */ /* 0x000fe200078e0a3c */
[----:B------:R-:W-:Y:S01]  /*9380*/  ISETP.GT.U32.AND P4, PT, R8, R56, PT ;  /* 0x000000380800720c */ /* 0x000fe20003f84070 */
[--C-:B------:R-:W-:Y:S01]  /*9390*/  @!P6 IMAD.IADD R10, R10, 0x1, -R8.reuse ;  /* 0x000000010a0ae824 */ /* 0x100fe200078e0a08 */
[----:B------:R-:W-:Y:S01]  /*93a0*/  ISETP.GT.U32.AND P6, PT, R8, R6, PT ;  /* 0x000000060800720c */ /* 0x000fe20003fc4070 */
[C---:B------:R-:W-:Y:S02]  /*93b0*/  VIADD R12, R0.reuse, 0xb0 ;  /* 0x000000b0000c7836 */ /* 0x040fe40000000000 */
[----:B------:R-:W-:Y:S02]  /*93c0*/  VIADD R7, R0, 0xb2 ;  /* 0x000000b200077836 */ /* 0x000fe40000000000 */
[----:B------:R-:W-:Y:S01]  /*93d0*/  @!P2 IMAD.IADD R11, R11, 0x1, -R8 ;  /* 0x000000010b0ba824 */ /* 0x000fe200078e0a08 */
[----:B------:R-:W-:Y:S01]  /*93e0*/  IABS R55, R12 ;  /* 0x0000000c00377213 */ /* 0x000fe20000000000 */
[----:B------:R-:W-:Y:S01]  /*93f0*/  IMAD.MOV.U32 R17, RZ, RZ, R10 ;  /* 0x000000ffff117224 */ /* 0x000fe200078e000a */
[----:B------:R-:W-:Y:S01]  /*9400*/  ISETP.GE.AND P2, PT, R3, RZ, PT ;  /* 0x000000ff0300720c */ /* 0x000fe20003f46270 */
[----:B------:R-:W-:Y:S01]  /*9410*/  @!P5 IMAD.IADD R5, R5, 0x1, -R8 ;  /* 0x000000010505d824 */ /* 0x000fe200078e0a08 */
[----:B------:R-:W-:Y:S01]  /*9420*/  ISETP.GT.U32.AND P5, PT, R8, R11, PT ;  /* 0x0000000b0800720c */ /* 0x000fe20003fa4070 */
[----:B------:R-:W-:Y:S01]  /*9430*/  IMAD.HI.U32 R3, R9, R55, RZ ;  /* 0x0000003709037227 */ /* 0x000fe200078e00ff */
[----:B------:R-:W-:-:S03]  /*9440*/  IABS R53, R7 ;  /* 0x0000000700357213 */ /* 0x000fc60000000000 */
[--C-:B------:R-:W-:Y:S01]  /*9450*/  @!P4 IMAD.IADD R56, R56, 0x1, -R8.reuse ;  /* 0x000000013838c824 */ /* 0x100fe200078e0a08 */
[----:B------:R-:W-:Y:S01]  /*9460*/  ISETP.GE.AND P4, PT, R4, RZ, PT ;  /* 0x000000ff0400720c */ /* 0x000fe20003f86270 */
[----:B------:R-:W-:Y:S01]  /*9470*/  @!P6 IMAD.IADD R6, R6, 0x1, -R8 ;  /* 0x000000010606e824 */ /* 0x000fe200078e0a08 */
[----:B------:R-:W-:Y:S01]  /*9480*/  ISETP.GT.U32.AND P6, PT, R8, R5, PT ;  /* 0x000000050800720c */ /* 0x000fe20003fc4070 */
[----:B------:R-:W-:Y:S02]  /*9490*/  IMAD.MOV R3, RZ, RZ, -R3 ;  /* 0x000000ffff037224 */ /* 0x000fe400078e0a03 */
[----:B------:R-:W-:-:S04]  /*94a0*/  IMAD.HI.U32 R4, R9, R54, RZ ;  /* 0x0000003609047227 */ /* 0x000fc800078e00ff */
[C---:B------:R-:W-:Y:S02]  /*94b0*/  IMAD R55, R8.reuse, R3, R55 ;  /* 0x0000000308377224 */ /* 0x040fe400078e0237 */
[----:B------:R-:W-:Y:S02]  /*94c0*/  IMAD.MOV R4, RZ, RZ, -R4 ;  /* 0x000000ffff047224 */ /* 0x000fe400078e0a04 */
[----:B------:R-:W-:Y:S01]  /*94d0*/  @!P5 IMAD.IADD R11, R11, 0x1, -R8 ;  /* 0x000000010b0bd824 */ /* 0x000fe200078e0a08 */
[C---:B------:R-:W-:Y:S01]  /*94e0*/  ISETP.GT.U32.AND P5, PT, R8.reuse, R55, PT ;  /* 0x000000370800720c */ /* 0x040fe20003fa4070 */
[----:B------:R-:W-:Y:S02]  /*94f0*/  IMAD R54, R8, R4, R54 ;  /* 0x0000000408367224 */ /* 0x000fe400078e0236 */
[----:B------:R-:W-:Y:S02]  /*9500*/  @!P6 IMAD.IADD R5, R5, 0x1, -R8 ;  /* 0x000000010505e824 */ /* 0x000fe400078e0a08 */
[----:B------:R-:W-:Y:S01]  /*9510*/  VIADD R3, R0, 0xb3 ;  /* 0x000000b300037836 */ /* 0x000fe20000000000 */
[----:B------:R-:W-:Y:S01]  /*9520*/  ISETP.GT.U32.AND P6, PT, R8, R54, PT ;  /* 0x000000360800720c */ /* 0x000fe20003fc4070 */
[----:B------:R-:W-:-:S03]  /*9530*/  IMAD.HI.U32 R15, R9, R53, RZ ;  /* 0x00000035090f7227 */ /* 0x000fc600078e00ff */
[----:B------:R-:W-:Y:S01]  /*9540*/  IABS R52, R3 ;  /* 0x0000000300347213 */ /* 0x000fe20000000000 */
[----:B------:R-:W-:Y:S01]  /*9550*/  @!P1 IMAD.MOV R56, RZ, RZ, -R56 ;  /* 0x000000ffff389224 */ /* 0x000fe200078e0a38 */
[----:B------:R-:W-:Y:S01]  /*9560*/  ISETP.GT.U32.AND P1, PT, R8, R6, PT ;  /* 0x000000060800720c */ /* 0x000fe20003f24070 */
[----:B------:R-:W-:Y:S01]  /*9570*/  @!P5 IMAD.IADD R55, R55, 0x1, -R8 ;  /* 0x000000013737d824 */ /* 0x000fe200078e0a08 */
[----:B------:R-:W-:Y:S01]  /*9580*/  ISETP.GE.AND P5, PT, R14, RZ, PT ;  /* 0x000000ff0e00720c */ /* 0x000fe20003fa6270 */
[----:B------:R-:W-:Y:S02]  /*9590*/  IMAD.MOV R15, RZ, RZ, -R15 ;  /* 0x000000ffff0f7224 */ /* 0x000fe400078e0a0f */
[----:B------:R-:W-:-:S04]  /*95a0*/  IMAD.HI.U32 R13, R9, R52, RZ ;  /* 0x00000034090d7227 */ /* 0x000fc800078e00ff */
[----:B------:R-:W-:Y:S01]  /*95b0*/  @!P6 IMAD.IADD R54, R54, 0x1, -R8 ;  /* 0x000000013636e824 */ /* 0x000fe200078e0a08 */
[C---:B------:R-:W-:Y:S01]  /*95c0*/  ISETP.GT.U32.AND P6, PT, R8.reuse, R55, PT ;  /* 0x000000370800720c */ /* 0x040fe20003fc4070 */
[C---:B------:R-:W-:Y:S02]  /*95d0*/  IMAD R53, R8.reuse, R15, R53 ;  /* 0x0000000f08357224 */ /* 0x040fe400078e0235 */
[----:B------:R-:W-:Y:S02]  /*95e0*/  IMAD.MOV R13, RZ, RZ, -R13 ;  /* 0x000000ffff0d7224 */ /* 0x000fe400078e0a0d */
[----:B------:R-:W-:Y:S01]  /*95f0*/  @!P3 IMAD.MOV R17, RZ, RZ, -R17 ;  /* 0x000000ffff11b224 */ /* 0x000fe200078e0a11 */
[C---:B------:R-:W-:Y:S01]  /*9600*/  ISETP.GT.U32.AND P3, PT, R8.reuse, R53, PT ;  /* 0x000000350800720c */ /* 0x040fe20003f64070 */
[----:B------:R-:W-:Y:S02]  /*9610*/  IMAD R52, R8, R13, R52 ;  /* 0x0000000d08347224 */ /* 0x000fe400078e0234 */
[----:B------:R-:W-:Y:S01]  /*9620*/  IMAD.MOV.U32 R16, RZ, RZ, R11 ;  /* 0x000000ffff107224 */ /* 0x000fe200078e000b */
[----:B------:R-:W-:Y:S01]  /*9630*/  STL [R1+0x584], R17 ;  /* 0x0005841101007387 */ /* 0x000fe20000100800 */
[--C-:B------:R-:W-:Y:S01]  /*9640*/  @!P1 IMAD.IADD R6, R6, 0x1, -R8.reuse ;  /* 0x0000000106069824 */ /* 0x100fe200078e0a08 */
[----:B------:R-:W-:Y:S01]  /*9650*/  ISETP.GE.AND P1, PT, R12, RZ, PT ;  /* 0x000000ff0c00720c */ /* 0x000fe20003f26270 */
[----:B------:R-:W-:Y:S01]  /*9660*/  @!P6 IMAD.IADD R55, R55, 0x1, -R8 ;  /* 0x000000013737e824 */ /* 0x000fe200078e0a08 */
[----:B------:R-:W-:Y:S01]  /*9670*/  ISETP.GT.U32.AND P6, PT, R8, R52, PT ;  /* 0x000000340800720c */ /* 0x000fe20003fc4070 */
[----:B------:R-:W-:-:S02]  /*9680*/  VIADD R4, R0, 0xb4 ;  /* 0x000000b400047836 */ /* 0x000fc40000000000 */
[----:B------:R-:W-:Y:S01]  /*9690*/  @!P0 IMAD.MOV R16, RZ, RZ, -R16 ;  /* 0x000000ffff108224 */ /* 0x000fe200078e0a10 */
[----:B------:R-:W-:Y:S01]  /*96a0*/  ISETP.GT.U32.AND P0, PT, R8, R54, PT ;  /* 0x000000360800720c */ /* 0x000fe20003f04070 */
[----:B------:R-:W-:Y:S01]  /*96b0*/  @!P4 IMAD.MOV R5, RZ, RZ, -R5 ;  /* 0x000000ffff05c224 */ /* 0x000fe200078e0a05 */
[----:B------:R-:W-:Y:S01]  /*96c0*/  IABS R12, R4 ;  /* 0x00000004000c7213 */ /* 0x000fe20000000000 */
[----:B------:R-:W-:Y:S01]  /*96d0*/  @!P2 IMAD.MOV R6, RZ, RZ, -R6 ;  /* 0x000000ffff06a224 */ /* 0x000fe200078e0a06 */
[----:B------:R-:W-:Y:S01]  /*96e0*/  ISETP.GE.AND P2, PT, R3, RZ, PT ;  /* 0x000000ff0300720c */ /* 0x000fe20003f46270 */
[----:B------:R-:W-:Y:S01]  /*96f0*/  VIADD R3, R0, 0xb5 ;  /* 0x000000b500037836 */ /* 0x000fe20000000000 */
[----:B------:R-:W-:Y:S01]  /*9700*/  STL [R1+0x588], R16 ;  /* 0x0005881001007387 */ /* 0x000fe20000100800 */
[--C-:B------:R-:W-:Y:S01]  /*9710*/  @!P3 IMAD.IADD R53, R53, 0x1, -R8.reuse ;  /* 0x000000013535b824 */ /* 0x100fe200078e0a08 */
[----:B------:R-:W-:Y:S01]  /*9720*/  ISETP.GE.AND P4, PT, R7, RZ, PT ;  /* 0x000000ff0700720c */ /* 0x000fe20003f86270 */
[--C-:B------:R-:W-:Y:S01]  /*9730*/  @!P6 IMAD.IADD R52, R52, 0x1, -R8.reuse ;  /* 0x000000013434e824 */ /* 0x100fe200078e0a08 */
[----:B------:R0:W-:Y:S01]  /*9740*/  STL [R1+0x590], R5 ;  /* 0x0005900501007387 */ /* 0x0001e20000100800 */
[----:B------:R-:W-:Y:S01]  /*9750*/  ISETP.GE.AND P3, PT, R3, RZ, PT ;  /* 0x000000ff0300720c */ /* 0x000fe20003f66270 */
[----:B------:R-:W-:Y:S01]  /*9760*/  @!P1 IMAD.MOV R55, RZ, RZ, -R55 ;  /* 0x000000ffff379224 */ /* 0x000fe200078e0a37 */
[----:B------:R-:W-:Y:S01]  /*9770*/  ISETP.GT.U32.AND P6, PT, R8, R53, PT ;  /* 0x000000350800720c */ /* 0x000fe20003fc4070 */
[----:B------:R1:W-:Y:S01]  /*9780*/  STL [R1+0x598], R6 ;  /* 0x0005980601007387 */ /* 0x0003e20000100800 */
[----:B------:R-:W-:Y:S01]  /*9790*/  @!P0 IMAD.IADD R54, R54, 0x1, -R8 ;  /* 0x0000000136368824 */ /* 0x000fe200078e0a08 */
[----:B------:R-:W-:Y:S01]  /*97a0*/  ISETP.GE.AND P0, PT, R4, RZ, PT ;  /* 0x000000ff0400720c */ /* 0x000fe20003f06270 */
[----:B------:R-:W-:Y:S01]  /*97b0*/  VIADD R4, R0, 0xb6 ;  /* 0x000000b600047836 */ /* 0x000fe20000000000 */
[----:B------:R-:W-:Y:S01]  /*97c0*/  ISETP.GT.U32.AND P1, PT, R8, R52, PT ;  /* 0x000000340800720c */ /* 0x000fe20003f24070 */
[----:B------:R-:W-:-:S02]  /*97d0*/  @!P5 IMAD.MOV R54, RZ, RZ, -R54 ;  /* 0x000000ffff36d224 */ /* 0x000fc400078e0a36 */
[----:B0-----:R-:W-:Y:S01]  /*97e0*/  IMAD.HI.U32 R5, R9, R12, RZ ;  /* 0x0000000c09057227 */ /* 0x001fe200078e00ff */
[----:B-1----:R-:W-:-:S03]  /*97f0*/  IABS R6, R3 ;  /* 0x0000000300067213 */ /* 0x002fc60000000000 */
[----:B------:R-:W-:Y:S02]  /*9800*/  IMAD.MOV R5, RZ, RZ, -R5 ;  /* 0x000000ffff057224 */ /* 0x000fe400078e0a05 */
[----:B------:R-:W-:Y:S02]  /*9810*/  @!P6 IMAD.IADD R53, R53, 0x1, -R8 ;  /* 0x000000013535e824 */ /* 0x000fe400078e0a08 */
[----:B------:R-:W-:-:S04]  /*9820*/  IMAD.HI.U32 R7, R9, R6, RZ ;  /* 0x0000000609077227 */ /* 0x000fc800078e00ff */
[----:B------:R-:W-:Y:S01]  /*9830*/  IMAD R13, R8, R5, R12 ;  /* 0x00000005080d7224 */ /* 0x000fe200078e020c */
[----:B------:R-:W-:Y:S01]  /*9840*/  IABS R5, R4 ;  /* 0x0000000400057213 */ /* 0x000fe20000000000 */
[----:B------:R-:W-:Y:S02]  /*9850*/  IMAD.MOV R7, RZ, RZ, -R7 ;  /* 0x000000ffff077224 */ /* 0x000fe400078e0a07 */
[----:B------:R-:W-:Y:S01]  /*9860*/  VIADD R3, R0, 0xb7 ;  /* 0x000000b700037836 */ /* 0x000fe20000000000 */
[C---:B------:R-:W-:Y:S01]  /*9870*/  ISETP.GT.U32.AND P5, PT, R8.reuse, R13, PT ;  /* 0x0000000d0800720c */ /* 0x040fe20003fa4070 */
[C---:B------:R-:W-:Y:S02]  /*9880*/  IMAD R6, R8.reuse, R7, R6 ;  /* 0x0000000708067224 */ /* 0x040fe400078e0206 */
[----:B------:R-:W-:Y:S01]  /*9890*/  IMAD.HI.U32 R11, R9, R5, RZ ;  /* 0x00000005090b7227 */ /* 0x000fe200078e00ff */
[----:B------:R-:W-:Y:S02]  /*98a0*/  IABS R10, R3 ;  /* 0x00000003000a7213 */ /* 0x000fe40000000000 */
[----:B------:R-:W-:Y:S01]  /*98b0*/  ISETP.GT.U32.AND P6, PT, R8, R6, PT ;  /* 0x000000060800720c */ /* 0x000fe20003fc4070 */
[----:B------:R-:W-:-:S02]  /*98c0*/  IMAD.MOV R11, RZ, RZ, -R11 ;  /* 0x000000ffff0b7224 */ /* 0x000fc400078e0a0b */
[----:B------:R-:W-:-:S04]  /*98d0*/  IMAD.HI.U32 R7, R9, R10, RZ ;  /* 0x0000000a09077227 */ /* 0x000fc800078e00ff */
[--C-:B------:R-:W-:Y:S01]  /*98e0*/  @!P5 IMAD.IADD R13, R13, 0x1, -R8.reuse ;  /* 0x000000010d0dd824 */ /* 0x100fe200078e0a08 */
[----:B------:R-:W-:Y:S01]  /*98f0*/  ISETP.GE.AND P5, PT, R3, RZ, PT ;  /* 0x000000ff0300720c */ /* 0x000fe20003fa6270 */
[----:B------:R-:W-:Y:S02]  /*9900*/  VIADD R16, R0, 0xb8 ;  /* 0x000000b800107836 */ /* 0x000fe40000000000 */
[--C-:B------:R-:W-:Y:S01]  /*9910*/  @!P1 IMAD.IADD R52, R52, 0x1, -R8.reuse ;  /* 0x0000000134349824 */ /* 0x100fe200078e0a08 */
[----:B------:R-:W-:Y:S01]  /*9920*/  ISETP.GE.AND P1, PT, R4, RZ, PT ;  /* 0x000000ff0400720c */ /* 0x000fe20003f26270 */
[----:B------:R-:W-:Y:S01]  /*9930*/  @!P6 IMAD.IADD R6, R6, 0x1, -R8 ;  /* 0x000000010606e824 */ /* 0x000fe200078e0a08 */
[C---:B------:R-:W-:Y:S01]  /*9940*/  ISETP.GT.U32.AND P6, PT, R8.reuse, R13, PT ;  /* 0x0000000d0800720c */ /* 0x040fe20003fc4070 */
[----:B------:R-:W-:Y:S01]  /*9950*/  IMAD.MOV R7, RZ, RZ, -R7 ;  /* 0x000000ffff077224 */ /* 0x000fe200078e0a07 */
[----:B------:R-:W-:Y:S01]  /*9960*/  IABS R51, R16 ;  /* 0x0000001000337213 */ /* 0x000fe20000000000 */
[----:B------:R-:W-:-:S02]  /*9970*/  IMAD R5, R8, R11, R5 ;  /* 0x0000000b08057224 */ /* 0x000fc400078e0205 */
[C---:B------:R-:W-:Y:S02]  /*9980*/  IMAD R10, R8.reuse, R7, R10 ;  /* 0x00000007080a7224 */ /* 0x040fe400078e020a */
[----:B------:R-:W-:Y:S01]  /*9990*/  @!P2 IMAD.MOV R52, RZ, RZ, -R52 ;  /* 0x000000ffff34a224 */ /* 0x000fe200078e0a34 */
[C---:B------:R-:W-:Y:S01]  /*99a0*/  ISETP.GT.U32.AND P2, PT, R8.reuse, R5, PT ;  /* 0x000000050800720c */ /* 0x040fe20003f44070 */
[----:B------:R-:W-:Y:S01]  /*99b0*/  @!P4 IMAD.MOV R53, RZ, RZ, -R53 ;  /* 0x000000ffff35c224 */ /* 0x000fe200078e0a35 */
[----:B------:R-:W-:Y:S01]  /*99c0*/  ISETP.GT.U32.AND P4, PT, R8, R6, PT ;  /* 0x000000060800720c */ /* 0x000fe20003f84070 */
[----:B------:R-:W-:-:S04]  /*99d0*/  IMAD.HI.U32 R4, R9, R51, RZ ;  /* 0x0000003309047227 */ /* 0x000fc800078e00ff */
[----:B------:R-:W-:Y:S01]  /*99e0*/  @!P6 IMAD.IADD R13, R13, 0x1, -R8 ;  /* 0x000000010d0de824 */ /* 0x000fe200078e0a08 */
[----:B------:R-:W-:Y:S01]  /*99f0*/  ISETP.GT.U32.AND P6, PT, R8, R10, PT ;  /* 0x0000000a0800720c */ /* 0x000fe20003fc4070 */
[----:B------:R-:W-:Y:S02]  /*9a00*/  IMAD.MOV R4, RZ, RZ, -R4 ;  /* 0x000000ffff047224 */ /* 0x000fe400078e0a04 */
[----:B------:R-:W-:Y:S02]  /*9a10*/  VIADD R7, R0, 0xb9 ;  /* 0x000000b900077836 */ /* 0x000fe40000000000 */
[----:B------:R-:W-:Y:S02]  /*9a20*/  IMAD R51, R8, R4, R51 ;  /* 0x0000000408337224 */ /* 0x000fe400078e0233 */
[--C-:B------:R-:W-:Y:S01]  /*9a30*/  @!P2 IMAD.IADD R5, R5, 0x1, -R8.reuse ;  /* 0x000000010505a824 */ /* 0x100fe200078e0a08 */
[----:B------:R-:W-:Y:S01]  /*9a40*/  IABS R11, R7 ;  /* 0x00000007000b7213 */ /* 0x000fe20000000000 */
[--C-:B------:R-:W-:Y:S01]  /*9a50*/  @!P4 IMAD.IADD R6, R6, 0x1, -R8.reuse ;  /* 0x000000010606c824 */ /* 0x100fe200078e0a08 */
[----:B------:R-:W-:Y:S01]  /*9a60*/  ISETP.GT.U32.AND P4, PT, R8, R51, PT ;  /* 0x000000330800720c */ /* 0x000fe20003f84070 */
[----:B------:R-:W-:Y:S01]  /*9a70*/  VIADD R3, R0, 0xbb ;  /* 0x000000bb00037836 */ /* 0x000fe20000000000 */
[----:B------:R-:W-:Y:S01]  /*9a80*/  ISETP.GE.AND P2, PT, R16, RZ, PT ;  /* 0x000000ff1000720c */ /* 0x000fe20003f46270 */
[----:B------:R-:W-:Y:S01]  /*9a90*/  @!P6 IMAD.IADD R10, R10, 0x1, -R8 ;  /* 0x000000010a0ae824 */ /* 0x000fe200078e0a08 */
[----:B------:R-:W-:Y:S01]  /*9aa0*/  ISETP.GT.U32.AND P6, PT, R8, R5, PT ;  /* 0x000000050800720c */ /* 0x000fe20003fc4070 */
[----:B------:R-:W-:Y:S01]  /*9ab0*/  IMAD.HI.U32 R15, R9, R11, RZ ;  /* 0x0000000b090f7227 */ /* 0x000fe200078e00ff */
[----:B------:R-:W-:-:S03]  /*9ac0*/  IABS R17, R3 ;  /* 0x0000000300117213 */ /* 0x000fc60000000000 */
[----:B------:R-:W-:Y:S02]  /*9ad0*/  IMAD.MOV R15, RZ, RZ, -R15 ;  /* 0x000000ffff0f7224 */ /* 0x000fe400078e0a0f */
[----:B------:R-:W-:Y:S02]  /*9ae0*/  VIADD R12, R0, 0xba ;  /* 0x000000ba000c7836 */ /* 0x000fe40000000000 */
[----:B------:R-:W-:Y:S02]  /*9af0*/  IMAD R11, R8, R15, R11 ;  /* 0x0000000f080b7224 */ /* 0x000fe400078e020b */
[----:B------:R-:W-:Y:S01]  /*9b00*/  VIADD R4, R0, 0xbc ;  /* 0x000000bc00047836 */ /* 0x000fe20000000000 */
[----:B------:R-:W-:Y:S01]  /*9b10*/  IABS R14, R12 ;  /* 0x0000000c000e7213 */ /* 0x000fe20000000000 */
[--C-:B------:R-:W-:Y:S01]  /*9b20*/  @!P4 IMAD.IADD R51, R51, 0x1, -R8.reuse ;  /* 0x000000013333c824 */ /* 0x100fe200078e0a08 */
[C---:B------:R-:W-:Y:S01]  /*9b30*/  ISETP.GT.U32.AND P4, PT, R8.reuse, R10, PT ;  /* 0x0000000a0800720c */ /* 0x040fe20003f84070 */
[----:B------:R-:W-:Y:S01]  /*9b40*/  @!P6 IMAD.IADD R5, R5, 0x1, -R8 ;  /* 0x000000010505e824 */ /* 0x000fe200078e0a08 */
[----:B------:R-:W-:Y:S01]  /*9b50*/  ISETP.GT.U32.AND P6, PT, R8, R11, PT ;  /* 0x0000000b0800720c */ /* 0x000fe20003fc4070 */
[----:B------:R-:W-:Y:S01]  /*9b60*/  IMAD.MOV.U32 R16, RZ, RZ, R17 ;  /* 0x000000ffff107224 */ /* 0x000fe200078e0011 */
[----:B------:R-:W-:Y:S01]  /*9b70*/  IABS R18, R4 ;  /* 0x0000000400127213 */ /* 0x000fe20000000000 */
[----:B------:R-:W-:-:S02]  /*9b80*/  IMAD.MOV.U32 R20, RZ, RZ, R13 ;  /* 0x000000ffff147224 */ /* 0x000fc400078e000d */
[----:B------:R-:W-:-:S04]  /*9b90*/  IMAD.HI.U32 R17, R9, R14, RZ ;  /* 0x0000000e09117227 */ /* 0x000fc800078e00ff */
[----:B------:R-:W-:Y:S02]  /*9ba0*/  IMAD.MOV.U32 R19, RZ, RZ, R6 ;  /* 0x000000ffff137224 */ /* 0x000fe400078e0006 */
[----:B------:R-:W-:Y:S01]  /*9bb0*/  @!P0 IMAD.MOV R20, RZ, RZ, -R20 ;  /* 0x000000ffff148224 */ /* 0x000fe200078e0a14 */
[C---:B------:R-:W-:Y:S01]  /*9bc0*/  ISETP.GT.U32.AND P0, PT, R8.reuse, R51, PT ;  /* 0x000000330800720c */ /* 0x040fe20003f04070 */
[----:B------:R-:W-:Y:S02]  /*9bd0*/  IMAD.MOV R17, RZ, RZ, -R17 ;  /* 0x000000ffff117224 */ /* 0x000fe400078e0a11 */
[----:B------:R-:W-:Y:S01]  /*9be0*/  @!P3 IMAD.MOV R19, RZ, RZ, -R19 ;  /* 0x000000ffff13b224 */ /* 0x000fe200078e0a13 */
[----:B------:R-:W-:Y:S01]  /*9bf0*/  ISETP.GE.AND P3, PT, R7, RZ, PT ;  /* 0x000000ff0700720c */ /* 0x000fe20003f66270 */
[----:B------:R-:W-:Y:S01]  /*9c00*/  IMAD.HI.U32 R7, R9, R18, RZ ;  /* 0x0000001209077227 */ /* 0x000fe200078e00ff */
[----:B------:R-:W-:Y:S03]  /*9c10*/  STL [R1+0x574], R20 ;  /* 0x0005741401007387 */ /* 0x000fe60000100800 */
[----:B------:R-:W-:Y:S01]  /*9c20*/  IMAD R14, R8, R17, R14 ;  /* 0x00000011080e7224 */ /* 0x000fe200078e020e */
[----:B------:R0:W-:Y:S01]  /*9c30*/  STL [R1+0x57c], R19 ;  /* 0x00057c1301007387 */ /* 0x0001e20000100800 */
[----:B------:R-:W-:-:S02]  /*9c40*/  IMAD.MOV R7, RZ, RZ, -R7 ;  /* 0x000000ffff077224 */ /* 0x000fc400078e0a07 */
[--C-:B------:R-:W-:Y:S01]  /*9c50*/  @!P4 IMAD.IADD R10, R10, 0x1, -R8.reuse ;  /* 0x000000010a0ac824 */ /* 0x100fe200078e0a08 */
[C---:B------:R-:W-:Y:S01]  /*9c60*/  ISETP.GT.U32.AND P4, PT, R8.reuse, R14, PT ;  /* 0x0000000e0800720c */ /* 0x040fe20003f84070 */
[----:B------:R-:W-:Y:S02]  /*9c70*/  @!P6 IMAD.IADD R11, R11, 0x1, -R8 ;  /* 0x000000010b0be824 */ /* 0x000fe400078e0a08 */
[C---:B------:R-:W-:Y:S02]  /*9c80*/  IMAD R18, R8.reuse, R7, R18 ;  /* 0x0000000708127224 */ /* 0x040fe400078e0212 */
[----:B------:R-:W-:Y:S02]  /*9c90*/  IMAD.MOV.U32 R15, RZ, RZ, R10 ;  /* 0x000000ffff0f7224 */ /* 0x000fe400078e000a */
[----:B0-----:R-:W-:Y:S02]  /*9ca0*/  IMAD.MOV.U32 R19, RZ, RZ, R5 ;  /* 0x000000ffff137224 */ /* 0x001fe400078e0005 */
[----:B------:R-:W-:Y:S01]  /*9cb0*/  @!P5 IMAD.MOV R15, RZ, RZ, -R15 ;  /* 0x000000ffff0fd224 */ /* 0x000fe200078e0a0f */
[C---:B------:R-:W-:Y:S01]  /*9cc0*/  ISETP.GT.U32.AND P5, PT, R8.reuse, R18, PT ;  /* 0x000000120800720c */ /* 0x040fe20003fa4070 */
[----:B------:R-:W-:Y:S01]  /*9cd0*/  @!P1 IMAD.MOV R19, RZ, RZ, -R19 ;  /* 0x000000ffff139224 */ /* 0x000fe200078e0a13 */
[----:B------:R-:W-:Y:S01]  /*9ce0*/  ISETP.GT.U32.AND P1, PT, R8, R11, PT ;  /* 0x0000000b0800720c */ /* 0x000fe20003f24070 */
[----:B------:R-:W-:-:S03]  /*9cf0*/  IMAD.HI.U32 R13, R9, R16, RZ ;  /* 0x00000010090d7227 */ /* 0x000fc600078e00ff */
[----:B------:R-:W-:Y:S01]  /*9d00*/  STL [R1+0x570], R19 ;  /* 0x0005701301007387 */ /* 0x000fe20000100800 */
[----:B------:R-:W-:Y:S02]  /*9d10*/  VIADD R6, R0, 0xbd ;  /* 0x000000bd00067836 */ /* 0x000fe40000000000 */
[----:B------:R-:W-:Y:S01]  /*9d20*/  IMAD.MOV R13, RZ, RZ, -R13 ;  /* 0x000000ffff0d7224 */ /* 0x000fe200078e0a0d */
[----:B------:R0:W-:Y:S01]  /*9d30*/  STL [R1+0x580], R15 ;  /* 0x0005800f01007387 */ /* 0x0001e20000100800 */
[--C-:B------:R-:W-:Y:S01]  /*9d40*/  @!P0 IMAD.IADD R51, R51, 0x1, -R8.reuse ;  /* 0x0000000133338824 */ /* 0x100fe200078e0a08 */
[----:B------:R-:W-:Y:S01]  /*9d50*/  ISETP.GE.AND P0, PT, R12, RZ, PT ;  /* 0x000000ff0c00720c */ /* 0x000fe20003f06270 */
[----:B------:R-:W-:Y:S01]  /*9d60*/  @!P4 IMAD.IADD R14, R14, 0x1, -R8 ;  /* 0x000000010e0ec824 */ /* 0x000fe200078e0a08 */
[----:B------:R-:W-:Y:S01]  /*9d70*/  IABS R12, R6 ;  /* 0x00000006000c7213 */ /* 0x000fe20000000000 */
[----:B------:R-:W-:Y:S02]  /*9d80*/  IMAD R16, R8, R13, R16 ;  /* 0x0000000d08107224 */ /* 0x000fe400078e0210 */
[----:B------:R-:W-:Y:S01]  /*9d90*/  VIADD R7, R0, 0xbe ;  /* 0x000000be00077836 */ /* 0x000fe20000000000 */
[C---:B------:R-:W-:Y:S01]  /*9da0*/  ISETP.GT.U32.AND P4, PT, R8.reuse, R14, PT ;  /* 0x0000000e0800720c */ /* 0x040fe20003f84070 */
[----:B------:R-:W-:Y:S01]  /*9db0*/  @!P1 IMAD.IADD R11, R11, 0x1, -R8 ;  /* 0x000000010b0b9824 */ /* 0x000fe200078e0a08 */
[----:B------:R-:W-:Y:S01]  /*9dc0*/  ISETP.GT.U32.AND P6, PT, R8, R16, PT ;  /* 0x000000100800720c */ /* 0x000fe20003fc4070 */
[----:B------:R-:W-:Y:S01]  /*9dd0*/  IMAD.HI.U32 R13, R9, R12, RZ ;  /* 0x0000000c090d7227 */ /* 0x000fe200078e00ff */
[----:B------:R-:W-:-:S02]  /*9de0*/  IABS R5, R7 ;  /* 0x0000000700057213 */ /* 0x000fc40000000000 */
[----:B------:R-:W-:Y:S01]  /*9df0*/  ISETP.GE.AND P1, PT, R4, RZ, PT ;  /* 0x000000ff0400720c */ /* 0x000fe20003f26270 */
[----:B------:R-:W-:Y:S02]  /*9e00*/  IMAD.MOV.U32 R50, RZ, RZ, R11 ;  /* 0x000000ffff327224 */ /* 0x000fe400078e000b */
[----:B------:R-:W-:Y:S01]  /*9e10*/  @!P5 IMAD.IADD R18, R18, 0x1, -R8 ;  /* 0x000000011212d824 */ /* 0x000fe200078e0a08 */
[----:B------:R-:W-:Y:S01]  /*9e20*/  ISETP.GE.AND P5, PT, R6, RZ, PT ;  /* 0x000000ff0600720c */ /* 0x000fe20003fa6270 */
[----:B------:R-:W-:Y:S02]  /*9e30*/  IMAD.MOV R10, RZ, RZ, -R13 ;  /* 0x000000ffff0a7224 */ /* 0x000fe400078e0a0d */
[----:B------:R-:W-:Y:S01]  /*9e40*/  @!P2 IMAD.MOV R51, RZ, RZ, -R51 ;  /* 0x000000ffff33a224 */ /* 0x000fe200078e0a33 */
[----:B------:R-:W-:Y:S01]  /*9e50*/  ISETP.GE.AND P2, PT, R3, RZ, PT ;  /* 0x000000ff0300720c */ /* 0x000fe20003f46270 */
[----:B------:R-:W-:Y:S01]  /*9e60*/  @!P3 IMAD.MOV R50, RZ, RZ, -R50 ;  /* 0x000000ffff32b224 */ /* 0x000fe200078e0a32 */
[----:B------:R-:W-:Y:S01]  /*9e70*/  ISETP.GT.U32.AND P3, PT, R8, R18, PT ;  /* 0x000000120800720c */ /* 0x000fe20003f64070 */
[----:B------:R-:W-:-:S04]  /*9e80*/  IMAD.HI.U32 R3, R9, R5, RZ ;  /* 0x0000000509037227 */ /* 0x000fc800078e00ff */
[----:B------:R-:W-:Y:S02]  /*9e90*/  IMAD R12, R8, R10, R12 ;  /* 0x0000000a080c7224 */ /* 0x000fe400078e020c */
[----:B------:R-:W-:Y:S02]  /*9ea0*/  IMAD.MOV R3, RZ, RZ, -R3 ;  /* 0x000000ffff037224 */ /* 0x000fe400078e0a03 */
[--C-:B------:R-:W-:Y:S01]  /*9eb0*/  @!P4 IMAD.IADD R14, R14, 0x1, -R8.reuse ;  /* 0x000000010e0ec824 */ /* 0x100fe200078e0a08 */
[----:B------:R-:W-:Y:S01]  /*9ec0*/  ISETP.GT.U32.AND P4, PT, R8, R12, PT ;  /* 0x0000000c0800720c */ /* 0x000fe20003f84070 */
[--C-:B------:R-:W-:Y:S02]  /*9ed0*/  @!P6 IMAD.IADD R16, R16, 0x1, -R8.reuse ;  /* 0x000000011010e824 */ /* 0x100fe400078e0a08 */
[----:B------:R-:W-:Y:S02]  /*9ee0*/  IMAD R3, R8, R3, R5 ;  /* 0x0000000308037224 */ /* 0x000fe400078e0205 */
[----:B------:R-:W-:Y:S01]  /*9ef0*/  @!P3 IMAD.IADD R18, R18, 0x1, -R8 ;  /* 0x000000011212b824 */ /* 0x000fe200078e0a08 */
[----:B------:R-:W-:Y:S01]  /*9f00*/  ISETP.GT.U32.AND P6, PT, R8, R16, PT ;  /* 0x000000100800720c */ /* 0x000fe20003fc4070 */
[----:B------:R-:W-:Y:S01]  /*9f10*/  VIADD R5, R0, 0xbf ;  /* 0x000000bf00057836 */ /* 0x000fe20000000000 */
[----:B------:R-:W-:Y:S01]  /*9f20*/  ISETP.GT.U32.AND P3, PT, R8, R3, PT ;  /* 0x000000030800720c */ /* 0x000fe20003f64070 */
[----:B------:R-:W-:-:S02]  /*9f30*/  VIADD R6, R0, 0xc0 ;  /* 0x000000c000067836 */ /* 0x000fc40000000000 */
[----:B------:R-:W-:Y:S01]  /*9f40*/  IMAD.MOV.U32 R48, RZ, RZ, R14 ;  /* 0x000000ffff307224 */ /* 0x000fe200078e000e */
[----:B------:R-:W-:Y:S01]  /*9f50*/  IABS R14, R5 ;  /* 0x00000005000e7213 */ /* 0x000fe20000000000 */
[----:B------:R-:W-:Y:S01]  /*9f60*/  @!P4 IMAD.IADD R12, R12, 0x1, -R8 ;  /* 0x000000010c0cc824 */ /* 0x000fe200078e0a08 */
[----:B------:R-:W-:Y:S01]  /*9f70*/  IABS R44, R6 ;  /* 0x00000006002c7213 */ /* 0x000fe20000000000 */
[----:B------:R-:W-:Y:S02]  /*9f80*/  VIADD R4, R0, 0xc2 ;  /* 0x000000c200047836 */ /* 0x000fe40000000000 */
[----:B------:R-:W-:Y:S01]  /*9f90*/  @!P0 IMAD.MOV R48, RZ, RZ, -R48 ;  /* 0x000000ffff308224 */ /* 0x000fe200078e0a30 */
[----:B------:R-:W-:Y:S01]  /*9fa0*/  ISETP.GT.U32.AND P4, PT, R8, R12, PT ;  /* 0x0000000c0800720c */ /* 0x000fe20003f84070 */
[--C-:B------:R-:W-:Y:S01]  /*9fb0*/  @!P6 IMAD.IADD R16, R16, 0x1, -R8.reuse ;  /* 0x000000011010e824 */ /* 0x100fe200078e0a08 */
[----:B------:R-:W-:Y:S01]  /*9fc0*/  ISETP.GE.AND P6, PT, R7, RZ, PT ;  /* 0x000000ff0700720c */ /* 0x000fe20003fc6270 */
[----:B------:R-:W-:Y:S01]  /*9fd0*/  @!P3 IMAD.IADD R3, R3, 0x1, -R8 ;  /* 0x000000010303b824 */ /* 0x000fe200078e0a08 */
[----:B------:R-:W-:Y:S01]  /*9fe0*/  ISETP.GE.AND P0, PT, R5, RZ, PT ;  /* 0x000000ff0500720c */ /* 0x000fe20003f06270 */
[----:B------:R-:W-:Y:S01]  /*9ff0*/  IMAD.MOV.U32 R46, RZ, RZ, R16 ;  /* 0x000000ffff2e7224 */ /* 0x000fe200078e0010 */
[----:B------:R-:W-:Y:S01]  /*a000*/  IABS R41, R4 ;  /* 0x0000000400297213 */ /* 0x000fe20000000000 */
[----:B------:R-:W-:Y:S01]  /*a010*/  VIADD R7, R0, 0xc1 ;  /* 0x000000c100077836 */ /* 0x000fe20000000000 */
[----:B------:R-:W-:Y:S01]  /*a020*/  ISETP.GT.U32.AND P3, PT, R8, R3, PT ;  /* 0x000000030800720c */ /* 0x000fe20003f64070 */
[----:B------:R-:W-:Y:S01]  /*a030*/  @!P2 IMAD.MOV R46, RZ, RZ, -R46 ;  /* 0x000000ffff2ea224 */ /* 0x000fe200078e0a2e */
[----:B------:R-:W-:Y:S01]  /*a040*/  ISETP.GE.AND P2, PT, R6, RZ, PT ;  /* 0x000000ff0600720c */ /* 0x000fe20003f46270 */
[----:B------:R-:W-:Y:S01]  /*a050*/  IMAD.HI.U32 R6, R9, R14, RZ ;  /* 0x0000000e09067227 */ /* 0x000fe200078e00ff */
[----:B------:R-:W-:-:S03]  /*a060*/  IABS R42, R7 ;  /* 0x00000007002a7213 */ /* 0x000fc60000000000 */
[----:B------:R-:W-:Y:S01]  /*a070*/  @!P4 IMAD.IADD R12, R12, 0x1, -R8 ;  /* 0x000000010c0cc824 */ /* 0x000fe200078e0a08 */
[----:B------:R-:W-:Y:S01]  /*a080*/  ISETP.GE.AND P4, PT, R4, RZ, PT ;  /* 0x000000ff0400720c */ /* 0x000fe20003f86270 */
[----:B------:R-:W-:Y:S02]  /*a090*/  IMAD.MOV R6, RZ, RZ, -R6 ;  /* 0x000000ffff067224 */ /* 0x000fe400078e0a06 */
[----:B------:R-:W-:-:S04]  /*a0a0*/  IMAD.HI.U32 R4, R9, R44, RZ ;  /* 0x0000002c09047227 */ /* 0x000fc800078e00ff */
[----:B------:R-:W-:-:S04]  /*a0b0*/  IMAD.HI.U32 R5, R9, R42, RZ ;  /* 0x0000002a09057227 */ /* 0x000fc800078e00ff */
[----:B------:R-:W-:Y:S02]  /*a0c0*/  IMAD.MOV.U32 R13, RZ, RZ, R18 ;  /* 0x000000ffff0d7224 */ /* 0x000fe400078e0012 */
[C---:B------:R-:W-:Y:S02]  /*a0d0*/  IMAD R14, R8.reuse, R6, R14 ;  /* 0x00000006080e7224 */ /* 0x040fe400078e020e */
[----:B------:R-:W-:Y:S02]  /*a0e0*/  IMAD.MOV R6, RZ, RZ, -R4 ;  /* 0x000000ffff067224 */ /* 0x000fe400078e0a04 */
[----:B------:R-:W-:Y:S02]  /*a0f0*/  IMAD.MOV R5, RZ, RZ, -R5 ;  /* 0x000000ffff057224 */ /* 0x000fe400078e0a05 */
[----:B------:R-:W-:Y:S02]  /*a100*/  @!P3 IMAD.IADD R3, R3, 0x1, -R8 ;  /* 0x000000010303b824 */ /* 0x000fe400078e0a08 */
[----:B------:R-:W-:Y:S01]  /*a110*/  @!P1 IMAD.MOV R13, RZ, RZ, -R13 ;  /* 0x000000ffff0d9224 */ /* 0x000fe200078e0a0d */
[----:B------:R-:W-:Y:S01]  /*a120*/  ISETP.GE.AND P1, PT, R7, RZ, PT ;  /* 0x000000ff0700720c */ /* 0x000fe20003f26270 */
[----:B------:R-:W-:-:S02]  /*a130*/  IMAD R44, R8, R6, R44 ;  /* 0x00000006082c7224 */ /* 0x000fc400078e022c */
[C---:B------:R-:W-:Y:S01]  /*a140*/  IMAD R42, R8.reuse, R5, R42 ;  /* 0x00000005082a7224 */ /* 0x040fe200078e022a */
[----:B------:R-:W-:Y:S01]  /*a150*/  STL [R1+0x56c], R13 ;  /* 0x00056c0d01007387 */ /* 0x000fe20000100800 */
[----:B------:R-:W-:Y:S01]  /*a160*/  IMAD.MOV.U32 R7, RZ, RZ, R3 ;  /* 0x000000ffff077224 */ /* 0x000fe200078e0003 */
[C---:B------:R-:W-:Y:S01]  /*a170*/  ISETP.GT.U32.AND P3, PT, R8.reuse, R44, PT ;  /* 0x0000002c0800720c */ /* 0x040fe20003f64070 */
[----:B------:R-:W-:Y:S02]  /*a180*/  IMAD.MOV.U32 R10, RZ, RZ, R12 ;  /* 0x000000ffff0a7224 */ /* 0x000fe400078e000c */
[----:B------:R-:W-:Y:S01]  /*a190*/  @!P6 IMAD.MOV R7, RZ, RZ, -R7 ;  /* 0x000000ffff07e224 */ /* 0x000fe200078e0a07 */
[C---:B------:R-:W-:Y:S01]  /*a1a0*/  ISETP.GT.U32.AND P6, PT, R8.reuse, R42, PT ;  /* 0x0000002a0800720c */ /* 0x040fe20003fc4070 */
[----:B------:R-:W-:Y:S01]  /*a1b0*/  @!P5 IMAD.MOV R10, RZ, RZ, -R10 ;  /* 0x000000ffff0ad224 */ /* 0x000fe200078e0a0a */
[----:B------:R-:W-:Y:S01]  /*a1c0*/  ISETP.GT.U32.AND P5, PT, R8, R14, PT ;  /* 0x0000000e0800720c */ /* 0x000fe20003fa4070 */
[----:B------:R-:W-:-:S03]  /*a1d0*/  IMAD.HI.U32 R4, R9, R41, RZ ;  /* 0x0000002909047227 */ /* 0x000fc600078e00ff */
[----:B------:R1:W-:Y:S01]  /*a1e0*/  STL [R1+0x564], R10 ;  /* 0x0005640a01007387 */ /* 0x0003e20000100800 */
[----:B------:R-:W-:Y:S02]  /*a1f0*/  IMAD.MOV R4, RZ, RZ, -R4 ;  /* 0x000000ffff047224 */ /* 0x000fe400078e0a04 */
[C---:B0-----:R-:W-:Y:S01]  /*a200*/  VIADD R15, R0.reuse, 0xc3 ;  /* 0x000000c3000f7836 */ /* 0x041fe20000000000 */
[----:B------:R0:W-:Y:S01]  /*a210*/  STL [R1+0x568], R7 ;  /* 0x0005680701007387 */ /* 0x0001e20000100800 */
[----:B------:R-:W-:Y:S02]  /*a220*/  VIADD R11, R0, 0xc4 ;  /* 0x000000c4000b7836 */ /* 0x000fe40000000000 */
[----:B------:R-:W-:Y:S01]  /*a230*/  IMAD R41, R8, R4, R41 ;  /* 0x0000000408297224 */ /* 0x000fe200078e0229 */
[----:B------:R-:W-:Y:S01]  /*a240*/  IABS R40, R15 ;  /* 0x0000000f00287213 */ /* 0x000fe20000000000 */
[--C-:B------:R-:W-:Y:S01]  /*a250*/  @!P3 IMAD.IADD R44, R44, 0x1, -R8.reuse ;  /* 0x000000012c2cb824 */ /* 0x100fe200078e0a08 */
[----:B------:R-:W-:Y:S01]  /*a260*/  IABS R4, R11 ;  /* 0x0000000b00047213 */ /* 0x000fe20000000000 */
[----:B------:R-:W-:-:S02]  /*a270*/  @!P6 IMAD.IADD R42, R42, 0x1, -R8 ;  /* 0x000000012a2ae824 */ /* 0x000fc400078e0a08 */
[----:B------:R-:W-:Y:S01]  /*a280*/  @!P5 IMAD.IADD R14, R14, 0x1, -R8 ;  /* 0x000000010e0ed824 */ /* 0x000fe200078e0a08 */
[C---:B------:R-:W-:Y:S01]  /*a290*/  ISETP.GT.U32.AND P3, PT, R8.reuse, R44, PT ;  /* 0x0000002c0800720c */ /* 0x040fe20003f64070 */
[C---:B------:R-:W-:Y:S01]  /*a2a0*/  IMAD.HI.U32 R12, R9.reuse, R40, RZ ;  /* 0x00000028090c7227 */ /* 0x040fe200078e00ff */
[C---:B------:R-:W-:Y:S02]  /*a2b0*/  ISETP.GT.U32.AND P6, PT, R8.reuse, R42, PT ;  /* 0x0000002a0800720c */ /* 0x040fe40003fc4070 */
[----:B------:R-:W-:Y:S01]  /*a2c0*/  ISETP.GT.U32.AND P5, PT, R8, R14, PT ;  /* 0x0000000e0800720c */ /* 0x000fe20003fa4070 */
[----:B------:R-:W-:-:S04]  /*a2d0*/  IMAD.HI.U32 R6, R9, R4, RZ ;  /* 0x0000000409067227 */ /* 0x000fc800078e00ff */
[----:B------:R-:W-:Y:S02]  /*a2e0*/  IMAD.MOV R12, RZ, RZ, -R12 ;  /* 0x000000ffff0c7224 */ /* 0x000fe400078e0a0c */
[----:B------:R-:W-:Y:S02]  /*a2f0*/  IMAD.MOV R6, RZ, RZ, -R6 ;  /* 0x000000ffff067224 */ /* 0x000fe400078e0a06 */
[C---:B------:R-:W-:Y:S02]  /*a300*/  IMAD R40, R8.reuse, R12, R40 ;  /* 0x0000000c08287224 */ /* 0x040fe400078e0228 */
[----:B------:R-:W-:Y:S02]  /*a310*/  IMAD R4, R8, R6, R4 ;  /* 0x0000000608047224 */ /* 0x000fe400078e0204 */
[--C-:B------:R-:W-:Y:S01]  /*a320*/  @!P3 IMAD.IADD R44, R44, 0x1, -R8.reuse ;  /* 0x000000012c2cb824 */ /* 0x100fe200078e0a08 */
[----:B------:R-:W-:Y:S01]  /*a330*/  ISETP.GT.U32.AND P3, PT, R8, R40, PT ;  /* 0x000000280800720c */ /* 0x000fe20003f64070 */
[----:B------:R-:W-:Y:S01]  /*a340*/  @!P6 IMAD.IADD R42, R42, 0x1, -R8 ;  /* 0x000000012a2ae824 */ /* 0x000fe200078e0a08 */
[----:B------:R-:W-:Y:S01]  /*a350*/  ISETP.GT.U32.AND P6, PT, R8, R4, PT ;  /* 0x000000040800720c */ /* 0x000fe20003fc4070 */
[----:B------:R-:W-:-:S02]  /*a360*/  VIADD R3, R0, 0xc6 ;  /* 0x000000c600037836 */ /* 0x000fc40000000000 */
[----:B------:R-:W-:Y:S01]  /*a370*/  @!P5 IMAD.IADD R14, R14, 0x1, -R8 ;  /* 0x000000010e0ed824 */ /* 0x000fe200078e0a08 */
[----:B------:R-:W-:Y:S01]  /*a380*/  ISETP.GT.U32.AND P5, PT, R8, R41, PT ;  /* 0x000000290800720c */ /* 0x000fe20003fa4070 */
[C---:B------:R-:W-:Y:S01]  /*a390*/  VIADD R6, R0.reuse, 0xc7 ;  /* 0x000000c700067836 */ /* 0x040fe20000000000 */
[----:B-1----:R-:W-:Y:S01]  /*a3a0*/  IABS R10, R3 ;  /* 0x00000003000a7213 */ /* 0x002fe20000000000 */
[----:B------:R-:W-:Y:S02]  /*a3b0*/  IMAD.MOV.U32 R16, RZ, RZ, R14 ;  /* 0x000000ffff107224 */ /* 0x000fe400078e000e */
[----:B------:R-:W-:Y:S01]  /*a3c0*/  VIADD R5, R0, 0xc5 ;  /* 0x000000c500057836 */ /* 0x000fe20000000000 */
[----:B------:R-:W-:Y:S01]  /*a3d0*/  IABS R14, R6 ;  /* 0x00000006000e7213 */ /* 0x000fe20000000000 */
[----:B------:R-:W-:-:S03]  /*a3e0*/  IMAD.HI.U32 R12, R9, R10, RZ ;  /* 0x0000000a090c7227 */ /* 0x000fc600078e00ff */
[----:B0-----:R-:W-:Y:S01]  /*a3f0*/  IABS R7, R5 ;  /* 0x0000000500077213 */ /* 0x001fe20000000000 */
[--C-:B------:R-:W-:Y:S01]  /*a400*/  @!P3 IMAD.IADD R40, R40, 0x1, -R8.reuse ;  /* 0x000000012828b824 */ /* 0x100fe200078e0a08 */
[----:B------:R-:W-:Y:S01]  /*a410*/  ISETP.GE.AND P3, PT, R11, RZ, PT ;  /* 0x000000ff0b00720c */ /* 0x000fe20003f66270 */
[----:B------:R-:W-:Y:S02]  /*a420*/  @!P6 IMAD.IADD R4, R4, 0x1, -R8 ;  /* 0x000000010404e824 */ /* 0x000fe400078e0a08 */
[----:B------:R-:W-:Y:S02]  /*a430*/  IMAD.MOV R12, RZ, RZ, -R12 ;  /* 0x000000ffff0c7224 */ /* 0x000fe400078e0a0c */
[----:B------:R-:W-:Y:S01]  /*a440*/  @!P5 IMAD.IADD R41, R41, 0x1, -R8 ;  /* 0x000000012929d824 */ /* 0x000fe200078e0a08 */
[C---:B------:R-:W-:Y:S01]  /*a450*/  ISETP.GT.U32.AND P6, PT, R8.reuse, R4, PT ;  /* 0x000000040800720c */ /* 0x040fe20003fc4070 */
[----:B------:R-:W-:Y:S01]  /*a460*/  IMAD.MOV.U32 R11, RZ, RZ, R14 ;  /* 0x000000ffff0b7224 */ /* 0x000fe200078e000e */
[----:B------:R-:W-:Y:S01]  /*a470*/  ISETP.GE.AND P5, PT, R15, RZ, PT ;  /* 0x000000ff0f00720c */ /* 0x000fe20003fa6270 */
[----:B------:R-:W-:-:S02]  /*a480*/  IMAD R10, R8, R12, R10 ;  /* 0x0000000c080a7224 */ /* 0x000fc400078e020a */
[----:B------:R-:W-:Y:S01]  /*a490*/  @!P0 IMAD.MOV R16, RZ, RZ, -R16 ;  /* 0x000000ffff108224 */ /* 0x000fe200078e0a10 */
[----:B------:R-:W-:Y:S01]  /*a4a0*/  ISETP.GT.U32.AND P0, PT, R8, R41, PT ;  /* 0x000000290800720c */ /* 0x000fe20003f04070 */
[----:B------:R-:W-:-:S03]  /*a4b0*/  IMAD.HI.U32 R12, R9, R11, RZ ;  /* 0x0000000b090c7227 */ /* 0x000fc600078e00ff */
[----:B------:R0:W-:Y:S01]  /*a4c0*/  STL [R1+0x560], R16 ;  /* 0x0005601001007387 */ /* 0x0001e20000100800 */
[----:B------:R-:W-:-:S04]  /*a4d0*/  IMAD.HI.U32 R13, R9, R7, RZ ;  /* 0x00000007090d7227 */ /* 0x000fc800078e00ff */
[----:B------:R-:W-:Y:S02]  /*a4e0*/  IMAD.MOV R12, RZ, RZ, -R12 ;  /* 0x000000ffff0c7224 */ /* 0x000fe400078e0a0c */
[----:B------:R-:W-:Y:S02]  /*a4f0*/  IMAD.MOV R13, RZ, RZ, -R13 ;  /* 0x000000ffff0d7224 */ /* 0x000fe400078e0a0d */
[----:B------:R-:W-:Y:S01]  /*a500*/  @!P2 IMAD.MOV R44, RZ, RZ, -R44 ;  /* 0x000000ffff2ca224 */ /* 0x000fe200078e0a2c */
[C---:B------:R-:W-:Y:S01]  /*a510*/  ISETP.GT.U32.AND P2, PT, R8.reuse, R40, PT ;  /* 0x000000280800720c */ /* 0x040fe20003f44070 */
[----:B------:R-:W-:Y:S01]  /*a520*/  @!P1 IMAD.MOV R42, RZ, RZ, -R42 ;  /* 0x000000ffff2a9224 */ /* 0x000fe200078e0a2a */
[----:B------:R-:W-:Y:S01]  /*a530*/  ISETP.GE.AND P1, PT, R5, RZ, PT ;  /* 0x000000ff0500720c */ /* 0x000fe20003f26270 */
[C---:B------:R-:W-:Y:S02]  /*a540*/  IMAD R5, R8.reuse, R12, R11 ;  /* 0x0000000c08057224 */ /* 0x040fe400078e020b */
[----:B------:R-:W-:-:S02]  /*a550*/  IMAD R7, R8, R13, R7 ;  /* 0x0000000d08077224 */ /* 0x000fc400078e0207 */
[--C-:B------:R-:W-:Y:S01]  /*a560*/  @!P6 IMAD.IADD R4, R4, 0x1, -R8.reuse ;  /* 0x000000010404e824 */ /* 0x100fe200078e0a08 */
[C---:B------:R-:W-:Y:S01]  /*a570*/  ISETP.GT.U32.AND P6, PT, R8.reuse, R5, PT ;  /* 0x000000050800720c */ /* 0x040fe20003fc4070 */
[--C-:B------:R-:W-:Y:S01]  /*a580*/  @!P0 IMAD.IADD R41, R41, 0x1, -R8.reuse ;  /* 0x0000000129298824 */ /* 0x100fe200078e0a08 */
[----:B------:R-:W-:Y:S01]  /*a590*/  ISETP.GT.U32.AND P0, PT, R8, R7, PT ;  /* 0x000000070800720c */ /* 0x000fe20003f04070 */
[----:B------:R-:W-:Y:S02]  /*a5a0*/  VIADD R11, R0, 0xc8 ;  /* 0x000000c8000b7836 */ /* 0x000fe40000000000 */
[----:B------:R-:W-:Y:S01]  /*a5b0*/  @!P4 IMAD.MOV R41, RZ, RZ, -R41 ;  /* 0x000000ffff29c224 */ /* 0x000fe200078e0a29 */
[----:B------:R-:W-:Y:S01]  /*a5c0*/  ISETP.GT.U32.AND P4, PT, R8, R10, PT ;  /* 0x0000000a0800720c */ /* 0x000fe20003f84070 */
[----:B------:R-:W-:Y:S01]  /*a5d0*/  @!P2 IMAD.IADD R40, R40, 0x1, -R8 ;  /* 0x000000012828a824 */ /* 0x000fe200078e0a08 */
[----:B------:R-:W-:Y:S01]  /*a5e0*/  ISETP.GE.AND P2, PT, R3, RZ, PT ;  /* 0x000000ff0300720c */ /* 0x000fe20003f46270 */
[----:B------:R-:W-:Y:S01]  /*a5f0*/  VIADD R3, R0, 0xc9 ;  /* 0x000000c900037836 */ /* 0x000fe20000000000 */
[----:B------:R-:W-:Y:S01]  /*a600*/  IABS R20, R11 ;  /* 0x0000000b00147213 */ /* 0x000fe20000000000 */
[----:B------:R-:W-:-:S02]  /*a610*/  @!P5 IMAD.MOV R40, RZ, RZ, -R40 ;  /* 0x000000ffff28d224 */ /* 0x000fc400078e0a28 */
[--C-:B------:R-:W-:Y:S01]  /*a620*/  @!P6 IMAD.IADD R5, R5, 0x1, -R8.reuse ;  /* 0x000000010505e824 */ /* 0x100fe200078e0a08 */
[----:B------:R-:W-:Y:S01]  /*a630*/  IABS R19, R3 ;  /* 0x0000000300137213 */ /* 0x000fe20000000000 */
[----:B------:R-:W-:Y:S01]  /*a640*/  @!P0 IMAD.IADD R7, R7, 0x1, -R8 ;  /* 0x0000000107078824 */ /* 0x000fe200078e0a08 */
[----:B------:R-:W-:Y:S01]  /*a650*/  ISETP.GE.AND P0, PT, R6, RZ, PT ;  /* 0x000000ff0600720c */ /* 0x000fe20003f06270 */
[----:B------:R-:W-:Y:S01]  /*a660*/  IMAD.HI.U32 R14, R9, R20, RZ ;  /* 0x00000014090e7227 */ /* 0x000fe200078e00ff */
[----:B------:R-:W-:-:S03]  /*a670*/  ISETP.GT.U32.AND P5, PT, R8, R5, PT ;  /* 0x000000050800720c */ /* 0x000fc60003fa4070 */
[----:B------:R-:W-:Y:S01]  /*a680*/  @!P4 IMAD.IADD R10, R10, 0x1, -R8 ;  /* 0x000000010a0ac824 */ /* 0x000fe200078e0a08 */
[----:B------:R-:W-:Y:S01]  /*a690*/  ISETP.GT.U32.AND P4, PT, R8, R7, PT ;  /* 0x000000070800720c */ /* 0x000fe20003f84070 */
[----:B------:R-:W-:-:S03]  /*a6a0*/  IMAD.HI.U32 R13, R9, R19, RZ ;  /* 0x00000013090d7227 */ /* 0x000fc600078e00ff */
[C---:B------:R-:W-:Y:S01]  /*a6b0*/  ISETP.GT.U32.AND P6, PT, R8.reuse, R10, PT ;  /* 0x0000000a0800720c */ /* 0x040fe20003fc4070 */
[----:B------:R-:W-:Y:S02]  /*a6c0*/  IMAD.MOV R13, RZ, RZ, -R13 ;  /* 0x000000ffff0d7224 */ /* 0x000fe400078e0a0d */
[----:B------:R-:W-:Y:S02]  /*a6d0*/  IMAD.MOV R14, RZ, RZ, -R14 ;  /* 0x000000ffff0e7224 */ /* 0x000fe400078e0a0e */
[C---:B------:R-:W-:Y:S02]  /*a6e0*/  IMAD R19, R8.reuse, R13, R19 ;  /* 0x0000000d08137224 */ /* 0x040fe400078e0213 */
[C---:B------:R-:W-:Y:S02]  /*a6f0*/  IMAD R20, R8.reuse, R14, R20 ;  /* 0x0000000e08147224 */ /* 0x040fe400078e0214 */
[----:B------:R-:W-:Y:S01]  /*a700*/  @!P5 IMAD.IADD R5, R5, 0x1, -R8 ;  /* 0x000000010505d824 */ /* 0x000fe200078e0a08 */
[----:B------:R-:W-:Y:S01]  /*a710*/  ISETP.GT.U32.AND P5, PT, R8, R19, PT ;  /* 0x000000130800720c */ /* 0x000fe20003fa4070 */
[----:B------:R-:W-:-:S02]  /*a720*/  VIADD R12, R0, 0xca ;  /* 0x000000ca000c7836 */ /* 0x000fc40000000000 */
[--C-:B------:R-:W-:Y:S01]  /*a730*/  @!P4 IMAD.IADD R7, R7, 0x1, -R8.reuse ;  /* 0x000000010707c824 */ /* 0x100fe200078e0a08 */
[----:B------:R-:W-:Y:S01]  /*a740*/  ISETP.GT.U32.AND P4, PT, R8, R20, PT ;  /* 0x000000140800720c */ /* 0x000fe20003f84070 */
[----:B------:R-:W-:Y:S01]  /*a750*/  VIADD R6, R0, 0xcb ;  /* 0x000000cb00067836 */ /* 0x000fe20000000000 */
[----:B------:R-:W-:Y:S01]  /*a760*/  IABS R18, R12 ;  /* 0x0000000c00127213 */ /* 0x000fe20000000000 */
[----:B------:R-:W-:Y:S01]  /*a770*/  @!P6 IMAD.IADD R10, R10, 0x1, -R8 ;  /* 0x000000010a0ae824 */ /* 0x000fe200078e0a08 */
[----:B------:R-:W-:Y:S01]  /*a780*/  ISETP.GE.AND P6, PT, R11, RZ, PT ;  /* 0x000000ff0b00720c */ /* 0x000fe20003fc6270 */
[----:B------:R-:W-:Y:S01]  /*a790*/  VIADD R11, R0, 0xcc ;  /* 0x000000cc000b7836 */ /* 0x000fe20000000000 */
[----:B------:R-:W-:Y:S01]  /*a7a0*/  IABS R17, R6 ;  /* 0x0000000600117213 */ /* 0x000fe20000000000 */
[----:B------:R-:W-:-:S04]  /*a7b0*/  IMAD.HI.U32 R13, R9, R18, RZ ;  /* 0x00000012090d7227 */ /* 0x000fc800078e00ff */
[----:B------:R-:W-:Y:S02]  /*a7c0*/  @!P5 IMAD.IADD R19, R19, 0x1, -R8 ;  /* 0x000000011313d824 */ /* 0x000fe400078e0a08 */
[----:B------:R-:W-:-:S03]  /*a7d0*/  IMAD.HI.U32 R14, R9, R17, RZ ;  /* 0x00000011090e7227 */ /* 0x000fc600078e00ff */
[----:B------:R-:W-:Y:S01]  /*a7e0*/  ISETP.GT.U32.AND P5, PT, R8, R19, PT ;  /* 0x000000130800720c */ /* 0x000fe20003fa4070 */
[----:B------:R-:W-:Y:S02]  /*a7f0*/  IMAD.MOV R13, RZ, RZ, -R13 ;  /* 0x000000ffff0d7224 */ /* 0x000fe400078e0a0d */
[----:B------:R-:W-:Y:S01]  /*a800*/  @!P4 IMAD.IADD R20, R20, 0x1, -R8 ;  /* 0x000000011414c824 */ /* 0x000fe200078e0a08 */
[----:B------:R-:W-:Y:S01]  /*a810*/  ISETP.GE.AND P4, PT, R3, RZ, PT ;  /* 0x000000ff0300720c */ /* 0x000fe20003f86270 */
[----:B------:R-:W-:Y:S02]  /*a820*/  IMAD.MOV.U32 R22, RZ, RZ, R4 ;  /* 0x000000ffff167224 */ /* 0x000fe400078e0004 */
[----:B------:R-:W-:Y:S02]  /*a830*/  IMAD.MOV R14, RZ, RZ, -R14 ;  /* 0x000000ffff0e7224 */ /* 0x000fe400078e0a0e */
[----:B------:R-:W-:Y:S02]  /*a840*/  VIADD R3, R0, 0xcd ;  /* 0x000000cd00037836 */ /* 0x000fe40000000000 */
[C---:B------:R-:W-:Y:S01]  /*a850*/  IMAD R18, R8.reuse, R13, R18 ;  /* 0x0000000d08127224 */ /* 0x040fe200078e0212 */
[----:B------:R-:W-:Y:S01]  /*a860*/  IABS R13, R11 ;  /* 0x0000000b000d7213 */ /* 0x000fe20000000000 */
[----:B------:R-:W-:Y:S01]  /*a870*/  @!P3 IMAD.MOV R22, RZ, RZ, -R22 ;  /* 0x000000ffff16b224 */ /* 0x000fe200078e0a16 */
[C---:B------:R-:W-:Y:S01]  /*a880*/  ISETP.GT.U32.AND P3, PT, R8.reuse, R20, PT ;  /* 0x000000140800720c */ /* 0x040fe20003f64070 */
[----:B------:R-:W-:Y:S01]  /*a890*/  IMAD R17, R8, R14, R17 ;  /* 0x0000000e08117224 */ /* 0x000fe200078e0211 */
[----:B------:R-:W-:Y:S01]  /*a8a0*/  IABS R14, R3 ;  /* 0x00000003000e7213 */ /* 0x000fe20000000000 */
[----:B0-----:R-:W-:Y:S01]  /*a8b0*/  IMAD.MOV.U32 R16, RZ, RZ, R7 ;  /* 0x000000ffff107224 */ /* 0x001fe200078e0007 */
[----:B------:R-:W-:Y:S01]  /*a8c0*/  STL [R1+0x550], R22 ;  /* 0x0005501601007387 */ /* 0x000fe20000100800 */
[----:B------:R-:W-:-:S04]  /*a8d0*/  IMAD.HI.U32 R4, R9, R13, RZ ;  /* 0x0000000d09047227 */ /* 0x000fc800078e00ff */
[----:B------:R-:W-:Y:S01]  /*a8e0*/  @!P1 IMAD.MOV R16, RZ, RZ, -R16 ;  /* 0x000000ffff109224 */ /* 0x000fe200078e0a10 */
[C---:B------:R-:W-:Y:S01]  /*a8f0*/  ISETP.GT.U32.AND P1, PT, R8.reuse, R18, PT ;  /* 0x000000120800720c */ /* 0x040fe20003f24070 */
[----:B------:R-:W-:Y:S02]  /*a900*/  IMAD.MOV.U32 R7, RZ, RZ, R5 ;  /* 0x000000ffff077224 */ /* 0x000fe400078e0005 */
[----:B------:R-:W-:Y:S01]  /*a910*/  @!P2 IMAD.MOV R10, RZ, RZ, -R10 ;  /* 0x000000ffff0aa224 */ /* 0x000fe200078e0a0a */
[----:B------:R-:W-:Y:S01]  /*a920*/  ISETP.GT.U32.AND P2, PT, R8, R17, PT ;  /* 0x000000110800720c */ /* 0x000fe20003f44070 */
[----:B------:R-:W-:Y:S01]  /*a930*/  IMAD.HI.U32 R5, R9, R14, RZ ;  /* 0x0000000e09057227 */ /* 0x000fe200078e00ff */
[----:B------:R-:W-:Y:S03]  /*a940*/  STL [R1+0x554], R16 ;  /* 0x0005541001007387 */ /* 0x000fe60000100800 */
[----:B------:R-:W-:Y:S01]  /*a950*/  IMAD.MOV R4, RZ, RZ, -R4 ;  /* 0x000000ffff047224 */ /* 0x000fe200078e0a04 */
[----:B------:R-:W-:Y:S01]  /*a960*/  STL [R1+0x558], R10 ;  /* 0x0005580a01007387 */ /* 0x000fe20000100800 */
[----:B------:R-:W-:Y:S01]  /*a970*/  @!P0 IMAD.MOV R7, RZ, RZ, -R7 ;  /* 0x000000ffff078224 */ /* 0x000fe200078e0a07 */
[----:B------:R-:W-:Y:S01]  /*a980*/  ISETP.GE.AND P0, PT, R12, RZ, PT ;  /* 0x000000ff0c00720c */ /* 0x000fe20003f06270 */
[--C-:B------:R-:W-:Y:S01]  /*a990*/  @!P5 IMAD.IADD R19, R19, 0x1, -R8.reuse ;  /* 0x000000011313d824 */ /* 0x100fe200078e0a08 */
[----:B------:R-:W-:Y:S01]  /*a9a0*/  ISETP.GE.AND P5, PT, R11, RZ, PT ;  /* 0x000000ff0b00720c */ /* 0x000fe20003fa6270 */
[----:B------:R-:W-:Y:S01]  /*a9b0*/  @!P3 IMAD.IADD R20, R20, 0x1, -R8 ;  /* 0x000000011414b824 */ /* 0x000fe200078e0a08 */
[----:B------:R0:W-:Y:S01]  /*a9c0*/  STL [R1+0x55c], R7 ;  /* 0x00055c0701007387 */ /* 0x0001e20000100800 */
[----:B------:R-:W-:Y:S01]  /*a9d0*/  IMAD.MOV R5, RZ, RZ, -R5 ;  /* 0x000000ffff057224 */ /* 0x000fe200078e0a05 */
[----:B------:R-:W-:Y:S01]  /*a9e0*/  ISETP.GE.AND P3, PT, R6, RZ, PT ;  /* 0x000000ff0600720c */ /* 0x000fe20003f66270 */
[----:B------:R-:W-:-:S02]  /*a9f0*/  IMAD R11, R8, R4, R13 ;  /* 0x00000004080b7224 */ /* 0x000fc400078e020d */
[----:B------:R-:W-:Y:S02]  /*aa00*/  @!P6 IMAD.MOV R20, RZ, RZ, -R20 ;  /* 0x000000ffff14e224 */ /* 0x000fe400078e0a14 */
[--C-:B------:R-:W-:Y:S01]  /*aa10*/  @!P1 IMAD.IADD R18, R18, 0x1, -R8.reuse ;  /* 0x0000000112129824 */ /* 0x100fe200078e0a08 */
[C---:B------:R-:W-:Y:S01]  /*aa20*/  ISETP.GT.U32.AND P6, PT, R8.reuse, R11, PT ;  /* 0x0000000b0800720c */ /* 0x040fe20003fc4070 */
[----:B------:R-:W-:Y:S02]  /*aa30*/  @!P2 IMAD.IADD R17, R17, 0x1, -R8 ;  /* 0x000000011111a824 */ /* 0x000fe400078e0a08 */
[C---:B0-----:R-:W-:Y:S01]  /*aa40*/  IMAD R7, R8.reuse, R5, R14 ;  /* 0x0000000508077224 */ /* 0x041fe200078e020e */
[C---:B------:R-:W-:Y:S01]  /*aa50*/  ISETP.GT.U32.AND P1, PT, R8.reuse, R18, PT ;  /* 0x000000120800720c */ /* 0x040fe20003f24070 */
[----:B------:R-:W-:Y:S01]  /*aa60*/  @!P4 IMAD.MOV R19, RZ, RZ, -R19 ;  /* 0x000000ffff13c224 */ /* 0x000fe200078e0a13 */
[----:B------:R-:W-:Y:S01]  /*aa70*/  ISETP.GT.U32.AND P2, PT, R8, R17, PT ;  /* 0x000000110800720c */ /* 0x000fe20003f44070 */
[----:B------:R-:W-:Y:S01]  /*aa80*/  VIADD R10, R0, 0xce ;  /* 0x000000ce000a7836 */ /* 0x000fe20000000000 */
[----:B------:R-:W-:Y:S01]  /*aa90*/  ISETP.GT.U32.AND P4, PT, R8, R7, PT ;  /* 0x000000070800720c */ /* 0x000fe20003f84070 */
[----:B------:R-:W-:-:S02]  /*aaa0*/  VIADD R4, R0, 0xcf ;  /* 0x000000cf00047836 */ /* 0x000fc40000000000 */
[C---:B------:R-:W-:Y:S01]  /*aab0*/  VIADD R15, R0.reuse, 0xd0 ;  /* 0x000000d0000f7836 */ /* 0x040fe20000000000 */
[----:B------:R-:W-:Y:S01]  /*aac0*/  IABS R6, R10 ;  /* 0x0000000a00067213 */ /* 0x000fe20000000000 */
[--C-:B------:R-:W-:Y:S01]  /*aad0*/  @!P6 IMAD.IADD R11, R11, 0x1, -R8.reuse ;  /* 0x000000010b0be824 */ /* 0x100fe200078e0a08 */
[----:B------:R-:W-:Y:S01]  /*aae0*/  IABS R5, R4 ;  /* 0x0000000400057213 */ /* 0x000fe20000000000 */
[----:B------:R-:W-:Y:S01]  /*aaf0*/  VIADD R29, R0, 0xe9 ;  /* 0x000000e9001d7836 */ /* 0x000fe20000000000 */
[----:B------:R-:W-:Y:S01]  /*ab00*/  IABS R16, R15 ;  /* 0x0000000f00107213 */ /* 0x000fe20000000000 */
[----:B------:R-:W-:Y:S01]  /*ab10*/  IMAD.HI.U32 R12, R9, R6, RZ ;  /* 0x00000006090c7227 */ /* 0x000fe200078e00ff */
[----:B------:R-:W-:Y:S02]  /*ab20*/  ISETP.GT.U32.AND P6, PT, R8, R11, PT ;  /* 0x0000000b0800720c */ /* 0x000fe40003fc4070 */
[----:B------:R-:W-:Y:S01]  /*ab30*/  IABS R29, R29 ;  /* 0x0000001d001d7213 */ /* 0x000fe20000000000 */
[----:B------:R-:W-:-:S02]  /*ab40*/  @!P4 IMAD.IADD R7, R7, 0x1, -R8 ;  /* 0x000000010707c824 */ /* 0x000fc400078e0a08 */
[--C-:B------:R-:W-:Y:S01]  /*ab50*/  @!P1 IMAD.IADD R18, R18, 0x1, -R8.reuse ;  /* 0x0000000112129824 */ /* 0x100fe200078e0a08 */
[----:B------:R-:W-:Y:S01]  /*ab60*/  ISETP.GE.AND P1, PT, R3, RZ, PT ;  /* 0x000000ff0300720c */ /* 0x000fe20003f26270 */
[----:B------:R-:W-:Y:S01]  /*ab70*/  @!P2 IMAD.IADD R17, R17, 0x1, -R8 ;  /* 0x000000011111a824 */ /* 0x000fe200078e0a08 */
[----:B------:R-:W-:Y:S01]  /*ab80*/  ISETP.GE.AND P2, PT, R10, RZ, PT ;  /* 0x000000ff0a00720c */ /* 0x000fe20003f46270 */
[----:B------:R-:W-:Y:S01]  /*ab90*/  IMAD.HI.U32 R3, R9, R5, RZ ;  /* 0x0000000509037227 */ /* 0x000fe200078e00ff */
[----:B------:R-:W-:-:S03]  /*aba0*/  ISETP.GT.U32.AND P4, PT, R8, R7, PT ;  /* 0x000000070800720c */ /* 0x000fc60003f84070 */
[----:B------:R-:W-:Y:S02]  /*abb0*/  IMAD.MOV R10, RZ, RZ, -R12 ;  /* 0x000000ffff0a7224 */ /* 0x000fe400078e0a0c */
        /* <DEDUP_REMOVED lines=8> */
[----:B------:R-:W-:Y:S01]  /*ac40*/  @!P0 IMAD.MOV R18, RZ, RZ, -R18 ;  /* 0x000000ffff128224 */ /* 0x000fe200078e0a12 */
[----:B------:R-:W-:Y:S01]  /*ac50*/  ISETP.GE.AND P0, PT, R4, RZ, PT ;  /* 0x000000ff0400720c */ /* 0x000fe20003f06270 */
[----:B------:R-:W-:Y:S01]  /*ac60*/  VIADD R12, R0, 0xd2 ;  /* 0x000000d2000c7836 */ /* 0x000fe20000000000 */
[----:B------:R-:W-:Y:S01]  /*ac70*/  IABS R23, R10 ;  /* 0x0000000a00177213 */ /* 0x000fe20000000000 */
[----:B------:R-:W-:-:S03]  /*ac80*/  IMAD.HI.U32 R4, R9, R16, RZ ;  /* 0x0000001009047227 */ /* 0x000fc600078e00ff */
[----:B------:R-:W-:Y:S01]  /*ac90*/  IABS R14, R12 ;  /* 0x0000000c000e7213 */ /* 0x000fe20000000000 */
[--C-:B------:R-:W-:Y:S02]  /*aca0*/  @!P6 IMAD.IADD R6, R6, 0x1, -R8.reuse ;  /* 0x000000010606e824 */ /* 0x100fe400078e0a08 */
[----:B------:R-:W-:Y:S02]  /*acb0*/  @!P4 IMAD.IADD R5, R5, 0x1, -R8 ;  /* 0x000000010505c824 */ /* 0x000fe400078e0a08 */
[----:B------:R-:W-:Y:S01]  /*acc0*/  IMAD.MOV R4, RZ, RZ, -R4 ;  /* 0x000000ffff047224 */ /* 0x000fe200078e0a04 */
[----:B------:R-:W-:Y:S01]  /*acd0*/  ISETP.GT.U32.AND P4, PT, R8, R6, PT ;  /* 0x000000060800720c */ /* 0x000fe20003f84070 */
[----:B------:R-:W-:-:S04]  /*ace0*/  IMAD.HI.U32 R24, R9, R23, RZ ;  /* 0x0000001709187227 */ /* 0x000fc800078e00ff */
[----:B------:R-:W-:Y:S02]  /*acf0*/  IMAD R16, R8, R4, R16 ;  /* 0x0000000408107224 */ /* 0x000fe400078e0210 */
[----:B------:R-:W-:-:S03]  /*ad00*/  IMAD.HI.U32 R22, R9, R14, RZ ;  /* 0x0000000e09167227 */ /* 0x000fc600078e00ff */
[C---:B------:R-:W-:Y:S01]  /*ad10*/  ISETP.GT.U32.AND P6, PT, R8.reuse, R16, PT ;  /* 0x000000100800720c */ /* 0x040fe20003fc4070 */
[----:B------:R-:W-:Y:S02]  /*ad20*/  IMAD.MOV R24, RZ, RZ, -R24 ;  /* 0x000000ffff187224 */ /* 0x000fe400078e0a18 */
[----:B------:R-:W-:Y:S02]  /*ad30*/  IMAD.MOV.U32 R25, RZ, RZ, R11 ;  /* 0x000000ffff197224 */ /* 0x000fe400078e000b */
[----:B------:R-:W-:Y:S01]  /*ad40*/  @!P3 IMAD.MOV R17, RZ, RZ, -R17 ;  /* 0x000000ffff11b224 */ /* 0x000fe200078e0a11 */
[----:B------:R-:W-:Y:S01]  /*ad50*/  ISETP.GE.AND P3, PT, R15, RZ, PT ;  /* 0x000000ff0f00720c */ /* 0x000fe20003f66270 */
[----:B------:R-:W-:Y:S02]  /*ad60*/  IMAD.MOV R22, RZ, RZ, -R22 ;  /* 0x000000ffff167224 */ /* 0x000fe400078e0a16 */
[C---:B------:R-:W-:Y:S02]  /*ad70*/  IMAD R15, R8.reuse, R24, R23 ;  /* 0x00000018080f7224 */ /* 0x040fe400078e0217 */
[----:B------:R-:W-:Y:S01]  /*ad80*/  @!P5 IMAD.MOV R25, RZ, RZ, -R25 ;  /* 0x000000ffff19d224 */ /* 0x000fe200078e0a19 */
[----:B------:R-:W-:Y:S01]  /*ad90*/  ISETP.GT.U32.AND P5, PT, R8, R5, PT ;  /* 0x000000050800720c */ /* 0x000fe20003fa4070 */
[----:B------:R-:W-:Y:S01]  /*ada0*/  @!P4 IMAD.IADD R6, R6, 0x1, -R8 ;  /* 0x000000010606c824 */ /* 0x000fe200078e0a08 */
[----:B------:R-:W-:Y:S01]  /*adb0*/  ISETP.GT.U32.AND P4, PT, R8, R15, PT ;  /* 0x0000000f0800720c */ /* 0x000fe20003f84070 */
[----:B------:R-:W-:Y:S01]  /*adc0*/  VIADD R3, R0, 0xd3 ;  /* 0x000000d300037836 */ /* 0x000fe20000000000 */
[----:B------:R-:W-:Y:S01]  /*add0*/  STL [R1+0x544], R25 ;  /* 0x0005441901007387 */ /* 0x000fe20000100800 */
[----:B------:R-:W-:-:S02]  /*ade0*/  IMAD R14, R8, R22, R14 ;  /* 0x00000016080e7224 */ /* 0x000fc400078e020e */
[----:B------:R-:W-:Y:S01]  /*adf0*/  IMAD.MOV.U32 R22, RZ, RZ, R6 ;  /* 0x000000ffff167224 */ /* 0x000fe200078e0006 */
[----:B------:R-:W-:Y:S01]  /*ae00*/  IABS R13, R3 ;  /* 0x00000003000d7213 */ /* 0x000fe20000000000 */
[----:B------:R-:W-:Y:S02]  /*ae10*/  @!P6 IMAD.IADD R16, R16, 0x1, -R8 ;  /* 0x000000011010e824 */ /* 0x000fe400078e0a08 */
[----:B------:R-:W-:Y:S01]  /*ae20*/  @!P2 IMAD.MOV R22, RZ, RZ, -R22 ;  /* 0x000000ffff16a224 */ /* 0x000fe200078e0a16 */
[C---:B------:R-:W-:Y:S01]  /*ae30*/  ISETP.GT.U32.AND P2, PT, R8.reuse, R14, PT ;  /* 0x0000000e0800720c */ /* 0x040fe20003f44070 */
[----:B------:R-:W-:Y:S01]  /*ae40*/  IMAD.HI.U32 R11, R9, R13, RZ ;  /* 0x0000000d090b7227 */ /* 0x000fe200078e00ff */
[----:B------:R-:W-:-:S03]  /*ae50*/  ISETP.GT.U32.AND P6, PT, R8, R16, PT ;  /* 0x000000100800720c */ /* 0x000fc60003fc4070 */
[----:B------:R-:W-:Y:S02]  /*ae60*/  VIADD R4, R0, 0xd4 ;  /* 0x000000d400047836 */ /* 0x000fe40000000000 */
[--C-:B------:R-:W-:Y:S01]  /*ae70*/  @!P5 IMAD.IADD R5, R5, 0x1, -R8.reuse ;  /* 0x000000010505d824 */ /* 0x100fe200078e0a08 */
[----:B------:R-:W-:Y:S01]  /*ae80*/  ISETP.GE.AND P5, PT, R12, RZ, PT ;  /* 0x000000ff0c00720c */ /* 0x000fe20003fa6270 */
[----:B------:R-:W-:Y:S01]  /*ae90*/  IMAD.MOV R11, RZ, RZ, -R11 ;  /* 0x000000ffff0b7224 */ /* 0x000fe200078e0a0b */
[----:B------:R-:W-:Y:S01]  /*aea0*/  IABS R23, R4 ;  /* 0x0000000400177213 */ /* 0x000fe20000000000 */
[----:B------:R-:W-:Y:S02]  /*aeb0*/  IMAD.MOV.U32 R24, RZ, RZ, R7 ;  /* 0x000000ffff187224 */ /* 0x000fe400078e0007 */
[----:B------:R-:W-:Y:S02]  /*aec0*/  @!P4 IMAD.IADD R15, R15, 0x1, -R8 ;  /* 0x000000010f0fc824 */ /* 0x000fe400078e0a08 */
[----:B------:R-:W-:-:S02]  /*aed0*/  IMAD.MOV.U32 R6, RZ, RZ, R5 ;  /* 0x000000ffff067224 */ /* 0x000fc400078e0005 */
[----:B------:R-:W-:Y:S02]  /*aee0*/  IMAD R13, R8, R11, R13 ;  /* 0x0000000b080d7224 */ /* 0x000fe400078e020d */
[----:B------:R-:W-:Y:S01]  /*aef0*/  @!P1 IMAD.MOV R24, RZ, RZ, -R24 ;  /* 0x000000ffff189224 */ /* 0x000fe200078e0a18 */
[----:B------:R-:W-:Y:S01]  /*af00*/  ISETP.GE.AND P1, PT, R10, RZ, PT ;  /* 0x000000ff0a00720c */ /* 0x000fe20003f26270 */
[----:B------:R-:W-:Y:S01]  /*af10*/  @!P2 IMAD.IADD R14, R14, 0x1, -R8 ;  /* 0x000000010e0ea824 */ /* 0x000fe200078e0a08 */
[C---:B------:R-:W-:Y:S01]  /*af20*/  ISETP.GT.U32.AND P4, PT, R8.reuse, R13, PT ;  /* 0x0000000d0800720c */ /* 0x040fe20003f84070 */
[----:B------:R-:W-:Y:S01]  /*af30*/  @!P0 IMAD.MOV R6, RZ, RZ, -R6 ;  /* 0x000000ffff068224 */ /* 0x000fe200078e0a06 */
[C---:B------:R-:W-:Y:S01]  /*af40*/  ISETP.GT.U32.AND P0, PT, R8.reuse, R15, PT ;  /* 0x0000000f0800720c */ /* 0x040fe20003f04070 */
[----:B------:R-:W-:Y:S01]  /*af50*/  IMAD.HI.U32 R7, R9, R23, RZ ;  /* 0x0000001709077227 */ /* 0x000fe200078e00ff */
[----:B------:R-:W-:Y:S01]  /*af60*/  STL [R1+0x548], R24 ;  /* 0x0005481801007387 */ /* 0x000fe20000100800 */
[----:B------:R-:W-:-:S02]  /*af70*/  ISETP.GT.U32.AND P2, PT, R8, R14, PT ;  /* 0x0000000e0800720c */ /* 0x000fc40003f44070 */
[C---:B------:R-:W-:Y:S01]  /*af80*/  VIADD R11, R0.reuse, 0xd5 ;  /* 0x000000d5000b7836 */ /* 0x040fe20000000000 */
[----:B------:R0:W-:Y:S01]  /*af90*/  STL [R1+0x54c], R22 ;  /* 0x00054c1601007387 */ /* 0x0001e20000100800 */
[----:B------:R-:W-:Y:S02]  /*afa0*/  IMAD.MOV R7, RZ, RZ, -R7 ;  /* 0x000000ffff077224 */ /* 0x000fe400078e0a07 */
[----:B------:R-:W-:Y:S01]  /*afb0*/  VIADD R10, R0, 0xd7 ;  /* 0x000000d7000a7836 */ /* 0x000fe20000000000 */
[----:B------:R-:W-:Y:S01]  /*afc0*/  IABS R5, R11 ;  /* 0x0000000b00057213 */ /* 0x000fe20000000000 */
[----:B------:R-:W-:Y:S01]  /*afd0*/  @!P6 IMAD.IADD R16, R16, 0x1, -R8 ;  /* 0x000000011010e824 */ /* 0x000fe200078e0a08 */
[----:B------:R-:W-:Y:S01]  /*afe0*/  ISETP.GE.AND P6, PT, R3, RZ, PT ;  /* 0x000000ff0300720c */ /* 0x000fe20003fc6270 */
[----:B------:R-:W-:Y:S01]  /*aff0*/  IMAD R3, R8, R7, R23 ;  /* 0x0000000708037224 */ /* 0x000fe200078e0217 */
[----:B------:R1:W-:Y:S01]  /*b000*/  STL [R1+0x230], R10 ;  /* 0x0002300a01007387 */ /* 0x0003e20000100800 */
[----:B------:R-:W-:Y:S01]  /*b010*/  IABS R7, R10 ;  /* 0x0000000a00077213 */ /* 0x000fe20000000000 */
[----:B0-----:R-:W-:-:S02]  /*b020*/  VIADD R22, R0, 0xd6 ;  /* 0x000000d600167836 */ /* 0x001fc40000000000 */
[--C-:B------:R-:W-:Y:S01]  /*b030*/  @!P0 IMAD.IADD R15, R15, 0x1, -R8.reuse ;  /* 0x000000010f0f8824 */ /* 0x100fe200078e0a08 */
[----:B------:R-:W-:Y:S01]  /*b040*/  ISETP.GT.U32.AND P0, PT, R8, R3, PT ;  /* 0x000000030800720c */ /* 0x000fe20003f04070 */
[--C-:B------:R-:W-:Y:S01]  /*b050*/  @!P4 IMAD.IADD R13, R13, 0x1, -R8.reuse ;  /* 0x000000010d0dc824 */ /* 0x100fe200078e0a08 */
[----:B------:R-:W-:Y:S01]  /*b060*/  IABS R116, R22 ;  /* 0x0000001600747213 */ /* 0x000fe20000000000 */
[----:B------:R-:W-:Y:S01]  /*b070*/  @!P2 IMAD.IADD R14, R14, 0x1, -R8 ;  /* 0x000000010e0ea824 */ /* 0x000fe200078e0a08 */
[----:B------:R-:W-:Y:S01]  /*b080*/  ISETP.GE.AND P2, PT, R4, RZ, PT ;  /* 0x000000ff0400720c */ /* 0x000fe20003f46270 */
[----:B-1----:R-:W-:Y:S01]  /*b090*/  IMAD.HI.U32 R10, R9, R5, RZ ;  /* 0x00000005090a7227 */ /* 0x002fe200078e00ff */
[----:B------:R-:W-:Y:S01]  /*b0a0*/  ISETP.GT.U32.AND P4, PT, R8, R13, PT ;  /* 0x0000000d0800720c */ /* 0x000fe20003f84070 */
[----:B------:R0:W-:Y:S02]  /*b0b0*/  STL [R1+0x540], R6 ;  /* 0x0005400601007387 */ /* 0x0001e40000100800 */
[----:B------:R-:W-:-:S02]  /*b0c0*/  IMAD.MOV R10, RZ, RZ, -R10 ;  /* 0x000000ffff0a7224 */ /* 0x000fc400078e0a0a */
[----:B------:R-:W-:-:S04]  /*b0d0*/  IMAD.HI.U32 R23, R9, R116, RZ ;  /* 0x0000007409177227 */ /* 0x000fc800078e00ff */
[----:B------:R-:W-:Y:S02]  /*b0e0*/  IMAD R4, R8, R10, R5 ;  /* 0x0000000a08047224 */ /* 0x000fe400078e0205 */
[----:B------:R-:W-:-:S04]  /*b0f0*/  IMAD.HI.U32 R10, R9, R7, RZ ;  /* 0x00000007090a7227 */ /* 0x000fc800078e00ff */
[----:B------:R-:W-:Y:S02]  /*b100*/  IMAD.MOV R23, RZ, RZ, -R23 ;  /* 0x000000ffff177224 */ /* 0x000fe400078e0a17 */
[----:B0-----:R-:W-:Y:S02]  /*b110*/  VIADD R6, R0, 0xd8 ;  /* 0x000000d800067836 */ /* 0x001fe40000000000 */
[----:B------:R-:W-:Y:S02]  /*b120*/  IMAD.MOV R10, RZ, RZ, -R10 ;  /* 0x000000ffff0a7224 */ /* 0x000fe400078e0a0a */
[C---:B------:R-:W-:Y:S01]  /*b130*/  IMAD R116, R8.reuse, R23, R116 ;  /* 0x0000001708747224 */ /* 0x040fe200078e0274 */
[----:B------:R-:W-:Y:S01]  /*b140*/  IABS R12, R6 ;  /* 0x00000006000c7213 */ /* 0x000fe20000000000 */
[----:B------:R-:W-:Y:S01]  /*b150*/  @!P0 IMAD.IADD R3, R3, 0x1, -R8 ;  /* 0x0000000103038824 */ /* 0x000fe200078e0a08 */
[----:B------:R-:W-:Y:S01]  /*b160*/  ISETP.GE.AND P0, PT, R11, RZ, PT ;  /* 0x000000ff0b00720c */ /* 0x000fe20003f06270 */
[----:B------:R-:W-:-:S02]  /*b170*/  IMAD R25, R8, R10, R7 ;  /* 0x0000000a08197224 */ /* 0x000fc400078e0207 */
[----:B------:R-:W-:Y:S01]  /*b180*/  @!P1 IMAD.MOV R15, RZ, RZ, -R15 ;  /* 0x000000ffff0f9224 */ /* 0x000fe200078e0a0f */
[C---:B------:R-:W-:Y:S01]  /*b190*/  ISETP.GT.U32.AND P1, PT, R8.reuse, R116, PT ;  /* 0x000000740800720c */ /* 0x040fe20003f24070 */
[----:B------:R-:W-:Y:S01]  /*b1a0*/  @!P3 IMAD.MOV R16, RZ, RZ, -R16 ;  /* 0x000000ffff10b224 */ /* 0x000fe200078e0a10 */
[C---:B------:R-:W-:Y:S01]  /*b1b0*/  ISETP.GT.U32.AND P3, PT, R8.reuse, R3, PT ;  /* 0x000000030800720c */ /* 0x040fe20003f64070 */
[----:B------:R-:W-:Y:S01]  /*b1c0*/  @!P4 IMAD.IADD R13, R13, 0x1, -R8 ;  /* 0x000000010d0dc824 */ /* 0x000fe200078e0a08 */
[C---:B------:R-:W-:Y:S01]  /*b1d0*/  ISETP.GT.U32.AND P4, PT, R8.reuse, R4, PT ;  /* 0x000000040800720c */ /* 0x040fe20003f84070 */
[----:B------:R-:W-:Y:S01]  /*b1e0*/  @!P5 IMAD.MOV R14, RZ, RZ, -R14 ;  /* 0x000000ffff0ed224 */ /* 0x000fe200078e0a0e */
[----:B------:R-:W-:Y:S01]  /*b1f0*/  ISETP.GT.U32.AND P5, PT, R8, R25, PT ;  /* 0x000000190800720c */ /* 0x000fe20003fa4070 */
[----:B------:R-:W-:-:S04]  /*b200*/  IMAD.HI.U32 R5, R9, R12, RZ ;  /* 0x0000000c09057227 */ /* 0x000fc800078e00ff */
[----:B------:R-:W-:Y:S02]  /*b210*/  IMAD.MOV R5, RZ, RZ, -R5 ;  /* 0x000000ffff057224 */ /* 0x000fe400078e0a05 */
[----:B------:R-:W-:Y:S02]  /*b220*/  VIADD R7, R0, 0xd9 ;  /* 0x000000d900077836 */ /* 0x000fe40000000000 */
[----:B------:R-:W-:Y:S02]  /*b230*/  IMAD R12, R8, R5, R12 ;  /* 0x00000005080c7224 */ /* 0x000fe400078e020c */
[--C-:B------:R-:W-:Y:S01]  /*b240*/  @!P1 IMAD.IADD R116, R116, 0x1, -R8.reuse ;  /* 0x0000000174749824 */ /* 0x100fe200078e0a08 */
[----:B------:R-:W-:Y:S01]  /*b250*/  IABS R11, R7 ;  /* 0x00000007000b7213 */ /* 0x000fe20000000000 */
[--C-:B------:R-:W-:Y:S01]  /*b260*/  @!P3 IMAD.IADD R3, R3, 0x1, -R8.reuse ;  /* 0x000000010303b824 */ /* 0x100fe200078e0a08 */
[----:B------:R-:W-:Y:S01]  /*b270*/  ISETP.GT.U32.AND P3, PT, R8, R12, PT ;  /* 0x0000000c0800720c */ /* 0x000fe20003f64070 */
[--C-:B------:R-:W-:Y:S01]  /*b280*/  @!P4 IMAD.IADD R4, R4, 0x1, -R8.reuse ;  /* 0x000000010404c824 */ /* 0x100fe200078e0a08 */
[----:B------:R-:W-:Y:S01]  /*b290*/  ISETP.GE.AND P1, PT, R7, RZ, PT ;  /* 0x000000ff0700720c */ /* 0x000fe20003f26270 */
[----:B------:R-:W-:Y:S01]  /*b2a0*/  @!P6 IMAD.MOV R13, RZ, RZ, -R13 ;  /* 0x000000ffff0de224 */ /* 0x000fe200078e0a0d */
[----:B------:R-:W-:Y:S01]  /*b2b0*/  ISETP.GE.AND P6, PT, R22, RZ, PT ;  /* 0x000000ff1600720c */ /* 0x000fe20003fc6270 */
[----:B------:R-:W-:Y:S01]  /*b2c0*/  @!P5 IMAD.IADD R25, R25, 0x1, -R8 ;  /* 0x000000011919d824 */ /* 0x000fe200078e0a08 */
[C---:B------:R-:W-:Y:S01]  /*b2d0*/  ISETP.GT.U32.AND P5, PT, R8.reuse, R116, PT ;  /* 0x000000740800720c */ /* 0x040fe20003fa4070 */
[----:B------:R-:W-:Y:S01]  /*b2e0*/  IMAD.HI.U32 R22, R9, R11, RZ ;  /* 0x0000000b09167227 */ /* 0x000fe200078e00ff */
[----:B------:R-:W-:-:S03]  /*b2f0*/  ISETP.GT.U32.AND P4, PT, R8, R4, PT ;  /* 0x000000040800720c */ /* 0x000fc60003f84070 */
[----:B------:R-:W-:Y:S02]  /*b300*/  IMAD.MOV R22, RZ, RZ, -R22 ;  /* 0x000000ffff167224 */ /* 0x000fe400078e0a16 */
[--C-:B------:R-:W-:Y:S01]  /*b310*/  @!P3 IMAD.IADD R12, R12, 0x1, -R8.reuse ;  /* 0x000000010c0cb824 */ /* 0x100fe200078e0a08 */
[C---:B------:R-:W-:Y:S01]  /*b320*/  ISETP.GT.U32.AND P3, PT, R8.reuse, R25, PT ;  /* 0x000000190800720c */ /* 0x040fe20003f64070 */
[----:B------:R-:W-:Y:S02]  /*b330*/  IMAD R11, R8, R22, R11 ;  /* 0x00000016080b7224 */ /* 0x000fe400078e020b */
[----:B------:R-:W-:Y:S02]  /*b340*/  VIADD R10, R0, 0xda ;  /* 0x000000da000a7836 */ /* 0x000fe40000000000 */
[--C-:B------:R-:W-:Y:S01]  /*b350*/  @!P5 IMAD.IADD R116, R116, 0x1, -R8.reuse ;  /* 0x000000017474d824 */ /* 0x100fe200078e0a08 */
[----:B------:R-:W-:Y:S01]  /*b360*/  ISETP.GT.U32.AND P5, PT, R8, R11, PT ;  /* 0x0000000b0800720c */ /* 0x000fe20003fa4070 */
[----:B------:R-:W-:Y:S01]  /*b370*/  IMAD.MOV.U32 R26, RZ, RZ, R3 ;  /* 0x000000ffff1a7224 */ /* 0x000fe200078e0003 */
[----:B------:R-:W-:Y:S01]  /*b380*/  IABS R5, R10 ;  /* 0x0000000a00057213 */ /* 0x000fe20000000000 */
[----:B------:R-:W-:Y:S01]  /*b390*/  @!P4 IMAD.IADD R4, R4, 0x1, -R8 ;  /* 0x000000010404c824 */ /* 0x000fe200078e0a08 */
[----:B------:R-:W-:Y:S01]  /*b3a0*/  ISETP.GE.AND P4, PT, R6, RZ, PT ;  /* 0x000000ff0600720c */ /* 0x000fe20003f86270 */
[----:B------:R-:W-:Y:S01]  /*b3b0*/  @!P2 IMAD.MOV R26, RZ, RZ, -R26 ;  /* 0x000000ffff1aa224 */ /* 0x000fe200078e0a1a */
[----:B------:R-:W-:Y:S01]  /*b3c0*/  ISETP.GT.U32.AND P2, PT, R8, R12, PT ;  /* 0x0000000c0800720c */ /* 0x000fe20003f44070 */
[----:B------:R-:W-:-:S02]  /*b3d0*/  IMAD.MOV.U32 R24, RZ, RZ, R4 ;  /* 0x000000ffff187224 */ /* 0x000fc400078e0004 */
[----:B------:R-:W-:Y:S01]  /*b3e0*/  VIADD R4, R0, 0xdb ;  /* 0x000000db00047836 */ /* 0x000fe20000000000 */
[----:B------:R0:W-:Y:S01]  /*b3f0*/  STL [R1+0x538], R26 ;  /* 0x0005381a01007387 */ /* 0x0001e20000100800 */
[----:B------:R-:W-:-:S04]  /*b400*/  IMAD.HI.U32 R23, R9, R5, RZ ;  /* 0x0000000509177227 */ /* 0x000fc800078e00ff */
[--C-:B------:R-:W-:Y:S01]  /*b410*/  @!P3 IMAD.IADD R25, R25, 0x1, -R8.reuse ;  /* 0x000000011919b824 */ /* 0x100fe200078e0a08 */
[----:B------:R-:W-:Y:S01]  /*b420*/  ISETP.GE.AND P3, PT, R4, RZ, PT ;  /* 0x000000ff0400720c */ /* 0x000fe20003f66270 */
[--C-:B------:R-:W-:Y:S01]  /*b430*/  @!P5 IMAD.IADD R11, R11, 0x1, -R8.reuse ;  /* 0x000000010b0bd824 */ /* 0x100fe200078e0a08 */
[----:B------:R-:W-:Y:S01]  /*b440*/  IABS R4, R4 ;  /* 0x0000000400047213 */ /* 0x000fe20000000000 */
[----:B------:R-:W-:Y:S02]  /*b450*/  IMAD.MOV R23, RZ, RZ, -R23 ;  /* 0x000000ffff177224 */ /* 0x000fe400078e0a17 */
[----:B------:R-:W-:Y:S01]  /*b460*/  @!P2 IMAD.IADD R12, R12, 0x1, -R8 ;  /* 0x000000010c0ca824 */ /* 0x000fe200078e0a08 */
[C---:B------:R-:W-:Y:S01]  /*b470*/  ISETP.GT.U32.AND P5, PT, R8.reuse, R11, PT ;  /* 0x0000000b0800720c */ /* 0x040fe20003fa4070 */
[----:B------:R-:W-:Y:S02]  /*b480*/  IMAD R5, R8, R23, R5 ;  /* 0x0000001708057224 */ /* 0x000fe400078e0205 */
[----:B------:R-:W-:-:S04]  /*b490*/  IMAD.HI.U32 R6, R9, R4, RZ ;  /* 0x0000000409067227 */ /* 0x000fc800078e00ff */
[----:B------:R-:W-:Y:S02]  /*b4a0*/  IMAD.MOV R6, RZ, RZ, -R6 ;  /* 0x000000ffff067224 */ /* 0x000fe400078e0a06 */
[----:B------:R-:W-:Y:S01]  /*b4b0*/  @!P4 IMAD.MOV R12, RZ, RZ, -R12 ;  /* 0x000000ffff0cc224 */ /* 0x000fe200078e0a0c */
[----:B------:R-:W-:Y:S01]  /*b4c0*/  ISETP.GT.U32.AND P4, PT, R8, R5, PT ;  /* 0x000000050800720c */ /* 0x000fe20003f84070 */
[----:B------:R-:W-:Y:S01]  /*b4d0*/  @!P0 IMAD.MOV R24, RZ, RZ, -R24 ;  /* 0x000000ffff188224 */ /* 0x000fe200078e0a18 */
[----:B------:R-:W-:Y:S01]  /*b4e0*/  ISETP.GE.AND P0, PT, R10, RZ, PT ;  /* 0x000000ff0a00720c */ /* 0x000fe20003f06270 */
[----:B------:R-:W-:Y:S02]  /*b4f0*/  IMAD R4, R8, R6, R4 ;  /* 0x0000000608047224 */ /* 0x000fe400078e0204 */
[----:B------:R-:W-:Y:S01]  /*b500*/  @!P5 IMAD.IADD R11, R11, 0x1, -R8 ;  /* 0x000000010b0bd824 */ /* 0x000fe200078e0a08 */
[----:B------:R1:W-:Y:S01]  /*b510*/  STL [R1+0x53c], R24 ;  /* 0x00053c1801007387 */ /* 0x0003e20000100800 */
[----:B------:R-:W-:Y:S01]  /*b520*/  VIADD R22, R0, 0xe1 ;  /* 0x000000e100167836 */ /* 0x000fe20000000000 */
[----:B------:R-:W-:Y:S01]  /*b530*/  ISETP.GT.U32.AND P5, PT, R8, R4, PT ;  /* 0x000000040800720c */ /* 0x000fe20003fa4070 */
[C---:B------:R-:W-:Y:S01]  /*b540*/  VIADD R3, R0.reuse, 0xe3 ;  /* 0x000000e300037836 */ /* 0x040fe20000000000 */
[----:B------:R2:W-:Y:S01]  /*b550*/  STL [R1+0x208], R25 ;  /* 0x0002081901007387 */ /* 0x0005e20000100800 */
[----:B------:R-:W-:-:S02]  /*b560*/  VIADD R7, R0, 0xe2 ;  /* 0x000000e200077836 */ /* 0x000fc40000000000 */
[--C-:B------:R-:W-:Y:S01]  /*b570*/  @!P4 IMAD.IADD R5, R5, 0x1, -R8.reuse ;  /* 0x000000010505c824 */ /* 0x100fe200078e0a08 */
[----:B------:R-:W-:Y:S01]  /*b580*/  IABS R27, R3 ;  /* 0x00000003001b7213 */ /* 0x000fe20000000000 */
[C---:B------:R-:W-:Y:S01]  /*b590*/  VIADD R30, R0.reuse, 0xea ;  /* 0x000000ea001e7836 */ /* 0x040fe20000000000 */
[----:B0-----:R-:W-:Y:S01]  /*b5a0*/  IABS R26, R7 ;  /* 0x00000007001a7213 */ /* 0x001fe20000000000 */
[----:B-1----:R-:W-:Y:S01]  /*b5b0*/  VIADD R24, R0, 0xe0 ;  /* 0x000000e000187836 */ /* 0x002fe20000000000 */
[----:B------:R-:W-:Y:S01]  /*b5c0*/  ISETP.GT.U32.AND P4, PT, R8, R5, PT ;  /* 0x000000050800720c */ /* 0x000fe20003f84070 */
[C---:B------:R-:W-:Y:S01]  /*b5d0*/  IMAD.HI.U32 R6, R9.reuse, R27, RZ ;  /* 0x0000001b09067227 */ /* 0x040fe200078e00ff */
[----:B--2---:R-:W-:Y:S01]  /*b5e0*/  IABS R25, R22 ;  /* 0x0000001600197213 */ /* 0x004fe20000000000 */
[----:B------:R0:W-:Y:S01]  /*b5f0*/  STL [R1+0x200], R30 ;  /* 0x0002001e01007387 */ /* 0x0001e20000100800 */
[----:B------:R-:W-:Y:S01]  /*b600*/  ISETP.GE.AND P2, PT, R24, RZ, PT ;  /* 0x000000ff1800720c */ /* 0x000fe20003f46270 */
[----:B------:R-:W-:Y:S01]  /*b610*/  @!P5 IMAD.IADD R4, R4, 0x1, -R8 ;  /* 0x000000010404d824 */ /* 0x000fe200078e0a08 */
[----:B------:R-:W-:Y:S01]  /*b620*/  IABS R24, R24 ;  /* 0x0000001800187213 */ /* 0x000fe20000000000 */
[----:B------:R-:W-:-:S03]  /*b630*/  IMAD.HI.U32 R23, R9, R25, RZ ;  /* 0x0000001909177227 */ /* 0x000fc600078e00ff */
[----:B------:R-:W-:Y:S01]  /*b640*/  ISETP.GT.U32.AND P5, PT, R8, R4, PT ;  /* 0x000000040800720c */ /* 0x000fe20003fa4070 */
[----:B------:R-:W-:Y:S01]  /*b650*/  IMAD.HI.U32 R28, R9, R24, RZ ;  /* 0x00000018091c7227 */ /* 0x000fe200078e00ff */
[----:B0-----:R-:W-:-:S03]  /*b660*/  IABS R30, R30 ;  /* 0x0000001e001e7213 */ /* 0x001fc60000000000 */
[----:B------:R-:W-:Y:S02]  /*b670*/  IMAD.MOV R28, RZ, RZ, -R28 ;  /* 0x000000ffff1c7224 */ /* 0x000fe400078e0a1c */
[----:B------:R-:W-:Y:S02]  /*b680*/  IMAD.MOV R23, RZ, RZ, -R23 ;  /* 0x000000ffff177224 */ /* 0x000fe400078e0a17 */
[C---:B------:R-:W-:Y:S02]  /*b690*/  IMAD R24, R8.reuse, R28, R24 ;  /* 0x0000001c08187224 */ /* 0x040fe400078e0218 */
[--C-:B------:R-:W-:Y:S02]  /*b6a0*/  @!P4 IMAD.IADD R5, R5, 0x1, -R8.reuse ;  /* 0x000000010505c824 */ /* 0x100fe400078e0a08 */
[C---:B------:R-:W-:Y:S01]  /*b6b0*/  IMAD R25, R8.reuse, R23, R25 ;  /* 0x0000001708197224 */ /* 0x040fe200078e0219 */
[----:B------:R-:W-:Y:S01]  /*b6c0*/  ISETP.GT.U32.AND P4, PT, R8, R24, PT ;  /* 0x000000180800720c */ /* 0x000fe20003f84070 */
[----:B------:R-:W-:-:S02]  /*b6d0*/  @!P5 IMAD.IADD R4, R4, 0x1, -R8 ;  /* 0x000000010404d824 */ /* 0x000fc400078e0a08 */
[----:B------:R-:W-:Y:S01]  /*b6e0*/  IMAD.MOV R6, RZ, RZ, -R6 ;  /* 0x000000ffff067224 */ /* 0x000fe200078e0a06 */
[----:B------:R-:W-:Y:S01]  /*b6f0*/  ISETP.GT.U32.AND P5, PT, R8, R25, PT ;  /* 0x000000190800720c */ /* 0x000fe20003fa4070 */
[----:B------:R-:W-:-:S04]  /*b700*/  IMAD.HI.U32 R10, R9, R26, RZ ;  /* 0x0000001a090a7227 */ /* 0x000fc800078e00ff */
[----:B------:R-:W-:Y:S02]  /*b710*/  IMAD R27, R8, R6, R27 ;  /* 0x00000006081b7224 */ /* 0x000fe400078e021b */
[----:B------:R-:W-:Y:S02]  /*b720*/  IMAD.MOV R10, RZ, RZ, -R10 ;  /* 0x000000ffff0a7224 */ /* 0x000fe400078e0a0a */
[--C-:B------:R-:W-:Y:S02]  /*b730*/  @!P4 IMAD.IADD R24, R24, 0x1, -R8.reuse ;  /* 0x000000011818c824 */ /* 0x100fe400078e0a08 */
[----:B------:R-:W-:Y:S02]  /*b740*/  VIADD R6, R0, 0xe8 ;  /* 0x000000e800067836 */ /* 0x000fe40000000000 */
[----:B------:R-:W-:Y:S01]  /*b750*/  @!P5 IMAD.IADD R25, R25, 0x1, -R8 ;  /* 0x000000011919d824 */ /* 0x000fe200078e0a08 */
[C---:B------:R-:W-:Y:S01]  /*b760*/  ISETP.GT.U32.AND P4, PT, R8.reuse, R24, PT ;  /* 0x000000180800720c */ /* 0x040fe20003f84070 */
[----:B------:R-:W-:Y:S01]  /*b770*/  IMAD R26, R8, R10, R26 ;  /* 0x0000000a081a7224 */ /* 0x000fe200078e021a */
[----:B------:R-:W-:Y:S01]  /*b780*/  IABS R28, R6 ;  /* 0x00000006001c7213 */ /* 0x000fe20000000000 */
[----:B------:R-:W-:Y:S01]  /*b790*/  VIADD R31, R0, 0xeb ;  /* 0x000000eb001f7836 */ /* 0x000fe20000000000 */
[----:B------:R-:W-:Y:S01]  /*b7a0*/  ISETP.GT.U32.AND P5, PT, R8, R25, PT ;  /* 0x000000190800720c */ /* 0x000fe20003fa4070 */
[----:B------:R-:W-:-:S03]  /*b7b0*/  IMAD.HI.U32 R32, R9, R29, RZ ;  /* 0x0000001d09207227 */ /* 0x000fc600078e00ff */
[----:B------:R0:W-:Y:S01]  /*b7c0*/  STL [R1+0x1fc], R31 ;  /* 0x0001fc1f01007387 */ /* 0x0001e20000100800 */
[----:B------:R-:W-:-:S04]  /*b7d0*/  IMAD.HI.U32 R33, R9, R28, RZ ;  /* 0x0000001c09217227 */ /* 0x000fc800078e00ff */
[--C-:B------:R-:W-:Y:S01]  /*b7e0*/  @!P4 IMAD.IADD R24, R24, 0x1, -R8.reuse ;  /* 0x000000011818c824 */ /* 0x100fe200078e0a08 */
[C---:B------:R-:W-:Y:S01]  /*b7f0*/  ISETP.GT.U32.AND P4, PT, R8.reuse, R26, PT ;  /* 0x0000001a0800720c */ /* 0x040fe20003f84070 */
[----:B------:R-:W-:Y:S02]  /*b800*/  IMAD.MOV R33, RZ, RZ, -R33 ;  /* 0x000000ffff217224 */ /* 0x000fe400078e0a21 */
[----:B------:R-:W-:Y:S01]  /*b810*/  @!P5 IMAD.IADD R25, R25, 0x1, -R8 ;  /* 0x000000011919d824 */ /* 0x000fe200078e0a08 */
[C---:B------:R-:W-:Y:S01]  /*b820*/  ISETP.GT.U32.AND P5, PT, R8.reuse, R27, PT ;  /* 0x0000001b0800720c */ /* 0x040fe20003fa4070 */
[----:B------:R-:W-:Y:S01]  /*b830*/  IMAD R28, R8, R33, R28 ;  /* 0x00000021081c7224 */ /* 0x000fe200078e021c */
[----:B0-----:R-:W-:Y:S01]  /*b840*/  IABS R31, R31 ;  /* 0x0000001f001f7213 */ /* 0x001fe20000000000 */
[----:B------:R-:W-:Y:S01]  /*b850*/  IMAD.MOV R32, RZ, RZ, -R32 ;  /* 0x000000ffff207224 */ /* 0x000fe200078e0a20 */
[----:B------:R-:W-:Y:S01]  /*b860*/  SHF.R.U32.HI R33, RZ, 0x6, R34 ;  /* 0x00000006ff217819 */ /* 0x000fe20000011622 */
[----:B------:R-:W-:-:S02]  /*b870*/  VIADD R34, R0, 0xf0 ;  /* 0x000000f000227836 */ /* 0x000fc40000000000 */
[----:B------:R-:W-:-:S03]  /*b880*/  IMAD.HI.U32 R23, R9, R30, RZ ;  /* 0x0000001e09177227 */ /* 0x000fc600078e00ff */
[----:B------:R-:W-:Y:S01]  /*b890*/  STL [R1+0x204], R34 ;  /* 0x0002042201007387 */ /* 0x000fe20000100800 */
[--C-:B------:R-:W-:Y:S01]  /*b8a0*/  @!P4 IMAD.IADD R26, R26, 0x1, -R8.reuse ;  /* 0x000000011a1ac824 */ /* 0x100fe200078e0a08 */
[C---:B------:R-:W-:Y:S01]  /*b8b0*/  ISETP.GT.U32.AND P4, PT, R8.reuse, R28, PT ;  /* 0x0000001c0800720c */ /* 0x040fe20003f84070 */
[----:B------:R-:W-:Y:S02]  /*b8c0*/  @!P5 IMAD.IADD R27, R27, 0x1, -R8 ;  /* 0x000000011b1bd824 */ /* 0x000fe400078e0a08 */
[----:B------:R-:W-:Y:S01]  /*b8d0*/  IMAD.HI.U32 R10, R9, R31, RZ ;  /* 0x0000001f090a7227 */ /* 0x000fe200078e00ff */
[----:B------:R-:W-:-:S03]  /*b8e0*/  ISETP.GT.U32.AND P5, PT, R8, R26, PT ;  /* 0x0000001a0800720c */ /* 0x000fc60003fa4070 */
[C---:B------:R-:W-:Y:S01]  /*b8f0*/  IMAD R29, R8.reuse, R32, R29 ;  /* 0x00000020081d7224 */ /* 0x040fe200078e021d */
[----:B------:R-:W-:Y:S01]  /*b900*/  IABS R32, R34 ;  /* 0x0000002200207213 */ /* 0x000fe20000000000 */
[----:B------:R-:W-:Y:S01]  /*b910*/  @!P1 IMAD.MOV R11, RZ, RZ, -R11 ;  /* 0x000000ffff0b9224 */ /* 0x000fe200078e0a0b */
[----:B------:R-:W-:Y:S01]  /*b920*/  ISETP.GT.U32.AND P1, PT, R8, R27, PT ;  /* 0x0000001b0800720c */ /* 0x000fe20003f24070 */
[----:B------:R-:W-:Y:S02]  /*b930*/  IMAD.MOV R23, RZ, RZ, -R23 ;  /* 0x000000ffff177224 */ /* 0x000fe400078e0a17 */
[----:B------:R-:W-:Y:S02]  /*b940*/  @!P4 IMAD.IADD R28, R28, 0x1, -R8 ;  /* 0x000000011c1cc824 */ /* 0x000fe400078e0a08 */
[----:B------:R-:W-:Y:S02]  /*b950*/  IMAD.MOV R10, RZ, RZ, -R10 ;  /* 0x000000ffff0a7224 */ /* 0x000fe400078e0a0a */
[----:B------:R-:W-:Y:S01]  /*b960*/  @!P5 IMAD.IADD R26, R26, 0x1, -R8 ;  /* 0x000000011a1ad824 */ /* 0x000fe200078e0a08 */
[C---:B------:R-:W-:Y:S01]  /*b970*/  ISETP.GT.U32.AND P4, PT, R8.reuse, R28, PT ;  /* 0x0000001c0800720c */ /* 0x040fe20003f84070 */
[C---:B------:R-:W-:Y:S01]  /*b980*/  IMAD R30, R8.reuse, R23, R30 ;  /* 0x00000017081e7224 */ /* 0x040fe200078e021e */
[----:B------:R-:W-:Y:S01]  /*b990*/  ISETP.GT.U32.AND P5, PT, R8, R29, PT ;  /* 0x0000001d0800720c */ /* 0x000fe20003fa4070 */
[----:B------:R-:W-:-:S04]  /*b9a0*/  IMAD.HI.U32 R23, R9, R32, RZ ;  /* 0x0000002009177227 */ /* 0x000fc800078e00ff */
[C---:B------:R-:W-:Y:S01]  /*b9b0*/  IMAD R31, R8.reuse, R10, R31 ;  /* 0x0000000a081f7224 */ /* 0x040fe200078e021f */
[----:B------:R-:W-:Y:S01]  /*b9c0*/  SGXT.U32 R10, R33, 0x1 ;  /* 0x00000001210a781a */ /* 0x000fe20000000000 */
[----:B------:R-:W-:Y:S02]  /*b9d0*/  IMAD.MOV R23, RZ, RZ, -R23 ;  /* 0x000000ffff177224 */ /* 0x000fe400078e0a17 */
[----:B------:R-:W-:Y:S01]  /*b9e0*/  @!P1 IMAD.IADD R27, R27, 0x1, -R8 ;  /* 0x000000011b1b9824 */ /* 0x000fe200078e0a08 */
[----:B------:R-:W-:Y:S01]  /*b9f0*/  ISETP.GT.U32.AND P1, PT, R8, R30, PT ;  /* 0x0000001e0800720c */ /* 0x000fe20003f24070 */
[----:B------:R-:W-:Y:S02]  /*ba00*/  IMAD R141, R10, UR8, RZ ;  /* 0x000000080a8d7c24 */ /* 0x000fe4000f8e02ff */
[----:B------:R-:W-:Y:S02]  /*ba10*/  IMAD R32, R8, R23, R32 ;  /* 0x0000001708207224 */ /* 0x000fe400078e0220 */
[----:B------:R-:W-:Y:S01]  /*ba20*/  @!P4 IMAD.IADD R28, R28, 0x1, -R8 ;  /* 0x000000011c1cc824 */ /* 0x000fe200078e0a08 */
[----:B------:R-:W-:Y:S01]  /*ba30*/  ISETP.GT.U32.AND P4, PT, R8, R31, PT ;  /* 0x0000001f0800720c */ /* 0x000fe20003f84070 */
[----:B------:R-:W-:-:S02]  /*ba40*/  VIADD R10, R0, 0xf1 ;  /* 0x000000f1000a7836 */ /* 0x000fc40000000000 */
[--C-:B------:R-:W-:Y:S01]  /*ba50*/  @!P5 IMAD.IADD R29, R29, 0x1, -R8.reuse ;  /* 0x000000011d1dd824 */ /* 0x100fe200078e0a08 */
[----:B------:R-:W-:Y:S01]  /*ba60*/  ISETP.GT.U32.AND P5, PT, R8, R32, PT ;  /* 0x000000200800720c */ /* 0x000fe20003fa4070 */
[----:B------:R-:W-:Y:S01]  /*ba70*/  @!P0 IMAD.MOV R5, RZ, RZ, -R5 ;  /* 0x000000ffff058224 */ /* 0x000fe200078e0a05 */
[----:B------:R-:W-:Y:S01]  /*ba80*/  IABS R33, R10 ;  /* 0x0000000a00217213 */ /* 0x000fe20000000000 */
[----:B------:R0:W-:Y:S01]  /*ba90*/  STL [R1+0x20c], R10 ;  /* 0x00020c0a01007387 */ /* 0x0001e20000100800 */
[----:B------:R-:W-:Y:S01]  /*baa0*/  @!P1 IMAD.IADD R30, R30, 0x1, -R8 ;  /* 0x000000011e1e9824 */ /* 0x000fe200078e0a08 */
[----:B------:R-:W-:Y:S01]  /*bab0*/  ISETP.GT.U32.AND P1, PT, R8, R29, PT ;  /* 0x0000001d0800720c */ /* 0x000fe20003f24070 */
[----:B------:R-:W-:Y:S02]  /*bac0*/  @!P3 IMAD.MOV R4, RZ, RZ, -R4 ;  /* 0x000000ffff04b224 */ /* 0x000fe400078e0a04 */
[----:B------:R-:W-:-:S04]  /*bad0*/  IMAD.HI.U32 R23, R9, R33, RZ ;  /* 0x0000002109177227 */ /* 0x000fc800078e00ff */
[--C-:B------:R-:W-:Y:S01]  /*bae0*/  @!P4 IMAD.IADD R31, R31, 0x1, -R8.reuse ;  /* 0x000000011f1fc824 */ /* 0x100fe200078e0a08 */
[----:B------:R-:W-:Y:S01]  /*baf0*/  ISETP.GT.U32.AND P4, PT, R8, R30, PT ;  /* 0x0000001e0800720c */ /* 0x000fe20003f84070 */
[----:B0-----:R-:W-:Y:S02]  /*bb00*/  VIADD R10, R0, 0xf2 ;  /* 0x000000f2000a7836 */ /* 0x001fe40000000000 */
[----:B------:R-:W-:Y:S02]  /*bb10*/  IMAD.MOV R23, RZ, RZ, -R23 ;  /* 0x000000ffff177224 */ /* 0x000fe400078e0a17 */
[--C-:B------:R-:W-:Y:S01]  /*bb20*/  @!P5 IMAD.IADD R32, R32, 0x1, -R8.reuse ;  /* 0x000000012020d824 */ /* 0x100fe200078e0a08 */
[----:B------:R-:W-:Y:S01]  /*bb30*/  IABS R34, R10 ;  /* 0x0000000a00227213 */ /* 0x000fe20000000000 */
[C---:B------:R-:W-:Y:S01]  /*bb40*/  IMAD R33, R8.reuse, R23, R33 ;  /* 0x0000001708217224 */ /* 0x040fe200078e0221 */
[C---:B------:R-:W-:Y:S01]  /*bb50*/  ISETP.GT.U32.AND P5, PT, R8.reuse, R31, PT ;  /* 0x0000001f0800720c */ /* 0x040fe20003fa4070 */
[----:B------:R-:W-:Y:S01]  /*bb60*/  @!P1 IMAD.IADD R29, R29, 0x1, -R8 ;  /* 0x000000011d1d9824 */ /* 0x000fe200078e0a08 */
[----:B------:R0:W-:Y:S01]  /*bb70*/  STL [R1+0x218], R10 ;  /* 0x0002180a01007387 */ /* 0x0001e20000100800 */
[----:B------:R-:W-:Y:S01]  /*bb80*/  IMAD.HI.U32 R23, R9, R34, RZ ;  /* 0x0000002209177227 */ /* 0x000fe200078e00ff */
[----:B------:R-:W-:-:S02]  /*bb90*/  ISETP.GT.U32.AND P1, PT, R8, R33, PT ;  /* 0x000000210800720c */ /* 0x000fc40003f24070 */
[----:B------:R-:W-:Y:S01]  /*bba0*/  ISETP.GT.U32.AND P0, PT, R8, R32, PT ;  /* 0x000000200800720c */ /* 0x000fe20003f04070 */
[----:B------:R-:W-:Y:S02]  /*bbb0*/  IMAD.MOV R23, RZ, RZ, -R23 ;  /* 0x000000ffff177224 */ /* 0x000fe400078e0a17 */
[----:B------:R-:W-:Y:S01]  /*bbc0*/  @!P4 IMAD.IADD R30, R30, 0x1, -R8 ;  /* 0x000000011e1ec824 */ /* 0x000fe200078e0a08 */
[----:B------:R-:W-:Y:S01]  /*bbd0*/  ISETP.GE.AND P4, PT, R22, RZ, PT ;  /* 0x000000ff1600720c */ /* 0x000fe20003f86270 */
[----:B------:R-:W-:Y:S02]  /*bbe0*/  IMAD R34, R8, R23, R34 ;  /* 0x0000001708227224 */ /* 0x000fe400078e0222 */
[--C-:B------:R-:W-:Y:S02]  /*bbf0*/  @!P5 IMAD.IADD R31, R31, 0x1, -R8.reuse ;  /* 0x000000011f1fd824 */ /* 0x100fe400078e0a08 */
[----:B0-----:R-:W-:Y:S01]  /*bc00*/  VIADD R10, R0, 0xf3 ;  /* 0x000000f3000a7836 */ /* 0x001fe20000000000 */
[----:B------:R-:W-:Y:S01]  /*bc10*/  ISETP.GT.U32.AND P5, PT, R8, R34, PT ;  /* 0x000000220800720c */ /* 0x000fe20003fa4070 */
[--C-:B------:R-:W-:Y:S01]  /*bc20*/  @!P1 IMAD.IADD R33, R33, 0x1, -R8.reuse ;  /* 0x0000000121219824 */ /* 0x100fe200078e0a08 */
[----:B------:R-:W-:Y:S01]  /*bc30*/  ISETP.GE.AND P1, PT, R3, RZ, PT ;  /* 0x000000ff0300720c */ /* 0x000fe20003f26270 */
[----:B------:R-:W-:Y:S01]  /*bc40*/  @!P0 IMAD.IADD R32, R32, 0x1, -R8 ;  /* 0x0000000120208824 */ /* 0x000fe200078e0a08 */
[----:B------:R-:W-:Y:S01]  /*bc50*/  IABS R35, R10 ;  /* 0x0000000a00237213 */ /* 0x000fe20000000000 */
[----:B------:R0:W-:Y:S01]  /*bc60*/  STL [R1+0x21c], R10 ;  /* 0x00021c0a01007387 */ /* 0x0001e20000100800 */
[----:B------:R-:W-:Y:S01]  /*bc70*/  ISETP.GE.AND P0, PT, R7, RZ, PT ;  /* 0x000000ff0700720c */ /* 0x000fe20003f06270 */
[----:B------:R-:W-:-:S02]  /*bc80*/  IMAD R143, R143, 0x2, R141 ;  /* 0x000000028f8f7824 */ /* 0x000fc400078e028d */
[----:B------:R-:W-:-:S04]  /*bc90*/  IMAD.HI.U32 R22, R9, R35, RZ ;  /* 0x0000002309167227 */ /* 0x000fc800078e00ff */
[----:B------:R-:W-:Y:S01]  /*bca0*/  @!P5 IMAD.IADD R34, R34, 0x1, -R8 ;  /* 0x000000012222d824 */ /* 0x000fe200078e0a08 */
[----:B------:R-:W-:Y:S01]  /*bcb0*/  ISETP.GT.U32.AND P5, PT, R8, R33, PT ;  /* 0x000000210800720c */ /* 0x000fe20003fa4070 */
[----:B------:R-:W-:Y:S02]  /*bcc0*/  IMAD.MOV R7, RZ, RZ, -R22 ;  /* 0x000000ffff077224 */ /* 0x000fe400078e0a16 */
[----:B0-----:R-:W-:Y:S01]  /*bcd0*/  VIADD R10, R0, 0xf8 ;  /* 0x000000f8000a7836 */ /* 0x001fe20000000000 */
[C---:B------:R-:W-:Y:S01]  /*bce0*/  ISETP.GT.U32.AND P3, PT, R8.reuse, R34, PT ;  /* 0x000000220800720c */ /* 0x040fe20003f64070 */
[----:B------:R-:W-:Y:S02]  /*bcf0*/  IMAD R35, R8, R7, R35 ;  /* 0x0000000708237224 */ /* 0x000fe400078e0223 */
[----:B------:R-:W-:Y:S01]  /*bd00*/  VIADD R22, R0, 0xf9 ;  /* 0x000000f900167836 */ /* 0x000fe20000000000 */
[----:B------:R-:W-:Y:S01]  /*bd10*/  IABS R36, R10 ;  /* 0x0000000a00247213 */ /* 0x000fe20000000000 */
[----:B------:R-:W-:Y:S01]  /*bd20*/  IMAD.HI.U32 R7, R9, R39, RZ ;  /* 0x0000002709077227 */ /* 0x000fe200078e00ff */
[----:B------:R0:W-:Y:S02]  /*bd30*/  STL [R1+0x224], R10 ;  /* 0x0002240a01007387 */ /* 0x0001e40000100800 */
[----:B------:R-:W-:Y:S01]  /*bd40*/  IABS R37, R22 ;  /* 0x0000001600257213 */ /* 0x000fe20000000000 */
[----:B------:R-:W-:Y:S01]  /*bd50*/  @!P5 IMAD.IADD R33, R33, 0x1, -R8 ;  /* 0x000000012121d824 */ /* 0x000fe200078e0a08 */
[----:B------:R-:W-:Y:S01]  /*bd60*/  ISETP.GT.U32.AND P5, PT, R8, R35, PT ;  /* 0x000000230800720c */ /* 0x000fe20003fa4070 */
[----:B------:R-:W-:Y:S01]  /*bd70*/  IMAD.HI.U32 R3, R9, R36, RZ ;  /* 0x0000002409037227 */ /* 0x000fe200078e00ff */
[----:B------:R1:W-:Y:S03]  /*bd80*/  STL [R1+0x220], R22 ;  /* 0x0002201601007387 */ /* 0x0003e60000100800 */
[----:B------:R-:W-:-:S02]  /*bd90*/  IMAD.MOV R3, RZ, RZ, -R3 ;  /* 0x000000ffff037224 */ /* 0x000fc400078e0a03 */
[----:B------:R-:W-:Y:S02]  /*bda0*/  IMAD.MOV R7, RZ, RZ, -R7 ;  /* 0x000000ffff077224 */ /* 0x000fe400078e0a07 */
[C---:B------:R-:W-:Y:S02]  /*bdb0*/  IMAD R36, R8.reuse, R3, R36 ;  /* 0x0000000308247224 */ /* 0x040fe400078e0224 */
[----:B------:R-:W-:Y:S02]  /*bdc0*/  IMAD R39, R8, R7, R39 ;  /* 0x0000000708277224 */ /* 0x000fe400078e0227 */
[----:B------:R-:W-:Y:S02]  /*bdd0*/  @!P5 IMAD.IADD R35, R35, 0x1, -R8 ;  /* 0x000000012323d824 */ /* 0x000fe400078e0a08 */
[----:B------:R-:W-:-:S03]  /*bde0*/  IMAD.HI.U32 R7, R9, R37, RZ ;  /* 0x0000002509077227 */ /* 0x000fc600078e00ff */
[----:B------:R-:W-:Y:S01]  /*bdf0*/  ISETP.GT.U32.AND P5, PT, R8, R35, PT ;  /* 0x000000230800720c */ /* 0x000fe20003fa4070 */
[----:B------:R-:W-:Y:S02]  /*be00*/  IMAD.MOV R7, RZ, RZ, -R7 ;  /* 0x000000ffff077224 */ /* 0x000fe400078e0a07 */
[----:B0-----:R-:W-:Y:S02]  /*be10*/  VIADD R10, R0, 0xfa ;  /* 0x000000fa000a7836 */ /* 0x001fe40000000000 */
[----:B------:R-:W-:Y:S02]  /*be20*/  IMAD R37, R8, R7, R37 ;  /* 0x0000000708257224 */ /* 0x000fe400078e0225 */
[----:B------:R-:W-:Y:S01]  /*be30*/  @!P3 IMAD.IADD R34, R34, 0x1, -R8 ;  /* 0x000000012222b824 */ /* 0x000fe200078e0a08 */
[----:B-1----:R-:W-:Y:S01]  /*be40*/  IABS R22, R10 ;  /* 0x0000000a00167213 */ /* 0x002fe20000000000 */
[----:B------:R-:W-:Y:S01]  /*be50*/  VIADD R3, R0, 0xfb ;  /* 0x000000fb00037836 */ /* 0x000fe20000000000 */
[----:B------:R-:W-:Y:S01]  /*be60*/  ISETP.GE.AND P3, PT, R6, RZ, PT ;  /* 0x000000ff0600720c */ /* 0x000fe20003f66270 */
[----:B------:R-:W-:Y:S01]  /*be70*/  STL [R1+0x228], R10 ;  /* 0x0002280a01007387 */ /* 0x000fe20000100800 */
[----:B------:R-:W-:-:S02]  /*be80*/  IMAD R145, R145, 0x2, R143 ;  /* 0x0000000291917824 */ /* 0x000fc400078e028f */
[----:B------:R-:W-:Y:S01]  /*be90*/  @!P5 IMAD.IADD R35, R35, 0x1, -R8 ;  /* 0x000000012323d824 */ /* 0x000fe200078e0a08 */
[C---:B------:R-:W-:Y:S01]  /*bea0*/  ISETP.GT.U32.AND P5, PT, R8.reuse, R36, PT ;  /* 0x000000240800720c */ /* 0x040fe20003fa4070 */
[----:B------:R-:W-:Y:S01]  /*beb0*/  IMAD.HI.U32 R6, R9, R22, RZ ;  /* 0x0000001609067227 */ /* 0x000fe200078e00ff */
[----:B------:R-:W-:Y:S01]  /*bec0*/  IABS R23, R3 ;  /* 0x0000000300177213 */ /* 0x000fe20000000000 */
[----:B------:R0:W-:Y:S02]  /*bed0*/  STL [R1+0x22c], R3 ;  /* 0x00022c0301007387 */ /* 0x0001e40000100800 */
[----:B------:R-:W-:Y:S02]  /*bee0*/  IMAD.MOV R6, RZ, RZ, -R6 ;  /* 0x000000ffff067224 */ /* 0x000fe400078e0a06 */
[----:B------:R-:W-:Y:S02]  /*bef0*/  IMAD R147, R147, 0x2, R145 ;  /* 0x0000000293937824 */ /* 0x000fe400078e0291 */
[----:B------:R-:W-:-:S02]  /*bf00*/  IMAD R22, R8, R6, R22 ;  /* 0x0000000608167224 */ /* 0x000fc400078e0216 */
[----:B------:R-:W-:Y:S02]  /*bf10*/  IMAD R149, R149, 0x2, R147 ;  /* 0x0000000295957824 */ /* 0x000fe400078e0293 */
[----:B------:R-:W-:Y:S02]  /*bf20*/  @!P5 IMAD.IADD R36, R36, 0x1, -R8 ;  /* 0x000000012424d824 */ /* 0x000fe400078e0a08 */
[----:B0-----:R-:W-:-:S03]  /*bf30*/  IMAD.HI.U32 R3, R9, R23, RZ ;  /* 0x0000001709037227 */ /* 0x001fc600078e00ff */
[C---:B------:R-:W-:Y:S01]  /*bf40*/  ISETP.GT.U32.AND P5, PT, R8.reuse, R36, PT ;  /* 0x000000240800720c */ /* 0x040fe20003fa4070 */
[----:B------:R-:W-:Y:S02]  /*bf50*/  IMAD.MOV R3, RZ, RZ, -R3 ;  /* 0x000000ffff037224 */ /* 0x000fe400078e0a03 */
[----:B------:R-:W-:Y:S02]  /*bf60*/  IMAD R151, R151, 0x2, R149 ;  /* 0x0000000297977824 */ /* 0x000fe400078e0295 */
[----:B------:R-:W-:Y:S02]  /*bf70*/  IMAD R23, R8, R3, R23 ;  /* 0x0000000308177224 */ /* 0x000fe400078e0217 */
[----:B-----5:R-:W-:Y:S01]  /*bf80*/  IMAD R2, R2, UR23, RZ ;  /* 0x0000001702027c24 */ /* 0x020fe2000f8e02ff */
[----:B------:R-:W0:Y:S01]  /*bf90*/  LDC R3, c[0x0][0x3a0] ;  /* 0x0000e800ff037b82 */ /* 0x000e220000000800 */
[----:B------:R-:W-:Y:S02]  /*bfa0*/  IMAD R153, R153, 0x2, R151 ;  /* 0x0000000299997824 */ /* 0x000fe400078e0297 */
[----:B------:R-:W-:-:S02]  /*bfb0*/  @!P2 IMAD.MOV R24, RZ, RZ, -R24 ;  /* 0x000000ffff18a224 */ /* 0x000fc400078e0a18 */
[----:B------:R-:W-:-:S03]  /*bfc0*/  @!P5 IMAD.IADD R36, R36, 0x1, -R8 ;  /* 0x000000012424d824 */ /* 0x000fc600078e0a08 */
[----:B------:R-:W-:Y:S01]  /*bfd0*/  BAR.SYNC.DEFER_BLOCKING 0x0 ;  /* 0x0000000000007b1d */ /* 0x000fe20000010000 */
[----:B------:R-:W-:Y:S01]  /*bfe0*/  ISETP.GT.U32.AND P5, PT, R8, R37, PT ;  /* 0x000000250800720c */ /* 0x000fe20003fa4070 */
[----:B------:R-:W-:Y:S02]  /*bff0*/  IMAD R155, R155, 0x4, R153 ;  /* 0x000000049b9b7824 */ /* 0x000fe400078e0299 */
[----:B------:R-:W-:Y:S02]  /*c000*/  @!P4 IMAD.MOV R25, RZ, RZ, -R25 ;  /* 0x000000ffff19c224 */ /* 0x000fe400078e0a19 */
[----:B------:R-:W-:Y:S02]  /*c010*/  IMAD R157, R157, 0x2, R155 ;  /* 0x000000029d9d7824 */ /* 0x000fe400078e029b */
[----:B------:R-:W-:Y:S02]  /*c020*/  IMAD.U32 R160, RZ, RZ, UR4 ;  /* 0x00000004ffa07e24 */ /* 0x000fe4000f8e00ff */
[----:B------:R-:W-:-:S02]  /*c030*/  IMAD R159, R159, 0x2, R157 ;  /* 0x000000029f9f7824 */ /* 0x000fc400078e029d */
[----:B------:R-:W-:Y:S02]  /*c040*/  IMAD.U32 R7, RZ, RZ, UR8 ;  /* 0x00000008ff077e24 */ /* 0x000fe4000f8e00ff */
[----:B------:R-:W-:Y:S02]  /*c050*/  @!P5 IMAD.IADD R37, R37, 0x1, -R8 ;  /* 0x000000012525d824 */ /* 0x000fe400078e0a08 */
[----:B------:R-:W-:Y:S02]  /*c060*/  IMAD R161, R161, 0x2, R159 ;  /* 0x00000002a1a17824 */ /* 0x000fe400078e029f */
[----:B------:R-:W-:Y:S01]  /*c070*/  @!P0 IMAD.MOV R26, RZ, RZ, -R26 ;  /* 0x000000ffff1a8224 */ /* 0x000fe200078e0a1a */
[----:B------:R-:W-:Y:S01]  /*c080*/  ISETP.GT.U32.AND P5, PT, R8, R37, PT ;  /* 0x000000250800720c */ /* 0x000fe20003fa4070 */
[----:B------:R-:W-:Y:S02]  /*c090*/  IMAD R163, R163, 0x2, R161 ;  /* 0x00000002a3a37824 */ /* 0x000fe400078e02a1 */
[----:B------:R-:W-:-:S02]  /*c0a0*/  @!P1 IMAD.MOV R27, RZ, RZ, -R27 ;  /* 0x000000ffff1b9224 */ /* 0x000fc400078e0a1b */
[----:B------:R-:W-:-:S04]  /*c0b0*/  IMAD R165, R165, 0x2, R163 ;  /* 0x00000002a5a57824 */ /* 0x000fc800078e02a3 */
[----:B------:R-:W-:-:S04]  /*c0c0*/  IMAD R134, R134, 0x2, R165 ;  /* 0x0000000286867824 */ /* 0x000fc800078e02a5 */
[----:B------:R-:W-:Y:S01]  /*c0d0*/  @!P5 IMAD.IADD R37, R37, 0x1, -R8 ;  /* 0x000000012525d824 */ /* 0x000fe200078e0a08 */
[----:B------:R-:W-:Y:S01]  /*c0e0*/  ISETP.GT.U32.AND P5, PT, R8, R22, PT ;  /* 0x000000160800720c */ /* 0x000fe20003fa4070 */
[----:B------:R-:W-:-:S04]  /*c0f0*/  IMAD R130, R130, 0x4, R134 ;  /* 0x0000000482827824 */ /* 0x000fc800078e0286 */
        /* <DEDUP_REMOVED lines=9> */
[----:B------:R-:W-:-:S03]  /*c190*/  IMAD R118, R118, 0x2, R120 ;  /* 0x0000000276767824 */ /* 0x000fc600078e0278 */
[----:B------:R-:W-:Y:S01]  /*c1a0*/  ISETP.GT.U32.AND P2, PT, R8, R23, PT ;  /* 0x000000170800720c */ /* 0x000fe20003f44070 */
[----:B------:R-:W-:-:S04]  /*c1b0*/  IMAD R114, R114, 0x4, R118 ;  /* 0x0000000472727824 */ /* 0x000fc800078e0276 */
[----:B------:R-:W-:-:S04]  /*c1c0*/  IMAD R112, R112, 0x2, R114 ;  /* 0x0000000270707824 */ /* 0x000fc800078e0272 */
[----:B------:R-:W-:Y:S01]  /*c1d0*/  @!P5 IMAD.IADD R22, R22, 0x1, -R8 ;  /* 0x000000011616d824 */ /* 0x000fe200078e0a08 */
[----:B------:R-:W-:Y:S01]  /*c1e0*/  IADD3 R6, P5, PT, R2, UR16, RZ ;  /* 0x0000001002067c10 */ /* 0x000fe2000ffbe0ff */
[----:B------:R-:W-:Y:S02]  /*c1f0*/  IMAD R110, R110, 0x2, R112 ;  /* 0x000000026e6e7824 */ /* 0x000fe400078e0270 */
[----:B------:R-:W-:Y:S01]  /*c200*/  @!P2 IMAD.IADD R23, R23, 0x1, -R8 ;  /* 0x000000011717a824 */ /* 0x000fe200078e0a08 */
[----:B------:R-:W-:Y:S01]  /*c210*/  LEA.HI.X.SX32 R2, R2, UR17, 0x1, P5 ;  /* 0x0000001102027c11 */ /* 0x000fe2000a8f0eff */
[----:B------:R-:W-:Y:S01]  /*c220*/  IMAD R108, R108, 0x2, R110 ;  /* 0x000000026c6c7824 */ /* 0x000fe200078e026e */
[-C--:B------:R-:W-:Y:S02]  /*c230*/  IADD3 R144, P5, PT, R143, R6.reuse, RZ ;  /* 0x000000068f907210 */ /* 0x080fe40007fbe0ff */
[----:B------:R-:W-:Y:S01]  /*c240*/  IADD3 R146, P4, PT, R145, R6, RZ ;  /* 0x0000000691927210 */ /* 0x000fe20007f9e0ff */
[----:B------:R-:W-:Y:S01]  /*c250*/  IMAD R106, R106, 0x2, R108 ;  /* 0x000000026a6a7824 */ /* 0x000fe200078e026c */
[----:B------:R-:W-:-:S02]  /*c260*/  LEA.HI.X.SX32 R143, R143, R2, 0x1, P5 ;  /* 0x000000028f8f7211 */ /* 0x000fc400028f0eff */
[-C--:B------:R-:W-:Y:S01]  /*c270*/  IADD3 R150, P5, PT, R149, R6.reuse, RZ ;  /* 0x0000000695967210 */ /* 0x080fe20007fbe0ff */
[----:B------:R-:W-:Y:S01]  /*c280*/  IMAD R104, R104, 0x2, R106 ;  /* 0x0000000268687824 */ /* 0x000fe200078e026a */
[----:B------:R-:W-:Y:S02]  /*c290*/  IADD3 R142, P2, PT, R141, R6, RZ ;  /* 0x000000068d8e7210 */ /* 0x000fe40007f5e0ff */
[-C--:B------:R-:W-:Y:S01]  /*c2a0*/  LEA.HI.X.SX32 R149, R149, R2.reuse, 0x1, P5 ;  /* 0x0000000295957211 */ /* 0x080fe200028f0eff */
[----:B------:R-:W-:Y:S01]  /*c2b0*/  IMAD R102, R102, 0x2, R104 ;  /* 0x0000000266667824 */ /* 0x000fe200078e0268 */
[----:B------:R-:W-:Y:S01]  /*c2c0*/  IADD3 R10, P5, PT, R6, UR4, RZ ;  /* 0x00000004060a7c10 */ /* 0x000fe2000ffbe0ff */
[----:B------:R-:W-:Y:S01]  /*c2d0*/  UIMAD UR4, UR27, UR8, URZ ;  /* 0x000000081b0472a4 */ /* 0x000fe2000f8e02ff */
[-C--:B------:R-:W-:Y:S01]  /*c2e0*/  LEA.HI.X.SX32 R145, R145, R2.reuse, 0x1, P4 ;  /* 0x0000000291917211 */ /* 0x080fe200020f0eff */
[----:B------:R-:W-:Y:S01]  /*c2f0*/  IMAD R98, R98, 0x4, R102 ;  /* 0x0000000462627824 */ /* 0x000fe200078e0266 */
[----:B------:R-:W-:Y:S01]  /*c300*/  LEA.HI.X.SX32 R141, R141, R2, 0x1, P2 ;  /* 0x000000028d8d7211 */ /* 0x000fe200010f0eff */
[----:B------:R1:W-:Y:S01]  /*c310*/  STL [R1+0x960], R10 ;  /* 0x0009600a01007387 */ /* 0x0003e20000100800 */
[-C--:B------:R-:W-:Y:S01]  /*c320*/  IADD3 R152, P4, PT, R151, R6.reuse, RZ ;  /* 0x0000000697987210 */ /* 0x080fe20007f9e0ff */
[----:B------:R-:W-:Y:S01]  /*c330*/  IMAD R96, R96, 0x2, R98 ;  /* 0x0000000260607824 */ /* 0x000fe200078e0262 */
[----:B------:R-:W-:-:S02]  /*c340*/  IADD3 R148, P2, PT, R147, R6, RZ ;  /* 0x0000000693947210 */ /* 0x000fc40007f5e0ff */
[-C--:B------:R-:W-:Y:S01]  /*c350*/  LEA.HI.X.SX32 R151, R151, R2.reuse, 0x1, P4 ;  /* 0x0000000297977211 */ /* 0x080fe200020f0eff */
[----:B------:R-:W-:Y:S01]  /*c360*/  IMAD R94, R94, 0x2, R96 ;  /* 0x000000025e5e7824 */ /* 0x000fe200078e0260 */
[----:B------:R-:W-:Y:S02]  /*c370*/  LEA.HI.X.SX32 R147, R147, R2, 0x1, P2 ;  /* 0x0000000293937211 */ /* 0x000fe400010f0eff */
[----:B------:R-:W-:Y:S01]  /*c380*/  IADD3 R156, P4, PT, R155, R6, RZ ;  /* 0x000000069b9c7210 */ /* 0x000fe20007f9e0ff */
[----:B------:R-:W-:Y:S01]  /*c390*/  IMAD R92, R92, 0x2, R94 ;  /* 0x000000025c5c7824 */ /* 0x000fe200078e025e */
[----:B-1----:R-:W-:Y:S02]  /*c3a0*/  LEA.HI.X.SX32 R10, R160, R2, 0x1, P5 ;  /* 0x00000002a00a7211 */ /* 0x002fe400028f0eff */
[-C--:B------:R-:W-:Y:S01]  /*c3b0*/  IADD3 R160, P5, PT, R159, R6.reuse, RZ ;  /* 0x000000069fa07210 */ /* 0x080fe20007fbe0ff */
[----:B------:R-:W-:Y:S01]  /*c3c0*/  IMAD R90, R90, 0x2, R92 ;  /* 0x000000025a5a7824 */ /* 0x000fe200078e025c */
[----:B------:R-:W-:Y:S01]  /*c3d0*/  IADD3 R154, P2, PT, R153, R6, RZ ;  /* 0x00000006999a7210 */ /* 0x000fe20007f5e0ff */
[----:B------:R1:W-:Y:S01]  /*c3e0*/  STL [R1+0x95c], R10 ;  /* 0x00095c0a01007387 */ /* 0x0003e20000100800 */
[-C--:B------:R-:W-:Y:S01]  /*c3f0*/  LEA.HI.X.SX32 R159, R159, R2.reuse, 0x1, P5 ;  /* 0x000000029f9f7211 */ /* 0x080fe200028f0eff */
[----:B------:R-:W-:Y:S01]  /*c400*/  IMAD R88, R88, 0x2, R90 ;  /* 0x0000000258587824 */ /* 0x000fe200078e025a */
[----:B------:R-:W-:-:S02]  /*c410*/  LEA.HI.X.SX32 R155, R155, R2, 0x1, P4 ;  /* 0x000000029b9b7211 */ /* 0x000fc400020f0eff */
[----:B------:R-:W-:Y:S01]  /*c420*/  LEA.HI.X.SX32 R153, R153, R2, 0x1, P2 ;  /* 0x0000000299997211 */ /* 0x000fe200010f0eff */
[----:B------:R-:W-:Y:S01]  /*c430*/  IMAD R86, R86, 0x2, R88 ;  /* 0x0000000256567824 */ /* 0x000fe200078e0258 */
[-C--:B------:R-:W-:Y:S02]  /*c440*/  IADD3 R162, P4, PT, R161, R6.reuse, RZ ;  /* 0x00000006a1a27210 */ /* 0x080fe40007f9e0ff */
[-C--:B------:R-:W-:Y:S01]  /*c450*/  IADD3 R158, P2, PT, R157, R6.reuse, RZ ;  /* 0x000000069d9e7210 */ /* 0x080fe20007f5e0ff */
[----:B------:R-:W-:Y:S01]  /*c460*/  IMAD R82, R82, 0x4, R86 ;  /* 0x0000000452527824 */ /* 0x000fe200078e0256 */
[----:B-1----:R-:W-:Y:S02]  /*c470*/  IADD3 R10, P5, PT, R165, R6, RZ ;  /* 0x00000006a50a7210 */ /* 0x002fe40007fbe0ff */
[-C--:B------:R-:W-:Y:S01]  /*c480*/  LEA.HI.X.SX32 R161, R161, R2.reuse, 0x1, P4 ;  /* 0x00000002a1a17211 */ /* 0x080fe200020f0eff */
[----:B------:R-:W-:Y:S01]  /*c490*/  IMAD R80, R80, 0x2, R82 ;  /* 0x0000000250507824 */ /* 0x000fe200078e0252 */
[----:B------:R-:W-:Y:S01]  /*c4a0*/  LEA.HI.X.SX32 R157, R157, R2, 0x1, P2 ;  /* 0x000000029d9d7211 */ /* 0x000fe200010f0eff */
[----:B------:R1:W-:Y:S01]  /*c4b0*/  STL [R1], R10 ;  /* 0x0000000a01007387 */ /* 0x0003e20000100800 */
[----:B------:R-:W-:Y:S01]  /*c4c0*/  IADD3 R164, P2, PT, R163, R6, RZ ;  /* 0x00000006a3a47210 */ /* 0x000fe20007f5e0ff */
[----:B------:R-:W-:Y:S01]  /*c4d0*/  IMAD R78, R78, 0x2, R80 ;  /* 0x000000024e4e7824 */ /* 0x000fe200078e0250 */
[----:B------:R-:W-:-:S02]  /*c4e0*/  LEA.HI.X.SX32 R165, R165, R2, 0x1, P5 ;  /* 0x00000002a5a57211 */ /* 0x000fc400028f0eff */
[----:B------:R-:W-:Y:S01]  /*c4f0*/  LEA.HI.X.SX32 R163, R163, R2, 0x1, P2 ;  /* 0x00000002a3a37211 */ /* 0x000fe200010f0eff */
[----:B------:R-:W-:Y:S01]  /*c500*/  IMAD R77, R77, 0x2, R78 ;  /* 0x000000024d4d7824 */ /* 0x000fe200078e024e */
[----:B-1----:R-:W-:-:S03]  /*c510*/  IADD3 R10, P4, PT, R134, R6, RZ ;  /* 0x00000006860a7210 */ /* 0x002fc60007f9e0ff */
[----:B------:R-:W-:Y:S02]  /*c520*/  IMAD R7, R7, 0x2, R77 ;  /* 0x0000000207077824 */ /* 0x000fe400078e024d */
[----:B------:R1:W-:Y:S02]  /*c530*/  STL [R1+0x8], R10 ;  /* 0x0000080a01007387 */ /* 0x0003e40000100800 */
[----:B------:R-:W-:-:S04]  /*c540*/  IMAD R73, R73, 0x2, R7 ;  /* 0x0000000249497824 */ /* 0x000fc800078e0207 */
[----:B------:R-:W-:-:S04]  /*c550*/  IMAD R49, R49, 0x2, R73 ;  /* 0x0000000231317824 */ /* 0x000fc800078e0249 */
[----:B------:R-:W-:Y:S01]  /*c560*/  IMAD R67, R67, 0x4, R49 ;  /* 0x0000000443437824 */ /* 0x000fe200078e0231 */
[----:B-1----:R-:W-:-:S03]  /*c570*/  IADD3 R10, P2, PT, R6, UR6, RZ ;  /* 0x00000006060a7c10 */ /* 0x002fc6000ff5e0ff */
[----:B------:R-:W-:Y:S02]  /*c580*/  IMAD R65, R65, 0x2, R67 ;  /* 0x0000000241417824 */ /* 0x000fe400078e0243 */
[----:B------:R1:W-:Y:S02]  /*c590*/  STL [R1+0x968], R10 ;  /* 0x0009680a01007387 */ /* 0x0003e40000100800 */
[----:B------:R-:W-:-:S04]  /*c5a0*/  IMAD R47, R47, 0x2, R65 ;  /* 0x000000022f2f7824 */ /* 0x000fc800078e0241 */
[----:B------:R-:W-:Y:S01]  /*c5b0*/  IMAD R61, R61, 0x2, R47 ;  /* 0x000000023d3d7824 */ /* 0x000fe200078e022f */
[----:B-1----:R-:W-:-:S03]  /*c5c0*/  IADD3 R10, P5, PT, R130, R6, RZ ;  /* 0x00000006820a7210 */ /* 0x002fc60007fbe0ff */
[----:B------:R-:W-:Y:S02]  /*c5d0*/  IMAD R45, R45, 0x2, R61 ;  /* 0x000000022d2d7824 */ /* 0x000fe400078e023d */
[----:B------:R1:W-:Y:S02]  /*c5e0*/  STL [R1+0x10], R10 ;  /* 0x0000100a01007387 */ /* 0x0003e40000100800 */
[----:B------:R-:W-:-:S04]  /*c5f0*/  IMAD R57, R57, 0x2, R45 ;  /* 0x0000000239397824 */ /* 0x000fc800078e022d */
[----:B------:R-:W-:Y:S01]  /*c600*/  IMAD R43, R43, 0x2, R57 ;  /* 0x000000022b2b7824 */ /* 0x000fe200078e0239 */
[----:B-1----:R-:W-:Y:S01]  /*c610*/  LEA.HI.X.SX32 R10, R134, R2, 0x1, P4 ;  /* 0x00000002860a7211 */ /* 0x002fe200020f0eff */
[----:B------:R-:W-:Y:S01]  /*c620*/  IMAD.U32 R134, RZ, RZ, UR4 ;  /* 0x00000004ff867e24 */ /* 0x000fe2000f8e00ff */
[----:B------:R-:W-:-:S03]  /*c630*/  UIMAD UR4, UR28, UR8, URZ ;  /* 0x000000081c0472a4 */ /* 0x000fc6000f8e02ff */
[----:B------:R1:W-:Y:S01]  /*c640*/  STL [R1+0x4], R10 ;  /* 0x0000040a01007387 */ /* 0x0003e20000100800 */
[----:B------:R-:W-:Y:S02]  /*c650*/  LEA.HI.X.SX32 R134, R134, R2, 0x1, P2 ;  /* 0x0000000286867211 */ /* 0x000fe400010f0eff */
[----:B-1----:R-:W-:-:S05]  /*c660*/  IADD3 R10, P4, PT, R128, R6, RZ ;  /* 0x00000006800a7210 */ /* 0x002fca0007f9e0ff */
[----:B------:R1:W-:Y:S04]  /*c670*/  STL [R1+0x18], R10 ;  /* 0x0000180a01007387 */ /* 0x0003e80000100800 */
[----:B------:R2:W-:Y:S01]  /*c680*/  STL [R1+0x964], R134 ;  /* 0x0009648601007387 */ /* 0x0005e20000100800 */
[----:B-1----:R-:W1:Y:S01]  /*c690*/  S2R R10, SR_TID.X ;  /* 0x00000000000a7919 */ /* 0x002e620000002100 */
[----:B--2---:R-:W-:-:S05]  /*c6a0*/  IADD3 R134, P2, PT, R126, R6, RZ ;  /* 0x000000067e867210 */ /* 0x004fca0007f5e0ff */
[----:B------:R2:W-:Y:S02]  /*c6b0*/  STL [R1+0x20], R134 ;  /* 0x0000208601007387 */ /* 0x0005e40000100800 */
[----:B--2---:R-:W-:Y:S02]  /*c6c0*/  LEA.HI.X.SX32 R134, R130, R2, 0x1, P5 ;  /* 0x0000000282867211 */ /* 0x004fe400028f0eff */
[----:B------:R-:W-:-:S03]  /*c6d0*/  IADD3 R130, P5, PT, R124, R6, RZ ;  /* 0x000000067c827210 */ /* 0x000fc60007fbe0ff */
[----:B------:R2:W-:Y:S04]  /*c6e0*/  STL [R1+0xc], R134 ;  /* 0x00000c8601007387 */ /* 0x0005e80000100800 */
[----:B------:R3:W-:Y:S01]  /*c6f0*/  STL [R1+0x28], R130 ;  /* 0x0000288201007387 */ /* 0x0007e20000100800 */
[----:B-1----:R-:W-:Y:S02]  /*c700*/  SHF.R.U32.HI R10, RZ, 0x6, R10 ;  /* 0x00000006ff0a7819 */ /* 0x002fe4000001160a */
[----:B--2---:R-:W-:Y:S02]  /*c710*/  LEA.HI.X.SX32 R134, R128, R2, 0x1, P4 ;  /* 0x0000000280867211 */ /* 0x004fe400020f0eff */
[----:B------:R-:W-:Y:S02]  /*c720*/  IADD3 R128, P4, PT, R122, R6, RZ ;  /* 0x000000067a807210 */ /* 0x000fe40007f9e0ff */
[----:B---3--:R-:W-:Y:S01]  /*c730*/  LEA.HI.X.SX32 R130, R126, R2, 0x1, P2 ;  /* 0x000000027e827211 */ /* 0x008fe200010f0eff */
[----:B------:R1:W-:Y:S01]  /*c740*/  STL [R1+0x14], R134 ;  /* 0x0000148601007387 */ /* 0x0003e20000100800 */
[----:B------:R-:W-:-:S02]  /*c750*/  IADD3 R126, P2, PT, R120, R6, RZ ;  /* 0x00000006787e7210 */ /* 0x000fc40007f5e0ff */
[----:B------:R-:W-:Y:S01]  /*c760*/  LEA.HI.X.SX32 R122, R122, R2, 0x1, P4 ;  /* 0x000000027a7a7211 */ /* 0x000fe200020f0eff */
[----:B------:R2:W-:Y:S01]  /*c770*/  STL [R1+0x30], R128 ;  /* 0x0000308001007387 */ /* 0x0005e20000100800 */
[----:B------:R-:W-:-:S03]  /*c780*/  SGXT.U32 R10, R10, 0x1 ;  /* 0x000000010a0a781a */ /* 0x000fc60000000000 */
[----:B------:R3:W-:Y:S01]  /*c790*/  STL [R1+0x1c], R130 ;  /* 0x00001c8201007387 */ /* 0x0007e20000100800 */
[----:B-1----:R-:W-:-:S03]  /*c7a0*/  IADD3 R134, P4, PT, R6, UR12, RZ ;  /* 0x0000000c06867c10 */ /* 0x002fc6000ff9e0ff */
[----:B------:R1:W-:Y:S01]  /*c7b0*/  STL [R1+0x38], R126 ;  /* 0x0000387e01007387 */ /* 0x0003e20000100800 */
[----:B--2---:R-:W-:Y:S02]  /*c7c0*/  LEA.HI.X.SX32 R128, R124, R2, 0x1, P5 ;  /* 0x000000027c807211 */ /* 0x004fe400028f0eff */
[C---:B------:R-:W-:Y:S01]  /*c7d0*/  IADD3 R124, P5, PT, R118.reuse, R6, RZ ;  /* 0x00000006767c7210 */ /* 0x040fe20007fbe0ff */
[----:B---3--:R-:W-:Y:S01]  /*c7e0*/  IMAD.U32 R130, RZ, RZ, UR4 ;  /* 0x00000004ff827e24 */ /* 0x008fe2000f8e00ff */
[----:B------:R-:W-:Y:S02]  /*c7f0*/  UIMAD UR4, UR29, UR8, URZ ;  /* 0x000000081d0472a4 */ /* 0x000fe4000f8e02ff */
[-C--:B------:R-:W-:Y:S01]  /*c800*/  LEA.HI.X.SX32 R118, R118, R2.reuse, 0x1, P5 ;  /* 0x0000000276767211 */ /* 0x080fe200028f0eff */
[----:B------:R-:W-:Y:S01]  /*c810*/  STL [R1+0x40], R124 ;  /* 0x0000407c01007387 */ /* 0x000fe20000100800 */
[----:B------:R-:W-:-:S03]  /*c820*/  LEA.HI.X.SX32 R130, R130, R2, 0x1, P4 ;  /* 0x0000000282827211 */ /* 0x000fc600020f0eff */
[----:B------:R-:W-:Y:S01]  /*c830*/  STL [R1+0x24], R128 ;  /* 0x0000248001007387 */ /* 0x000fe20000100800 */
[----:B-1----:R-:W-:Y:S01]  /*c840*/  IMAD.U32 R126, RZ, RZ, UR4 ;  /* 0x00000004ff7e7e24 */ /* 0x002fe2000f8e00ff */
[----:B------:R-:W-:Y:S02]  /*c850*/  UIMAD UR4, UR30, UR8, URZ ;  /* 0x000000081e0472a4 */ /* 0x000fe4000f8e02ff */
[----:B------:R1:W-:Y:S02]  /*c860*/  STL [R1+0x2c], R122 ;  /* 0x00002c7a01007387 */ /* 0x0003e40000100800 */
[----:B-1----:R-:W-:Y:S02]  /*c870*/  LEA.HI.X.SX32 R122, R120, R2, 0x1, P2 ;  /* 0x00000002787a7211 */ /* 0x002fe400010f0eff */
[----:B------:R-:W-:-:S03]  /*c880*/  IADD3 R120, P2, PT, R114, R6, RZ ;  /* 0x0000000672787210 */ /* 0x000fc60007f5e0ff */
[----:B------:R1:W-:Y:S01]  /*c890*/  STL [R1+0x34], R122 ;  /* 0x0000347a01007387 */ /* 0x0003e20000100800 */
[----:B------:R-:W-:-:S03]  /*c8a0*/  LEA.HI.X.SX32 R114, R114, R2, 0x1, P2 ;  /* 0x0000000272727211 */ /* 0x000fc600010f0eff */
[----:B------:R2:W-:Y:S04]  /*c8b0*/  STL [R1+0x48], R120 ;  /* 0x0000487801007387 */ /* 0x0005e80000100800 */
[----:B------:R-:W-:Y:S01]  /*c8c0*/  STL [R1+0x970], R134 ;  /* 0x0009708601007387 */ /* 0x000fe20000100800 */
[----:B-1----:R-:W-:-:S03]  /*c8d0*/  IADD3 R122, P2, PT, R108, R6, RZ ;  /* 0x000000066c7a7210 */ /* 0x002fc60007f5e0ff */
[----:B------:R1:W-:Y:S01]  /*c8e0*/  STL [R1+0x3c], R118 ;  /* 0x00003c7601007387 */ /* 0x0003e20000100800 */
[----:B--2---:R-:W-:Y:S02]  /*c8f0*/  IADD3 R120, P5, PT, R112, R6, RZ ;  /* 0x0000000670787210 */ /* 0x004fe40007fbe0ff */
[----:B------:R-:W-:Y:S02]  /*c900*/  LEA.HI.X.SX32 R124, R108, R2, 0x1, P2 ;  /* 0x000000026c7c7211 */ /* 0x000fe400010f0eff */
[-C--:B------:R-:W-:Y:S01]  /*c910*/  IADD3 R108, P2, PT, R102, R6.reuse, RZ ;  /* 0x00000006666c7210 */ /* 0x080fe20007f5e0ff */
[----:B------:R-:W-:Y:S01]  /*c920*/  STL [R1+0x50], R120 ;  /* 0x0000507801007387 */ /* 0x000fe20000100800 */
[----:B-1----:R-:W-:Y:S02]  /*c930*/  IADD3 R118, P4, PT, R110, R6, RZ ;  /* 0x000000066e767210 */ /* 0x002fe40007f9e0ff */
[----:B------:R-:W-:-:S03]  /*c940*/  LEA.HI.X.SX32 R102, R102, R2, 0x1, P2 ;  /* 0x0000000266667211 */ /* 0x000fc600010f0eff */
[----:B------:R1:W-:Y:S04]  /*c950*/  STL [R1+0x58], R118 ;  /* 0x0000587601007387 */ /* 0x0003e80000100800 */
[----:B------:R-:W-:Y:S04]  /*c960*/  STL [R1+0x96c], R130 ;  /* 0x00096c8201007387 */ /* 0x000fe80000100800 */
[----:B------:R2:W-:Y:S01]  /*c970*/  STL [R1+0x44], R114 ;  /* 0x0000447201007387 */ /* 0x0005e20000100800 */
[-C--:B-1----:R-:W-:Y:S02]  /*c980*/  LEA.HI.X.SX32 R118, R112, R2.reuse, 0x1, P5 ;  /* 0x0000000270767211 */ /* 0x082fe400028f0eff */
[----:B------:R-:W-:-:S02]  /*c990*/  LEA.HI.X.SX32 R112, R110, R2, 0x1, P4 ;  /* 0x000000026e707211 */ /* 0x000fc400020f0eff */
[-C--:B------:R-:W-:Y:S01]  /*c9a0*/  IADD3 R110, P4, PT, R104, R6.reuse, RZ ;  /* 0x00000006686e7210 */ /* 0x080fe20007f9e0ff */
[----:B------:R1:W-:Y:S01]  /*c9b0*/  STL [R1+0x4c], R118 ;  /* 0x00004c7601007387 */ /* 0x0003e20000100800 */
[----:B--2---:R-:W-:-:S03]  /*c9c0*/  IADD3 R114, P5, PT, R106, R6, RZ ;  /* 0x000000066a727210 */ /* 0x004fc60007fbe0ff */
[----:B------:R-:W-:Y:S01]  /*c9d0*/  STL [R1+0x60], R122 ;  /* 0x0000607a01007387 */ /* 0x000fe20000100800 */
[----:B------:R-:W-:-:S03]  /*c9e0*/  LEA.HI.X.SX32 R106, R106, R2, 0x1, P5 ;  /* 0x000000026a6a7211 */ /* 0x000fc600028f0eff */
[----:B------:R2:W-:Y:S01]  /*c9f0*/  STL [R1+0x68], R114 ;  /* 0x0000687201007387 */ /* 0x0005e20000100800 */
[----:B-1----:R-:W-:-:S03]  /*ca00*/  IADD3 R118, P5, PT, R6, UR13, RZ ;  /* 0x0000000d06767c10 */ /* 0x002fc6000ffbe0ff */
[----:B------:R-:W-:Y:S01]  /*ca10*/  STL [R1+0x54], R112 ;  /* 0x0000547001007387 */ /* 0x000fe20000100800 */
[----:B------:R-:W-:Y:S01]  /*ca20*/  LEA.HI.X.SX32 R120, R126, R2, 0x1, P5 ;  /* 0x000000027e787211 */ /* 0x000fe200028f0eff */
[----:B------:R-:W-:Y:S02]  /*ca30*/  IMAD.U32 R126, RZ, RZ, UR4 ;  /* 0x00000004ff7e7e24 */ /* 0x000fe4000f8e00ff */
[----:B------:R1:W-:Y:S01]  /*ca40*/  STL [R1+0x70], R110 ;  /* 0x0000706e01007387 */ /* 0x0003e20000100800 */
[----:B------:R-:W-:Y:S02]  /*ca50*/  UIMAD UR4, UR31, UR8, URZ ;  /* 0x000000081f0472a4 */ /* 0x000fe4000f8e02ff */
[----:B--2---:R-:W-:Y:S01]  /*ca60*/  IMAD.U32 R114, RZ, RZ, UR8 ;  /* 0x00000008ff727e24 */ /* 0x004fe2000f8e00ff */
[----:B------:R-:W-:Y:S04]  /*ca70*/  STL [R1+0x78], R108 ;  /* 0x0000786c01007387 */ /* 0x000fe80000100800 */
[----:B------:R-:W-:Y:S01]  /*ca80*/  STL [R1+0x5c], R124 ;  /* 0x00005c7c01007387 */ /* 0x000fe20000100800 */
[----:B-1----:R-:W-:-:S03]  /*ca90*/  VIADD R110, R0, 0xe9 ;  /* 0x000000e9006e7836 */ /* 0x002fc60000000000 */
        /* <DEDUP_REMOVED lines=25> */
[----:B------:R-:W-:Y:S01]  /*cc30*/  STL [R1+0xa0], R98 ;  /* 0x0000a06201007387 */ /* 0x000fe20000100800 */
[----:B-1----:R-:W-:-:S03]  /*cc40*/  IADD3 R102, P2, PT, R6, UR15, RZ ;  /* 0x0000000f06667c10 */ /* 0x002fc6000ff5e0ff */
[----:B------:R-:W-:Y:S01]  /*cc50*/  STL [R1+0x8c], R96 ;  /* 0x00008c6001007387 */ /* 0x000fe20000100800 */
[-C--:B------:R-:W-:Y:S01]  /*cc60*/  LEA.HI.X.SX32 R104, R126, R2.reuse, 0x1, P2 ;  /* 0x000000027e687211 */ /* 0x080fe200010f0eff */
[----:B------:R-:W-:Y:S02]  /*cc70*/  IMAD.U32 R126, RZ, RZ, UR8 ;  /* 0x00000008ff7e7e24 */ /* 0x000fe4000f8e00ff */
[----:B------:R-:W-:Y:S04]  /*cc80*/  STL [R1+0xa8], R94 ;  /* 0x0000a85e01007387 */ /* 0x000fe80000100800 */
[----:B------:R-:W-:Y:S04]  /*cc90*/  STL [R1+0xb0], R92 ;  /* 0x0000b05c01007387 */ /* 0x000fe80000100800 */
[----:B------:R-:W-:Y:S04]  /*cca0*/  STL [R1+0x94], R108 ;  /* 0x0000946c01007387 */ /* 0x000fe80000100800 */
[----:B------:R1:W-:Y:S02]  /*ccb0*/  STL [R1+0x9c], R90 ;  /* 0x00009c5a01007387 */ /* 0x0003e40000100800 */
[----:B-1----:R-:W-:-:S02]  /*ccc0*/  LEA.HI.X.SX32 R90, R88, R2, 0x1, P5 ;  /* 0x00000002585a7211 */ /* 0x002fc400028f0eff */
        /* <DEDUP_REMOVED lines=9> */
[CC--:B------:R-:W-:Y:S01]  /*cd60*/  IADD3 R77, P5, PT, R73.reuse, R6.reuse, RZ ;  /* 0x00000006494d7210 */ /* 0x0c0fe20007fbe0ff */
[----:B------:R-:W-:Y:S01]  /*cd70*/  STL [R1+0xc0], R88 ;  /* 0x0000c05801007387 */ /* 0x000fe20000100800 */
[C---:B-1----:R-:W-:Y:S02]  /*cd80*/  IADD3 R86, P2, PT, R78.reuse, R6, RZ ;  /* 0x000000064e567210 */ /* 0x042fe40007f5e0ff */
[-C--:B------:R-:W-:Y:S02]  /*cd90*/  LEA.HI.X.SX32 R73, R73, R2.reuse, 0x1, P5 ;  /* 0x0000000249497211 */ /* 0x080fe400028f0eff */
[----:B------:R-:W-:Y:S01]  /*cda0*/  LEA.HI.X.SX32 R78, R78, R2, 0x1, P2 ;  /* 0x000000024e4e7211 */ /* 0x000fe200010f0eff */
[----:B------:R1:W-:Y:S01]  /*cdb0*/  STL [R1+0xc8], R86 ;  /* 0x0000c85601007387 */ /* 0x0003e20000100800 */
[----:B------:R-:W-:-:S03]  /*cdc0*/  ISETP.GT.U32.AND P2, PT, R8, R39, PT ;  /* 0x000000270800720c */ /* 0x000fc60003f44070 */
[----:B------:R-:W-:Y:S04]  /*cdd0*/  STL [R1+0x97c], R104 ;  /* 0x00097c6801007387 */ /* 0x000fe80000100800 */
[----:B------:R2:W-:Y:S01]  /*cde0*/  STL [R1+0xb4], R82 ;  /* 0x0000b45201007387 */ /* 0x0005e20000100800 */
[----:B-1----:R-:W-:-:S05]  /*cdf0*/  IADD3 R86, P5, PT, R6, UR20, RZ ;  /* 0x0000001406567c10 */ /* 0x002fca000ffbe0ff */
[----:B------:R-:W-:Y:S01]  /*ce00*/  @!P2 IMAD.IADD R39, R39, 0x1, -R8 ;  /* 0x000000012727a824 */ /* 0x000fe200078e0a08 */
[----:B--2---:R-:W-:Y:S02]  /*ce10*/  LEA.HI.X.SX32 R82, R80, R2, 0x1, P4 ;  /* 0x0000000250527211 */ /* 0x004fe400020f0eff */
[----:B------:R-:W-:-:S03]  /*ce20*/  IADD3 R80, P4, PT, R7, R6, RZ ;  /* 0x0000000607507210 */ /* 0x000fc60007f9e0ff */
[----:B------:R1:W-:Y:S01]  /*ce30*/  STL [R1+0xbc], R82 ;  /* 0x0000bc5201007387 */ /* 0x0003e20000100800 */
[----:B------:R-:W-:-:S03]  /*ce40*/  LEA.HI.X.SX32 R7, R7, R2, 0x1, P4 ;  /* 0x0000000207077211 */ /* 0x000fc600020f0eff */
[----:B------:R-:W-:Y:S04]  /*ce50*/  STL [R1+0xd0], R90 ;  /* 0x0000d05a01007387 */ /* 0x000fe80000100800 */
[----:B------:R-:W-:Y:S01]  /*ce60*/  STL [R1+0xd8], R80 ;  /* 0x0000d85001007387 */ /* 0x000fe20000100800 */
[----:B-1----:R-:W-:-:S03]  /*ce70*/  IADD3 R82, P2, PT, R61, R6, RZ ;  /* 0x000000063d527210 */ /* 0x002fc60007f5e0ff */
[----:B------:R-:W-:Y:S04]  /*ce80*/  STL [R1+0xc4], R78 ;  /* 0x0000c44e01007387 */ /* 0x000fe80000100800 */
[----:B------:R1:W-:Y:S04]  /*ce90*/  STL [R1+0xe0], R77 ;  /* 0x0000e04d01007387 */ /* 0x0003e80000100800 */
[----:B------:R-:W-:Y:S04]  /*cea0*/  STL [R1+0xcc], R92 ;  /* 0x0000cc5c01007387 */ /* 0x000fe80000100800 */
[----:B------:R2:W-:Y:S01]  /*ceb0*/  STL [R1+0xd4], R7 ;  /* 0x0000d40701007387 */ /* 0x0005e20000100800 */
[----:B-1----:R-:W-:-:S04]  /*cec0*/  IADD3 R77, P4, PT, R49, R6, RZ ;  /* 0x00000006314d7210 */ /* 0x002fc80007f9e0ff */
[----:B------:R-:W-:Y:S01]  /*ced0*/  LEA.HI.X.SX32 R49, R49, R2, 0x1, P4 ;  /* 0x0000000231317211 */ /* 0x000fe200020f0eff */
[----:B------:R1:W-:Y:S01]  /*cee0*/  STL [R1+0xe8], R77 ;  /* 0x0000e84d01007387 */ /* 0x0003e20000100800 */
[----:B--2---:R-:W-:-:S03]  /*cef0*/  IMAD R7, R126, 0x4, R43 ;  /* 0x000000047e077824 */ /* 0x004fc600078e022b */
[----:B------:R2:W-:Y:S01]  /*cf00*/  STL [R1+0xdc], R73 ;  /* 0x0000dc4901007387 */ /* 0x0005e20000100800 */
[----:B------:R-:W-:Y:S01]  /*cf10*/  IMAD.U32 R126, RZ, RZ, UR4 ;  /* 0x00000004ff7e7e24 */ /* 0x000fe2000f8e00ff */
[----:B------:R-:W-:Y:S02]  /*cf20*/  UIMAD UR4, UR32, UR8, URZ ;  /* 0x00000008200472a4 */ /* 0x000fe4000f8e02ff */
[----:B------:R3:W-:Y:S02]  /*cf30*/  STL [R1+0xe4], R49 ;  /* 0x0000e43101007387 */ /* 0x0007e40000100800 */
[----:B------:R-:W-:Y:S01]  /*cf40*/  LEA.HI.X.SX32 R88, R126, R2, 0x1, P5 ;  /* 0x000000027e587211 */ /* 0x000fe200028f0eff */
[----:B------:R-:W-:Y:S01]  /*cf50*/  IMAD.U32 R126, RZ, RZ, UR8 ;  /* 0x00000008ff7e7e24 */ /* 0x000fe2000f8e00ff */
[----:B------:R-:W-:Y:S01]  /*cf60*/  STL [R1+0x988], R86 ;  /* 0x0009885601007387 */ /* 0x000fe20000100800 */
[-C--:B-1----:R-:W-:Y:S02]  /*cf70*/  IADD3 R77, P5, PT, R65, R6.reuse, RZ ;  /* 0x00000006414d7210 */ /* 0x082fe40007fbe0ff */
[----:B--2---:R-:W-:-:S02]  /*cf80*/  IADD3 R73, P4, PT, R67, R6, RZ ;  /* 0x0000000643497210 */ /* 0x004fc40007f9e0ff */
[-C--:B------:R-:W-:Y:S01]  /*cf90*/  LEA.HI.X.SX32 R65, R65, R2.reuse, 0x1, P5 ;  /* 0x0000000241417211 */ /* 0x080fe200028f0eff */
[----:B---3--:R-:W-:Y:S02]  /*cfa0*/  IMAD R49, R114, 0x2, R7 ;  /* 0x0000000272317824 */ /* 0x008fe400078e0207 */
[----:B------:R1:W-:Y:S04]  /*cfb0*/  STL [R1+0xf0], R73 ;  /* 0x0000f04901007387 */ /* 0x0003e80000100800 */
[----:B------:R-:W-:Y:S04]  /*cfc0*/  STL [R1+0xf8], R77 ;  /* 0x0000f84d01007387 */ /* 0x000fe80000100800 */
[----:B------:R-:W-:Y:S01]  /*cfd0*/  STL [R1+0x984], R88 ;  /* 0x0009845801007387 */ /* 0x000fe20000100800 */
[----:B-1----:R-:W-:-:S02]  /*cfe0*/  LEA.HI.X.SX32 R73, R67, R2, 0x1, P4 ;  /* 0x0000000243497211 */ /* 0x002fc400020f0eff */
[----:B------:R-:W-:-:S03]  /*cff0*/  IADD3 R67, P4, PT, R47, R6, RZ ;  /* 0x000000062f437210 */ /* 0x000fc60007f9e0ff */
[----:B------:R-:W-:Y:S04]  /*d000*/  STL [R1+0xec], R73 ;  /* 0x0000ec4901007387 */ /* 0x000fe80000100800 */
[----:B------:R1:W-:Y:S04]  /*d010*/  STL [R1+0x100], R67 ;  /* 0x0001004301007387 */ /* 0x0003e80000100800 */
[----:B------:R2:W-:Y:S01]  /*d020*/  STL [R1+0xf4], R65 ;  /* 0x0000f44101007387 */ /* 0x0005e20000100800 */
[----:B-1----:R-:W-:Y:S01]  /*d030*/  LEA.HI.X.SX32 R67, R47, R2, 0x1, P4 ;  /* 0x000000022f437211 */ /* 0x002fe200020f0eff */
[----:B------:R-:W-:Y:S01]  /*d040*/  IMAD R47, R126, 0x2, R49 ;  /* 0x000000027e2f7824 */ /* 0x000fe200078e0231 */
[----:B--2---:R-:W-:-:S03]  /*d050*/  IADD3 R65, P4, PT, R45, R6, RZ ;  /* 0x000000062d417210 */ /* 0x004fc60007f9e0ff */
[----:B------:R-:W-:Y:S01]  /*d060*/  STL [R1+0xfc], R67 ;  /* 0x0000fc4301007387 */ /* 0x000fe20000100800 */
[----:B------:R-:W-:-:S03]  /*d070*/  LEA.HI.X.SX32 R45, R45, R2, 0x1, P4 ;  /* 0x000000022d2d7211 */ /* 0x000fc600020f0eff */
[----:B------:R-:W-:Y:S04]  /*d080*/  STL [R1+0x108], R82 ;  /* 0x0001085201007387 */ /* 0x000fe80000100800 */
[----:B------:R1:W-:Y:S02]  /*d090*/  STL [R1+0x110], R65 ;  /* 0x0001104101007387 */ /* 0x0003e40000100800 */
[----:B-1----:R-:W-:Y:S02]  /*d0a0*/  LEA.HI.X.SX32 R65, R61, R2, 0x1, P2 ;  /* 0x000000023d417211 */ /* 0x002fe400010f0eff */
[----:B------:R-:W-:-:S04]  /*d0b0*/  IADD3 R61, P2, PT, R57, R6, RZ ;  /* 0x00000006393d7210 */ /* 0x000fc80007f5e0ff */
[----:B------:R-:W-:Y:S01]  /*d0c0*/  LEA.HI.X.SX32 R57, R57, R2, 0x1, P2 ;  /* 0x0000000239397211 */ /* 0x000fe200010f0eff */
        /* <DEDUP_REMOVED lines=10> */
[----:B------:R3:W-:Y:S01]  /*d170*/  STL [R1+0x11c], R43 ;  /* 0x00011c2b01007387 */ /* 0x0007e20000100800 */
[----:B-1----:R-:W-:-:S03]  /*d180*/  IADD3 R61, P2, PT, R6, UR21, RZ ;  /* 0x00000015063d7c10 */ /* 0x002fc6000ff5e0ff */
[----:B------:R-:W-:Y:S01]  /*d190*/  IMAD.U32 R112, RZ, RZ, UR4 ;  /* 0x00000004ff707e24 */ /* 0x000fe2000f8e00ff */
[----:B------:R-:W-:Y:S01]  /*d1a0*/  USHF.L.U32 UR4, UR14, 0x15, URZ ;  /* 0x000000150e047899 */ /* 0x000fe200080006ff */
[C---:B--2---:R-:W-:Y:S01]  /*d1b0*/  IADD3 R57, P4, PT, R7.reuse, R6, RZ ;  /* 0x0000000607397210 */ /* 0x044fe20007f9e0ff */
[----:B------:R-:W-:Y:S02]  /*d1c0*/  STL [R1+0x990], R61 ;  /* 0x0009903d01007387 */ /* 0x000fe40000100800 */
[----:B------:R-:W-:Y:S01]  /*d1d0*/  ULOP3.LUT UR12, UR4, 0x600000, URZ, 0xc0, !UPT ;  /* 0x00600000040c7892 */ /* 0x000fe2000f8ec0ff */
[-C--:B------:R-:W-:Y:S01]  /*d1e0*/  LEA.HI.X.SX32 R7, R7, R2.reuse, 0x1, P4 ;  /* 0x0000000207077211 */ /* 0x080fe200020f0eff */
[----:B------:R1:W-:Y:S01]  /*d1f0*/  STL [R1+0x128], R57 ;  /* 0x0001283901007387 */ /* 0x0003e20000100800 */
[----:B---3--:R-:W-:Y:S01]  /*d200*/  IMAD R43, R114, 0x2, R45 ;  /* 0x00000002722b7824 */ /* 0x008fe200078e022d */
[----:B------:R-:W-:Y:S01]  /*d210*/  UMOV UR4, 0x1 ;  /* 0x0000000100047882 */ /* 0x000fe20000000000 */
[----:B-1----:R-:W-:-:S02]  /*d220*/  LEA.HI.X.SX32 R57, R126, R2, 0x1, P2 ;  /* 0x000000027e397211 */ /* 0x002fc400010f0eff */
[-C--:B------:R-:W-:Y:S02]  /*d230*/  IADD3 R67, P2, PT, R49, R6.reuse, RZ ;  /* 0x0000000631437210 */ /* 0x080fe40007f5e0ff */
[----:B------:R-:W-:Y:S02]  /*d240*/  IADD3 R126, P4, PT, R47, R6, RZ ;  /* 0x000000062f7e7210 */ /* 0x000fe40007f9e0ff */
[----:B------:R-:W-:Y:S01]  /*d250*/  LEA.HI.X.SX32 R49, R49, R2, 0x1, P2 ;  /* 0x0000000231317211 */ /* 0x000fe200010f0eff */
[----:B------:R1:W-:Y:S01]  /*d260*/  STL [R1+0x130], R67 ;  /* 0x0001304301007387 */ /* 0x0003e20000100800 */
[----:B------:R-:W-:-:S03]  /*d270*/  IADD3 R77, P2, PT, R45, R6, RZ ;  /* 0x000000062d4d7210 */ /* 0x000fc60007f5e0ff */
[----:B------:R-:W-:Y:S01]  /*d280*/  STL [R1+0x98c], R57 ;  /* 0x00098c3901007387 */ /* 0x000fe20000100800 */
[----:B------:R-:W-:-:S03]  /*d290*/  LEA.HI.X.SX32 R78, R45, R2, 0x1, P2 ;  /* 0x000000022d4e7211 */ /* 0x000fc600010f0eff */
[----:B------:R2:W-:Y:S01]  /*d2a0*/  STL [R1+0x124], R7 ;  /* 0x0001240701007387 */ /* 0x0005e20000100800 */
[----:B-1----:R-:W-:-:S03]  /*d2b0*/  LEA.HI.X.SX32 R67, R47, R2, 0x1, P4 ;  /* 0x000000022f437211 */ /* 0x002fc600020f0eff */
[----:B------:R-:W-:Y:S04]  /*d2c0*/  STL [R1+0x138], R126 ;  /* 0x0001387e01007387 */ /* 0x000fe80000100800 */
[----:B------:R1:W-:Y:S01]  /*d2d0*/  STL [R1+0x12c], R49 ;  /* 0x00012c3101007387 */ /* 0x0003e20000100800 */
[----:B--2---:R-:W-:-:S03]  /*d2e0*/  IMAD R7, R114, 0x2, R43 ;  /* 0x0000000272077824 */ /* 0x004fc600078e022b */
[----:B------:R-:W-:Y:S01]  /*d2f0*/  STL [R1+0x134], R67 ;  /* 0x0001344301007387 */ /* 0x000fe20000100800 */
[----:B------:R-:W-:Y:S02]  /*d300*/  IMAD R47, R114, 0x2, R7 ;  /* 0x00000002722f7824 */ /* 0x000fe400078e0207 */
[----:B------:R-:W2:Y:S01]  /*d310*/  S2R R114, SR_TID.X ;  /* 0x0000000000727919 */ /* 0x000ea20000002100 */
[C---:B-1----:R-:W-:Y:S01]  /*d320*/  IADD3 R49, P5, PT, R43.reuse, R6, RZ ;  /* 0x000000062b317210 */ /* 0x042fe20007fbe0ff */
[----:B------:R-:W-:Y:S03]  /*d330*/  STL [R1+0x140], R77 ;  /* 0x0001404d01007387 */ /* 0x000fe60000100800 */
[----:B------:R-:W-:Y:S01]  /*d340*/  LEA.HI.X.SX32 R45, R43, R2, 0x1, P5 ;  /* 0x000000022b2d7211 */ /* 0x000fe200028f0eff */
[----:B------:R1:W-:Y:S01]  /*d350*/  STL [R1+0x148], R49 ;  /* 0x0001483101007387 */ /* 0x0003e20000100800 */
[----:B------:R-:W-:-:S02]  /*d360*/  IADD3 R43, P2, PT, R47, R6, RZ ;  /* 0x000000062f2b7210 */ /* 0x000fc40007f5e0ff */
[----:B------:R-:W-:Y:S02]  /*d370*/  ISETP.GT.U32.AND P5, PT, R8, R39, PT ;  /* 0x000000270800720c */ /* 0x000fe40003fa4070 */
[----:B-1----:R-:W-:-:S04]  /*d380*/  IADD3 R49, P4, PT, R7, R6, RZ ;  /* 0x0000000607317210 */ /* 0x002fc80007f9e0ff */
[----:B------:R-:W-:Y:S01]  /*d390*/  LEA.HI.X.SX32 R7, R7, R2, 0x1, P4 ;  /* 0x0000000207077211 */ /* 0x000fe200020f0eff */
[----:B------:R-:W-:Y:S01]  /*d3a0*/  STL [R1+0x150], R49 ;  /* 0x0001503101007387 */ /* 0x000fe20000100800 */
[----:B------:R-:W-:-:S05]  /*d3b0*/  IADD3 R6, P4, PT, R6, UR22, RZ ;  /* 0x0000001606067c10 */ /* 0x000fca000ff9e0ff */
[----:B------:R-:W-:Y:S01]  /*d3c0*/  @!P5 IMAD.IADD R39, R39, 0x1, -R8 ;  /* 0x000000012727d824 */ /* 0x000fe200078e0a08 */
[----:B------:R-:W-:Y:S04]  /*d3d0*/  STL [R1+0x13c], R78 ;  /* 0x00013c4e01007387 */ /* 0x000fe80000100800 */
[----:B------:R-:W-:Y:S04]  /*d3e0*/  STL [R1+0x144], R45 ;  /* 0x0001442d01007387 */ /* 0x000fe80000100800 */
[----:B------:R-:W-:Y:S04]  /*d3f0*/  STL [R1+0x158], R43 ;  /* 0x0001582b01007387 */ /* 0x000fe80000100800 */
[----:B------:R2:W-:Y:S04]  /*d400*/  STL [R1+0x14c], R7 ;  /* 0x00014c0701007387 */ /* 0x0005e80000100800 */
[----:B------:R1:W-:Y:S01]  /*d410*/  STL [R1+0x998], R6 ;  /* 0x0009980601007387 */ /* 0x0003e20000100800 */
[----:B--2---:R-:W-:-:S02]  /*d420*/  SHF.R.U32.HI R7, RZ, 0x6, R114 ;  /* 0x00000006ff077819 */ /* 0x004fc40000011672 */
[-C--:B-1----:R-:W-:Y:S02]  /*d430*/  LEA.HI.X.SX32 R6, R47, R2.reuse, 0x1, P2 ;  /* 0x000000022f067211 */ /* 0x082fe400010f0eff */
[----:B------:R-:W-:Y:S02]  /*d440*/  SGXT.U32 R7, R7, 0x1 ;  /* 0x000000010707781a */ /* 0x000fe40000000000 */
[----:B------:R-:W-:Y:S01]  /*d450*/  ISETP.GE.AND P2, PT, R110, RZ, PT ;  /* 0x000000ff6e00720c */ /* 0x000fe20003f46270 */
[----:B------:R1:W-:Y:S02]  /*d460*/  STL [R1+0x154], R6 ;  /* 0x0001540601007387 */ /* 0x0003e40000100800 */
[----:B-1----:R-:W-:Y:S02]  /*d470*/  LEA.HI.X.SX32 R6, R112, R2, 0x1, P4 ;  /* 0x0000000270067211 */ /* 0x002fe400020f0eff */
[----:B------:R-:W-:Y:S02]  /*d480*/  ISETP.GE.AND P4, PT, R0, RZ, PT ;  /* 0x000000ff0000720c */ /* 0x000fe40003f86270 */
[----:B------:R-:W-:Y:S01]  /*d490*/  LOP3.LUT R2, R114, 0x7f, RZ, 0xc0, !PT ;  /* 0x0000007f72027812 */ /* 0x000fe200078ec0ff */
[----:B------:R0:W-:Y:S03]  /*d4a0*/  STL [R1+0x994], R6 ;  /* 0x0009940601007387 */ /* 0x0001e60000100800 */
[----:B------:R-:W-:Y:S01]  /*d4b0*/  ISETP.NE.U32.AND P1, PT, R2, RZ, PT ;  /* 0x000000ff0200720c */ /* 0x000fe20003f25070 */
[----:B0-----:R-:W-:-:S06]  /*d4c0*/  VIADD R6, R3, 0x7f ;  /* 0x0000007f03067836 */ /* 0x001fcc0000000000 */
[----:B------:R-:W-:Y:S01]  /*d4d0*/  @!P4 IMAD.MOV R39, RZ, RZ, -R39 ;  /* 0x000000ffff27c224 */ /* 0x000fe200078e0a27 */
[----:B------:R-:W-:Y:S01]  /*d4e0*/  ISETP.GT.AND P0, PT, R6, 0x7f, PT ;  /* 0x0000007f0600780c */ /* 0x000fe20003f04270 */
[----:B------:R-:W-:-:S03]  /*d4f0*/  IMAD R6, R2, UR9, RZ ;  /* 0x0000000902067c24 */ /* 0x000fc6000f8e02ff */
[----:B------:R-:W-:Y:S02]  /*d500*/  ISETP.LT.AND P5, PT, R7, R3, P0 ;  /* 0x000000030700720c */ /* 0x000fe400007a1270 */
[----:B------:R-:W-:-:S04]  /*d510*/  IADD3 R7, P4, PT, R6, UR18, RZ ;  /* 0x0000001206077c10 */ /* 0x000fc8000ff9e0ff */
[----:B------:R-:W-:Y:S01]  /*d520*/  LEA.HI.X.SX32 R6, R6, UR19, 0x1, P4 ;  /* 0x0000001306067c11 */ /* 0x000fe2000a0f0eff */
[----:B------:R-:W-:Y:S08]  /*d530*/  BRA.U UP0, `(.L_x_5) ;  /* 0x0000000100187547 */ /* 0x000ff0000b800000 */
[----:B------:R-:W-:Y:S01]  /*d540*/  ELECT P4, URZ, PT ;  /* 0x0000000000ff782f */ /* 0x000fe20003880000 */
[----:B------:R-:W-:Y:S01]  /*d550*/  IMAD.MOV.U32 R43, RZ, RZ, 0x1 ;  /* 0x00000001ff2b7424 */ /* 0x000fe200078e00ff */
[----:B------:R-:W-:Y:S01]  /*d560*/  UMOV UR6, 0x40 ;  /* 0x0000004000067882 */ /* 0x000fe20000000000 */
[----:B------:R-:W-:Y:S01]  /*d570*/  UVIRTCOUNT.DEALLOC.SMPOOL 0x80 ;  /* 0x000000800000784c */ /* 0x000fe20000000000 */
[----:B------:R-:W-:-:S09]  /*d580*/  ULEA UR6, UR5, UR6, 0x18 ;  /* 0x0000000605067291 */ /* 0x000fd2000f8ec0ff */
[----:B------:R0:W-:Y:S03]  /*d590*/  @P4 STS.U8 [UR6], R43 ;  /* 0x0000002bff004988 */ /* 0x0001e60008000006 */
.L_x_5:
[----:B------:R-:W-:Y:S01]  /*d5a0*/  UIADD3 UR12, UPT, UPT, UR7, UR12, URZ ;  /* 0x0000000c070c7290 */ /* 0x000fe2000fffe0ff */
[----:B------:R1:W-:Y:S01]  /*d5b0*/  STL.64 [R1+0xd68], R84 ;  /* 0x000d685401007387 */ /* 0x0003e20000100a00 */
[----:B------:R-:W-:Y:S01]  /*d5c0*/  VOTEU.ALL UP1, P1 ;  /* 0x0000000000ff7886 */ /* 0x000fe20000820000 */
[----:B------:R-:W-:Y:S01]  /*d5d0*/  UIADD3 UR13, UPT, UPT, UR10, 0x14000, URZ ;  /* 0x000140000a0d7890 */ /* 0x000fe2000fffe0ff */
[----:B------:R-:W-:Y:S01]  /*d5e0*/  @!P3 IMAD.MOV R28, RZ, RZ, -R28 ;  /* 0x000000ffff1cb224 */ /* 0x000fe200078e0a1c */
[----:B------:R-:W-:Y:S01]  /*d5f0*/  VOTEU.ALL UP2, P1 ;  /* 0x0000000000ff7886 */ /* 0x000fe20000840000 */
[----:B------:R2:W-:Y:S01]  /*d600*/  STL.64 [R1+0xd60], R74 ;  /* 0x000d604a01007387 */ /* 0x0005e20000100a00 */
[----:B------:R-:W-:-:S04]  /*d610*/  @!UP1 UIADD3 UR16, UPT, UPT, -UR4, 0x100000, URZ ;  /* 0x0010000004109890 */ /* 0x000fc8000fffe1ff */
[----:B------:R-:W-:Y:S02]  /*d620*/  @!UP1 USHF.L.U32 UR17, UR16, 0xb, URZ ;  /* 0x0000000b10119899 */ /* 0x000fe400080006ff */
[----:B------:R-:W-:Y:S01]  /*d630*/  @!UP1 USHF.L.U32 UR16, UR16, 0x1, URZ ;  /* 0x0000000110109899 */ /* 0x000fe200080006ff */
[----:B------:R-:W-:Y:S01]  /*d640*/  @!P2 IMAD.MOV R29, RZ, RZ, -R29 ;  /* 0x000000ffff1da224 */ /* 0x000fe200078e0a1d */
[----:B------:R-:W-:Y:S01]  /*d650*/  PRMT R2, RZ, 0x7610, R2 ;  /* 0x00007610ff027816 */ /* 0x000fe20000000002 */
[----:B------:R-:W-:Y:S01]  /*d660*/  STTM.16dp32bit_t0_t15.x128 tmem[UR12], RZ ;  /* 0x000000ff000079ed */ /* 0x000fe20008b8000c */
[----:B------:R-:W-:Y:S01]  /*d670*/  STTM.16dp32bit_t16_t31.x128 tmem[UR12+0x80], RZ ;  /* 0x000080ff000079ed */ /* 0x000fe20008ba000c */
[----:B------:R-:W3:Y:S02]  /*d680*/  FENCE.VIEW.ASYNC.T ;  /* 0x00000000000073c6 */ /* 0x000ee40000000200 */
[----:B---3--:R-:W-:Y:S01]  /*d690*/  BAR.SYNC.DEFER_BLOCKING 0x0 ;  /* 0x0000000000007b1d */ /* 0x008fe20000010000 */
[----:B-1----:R-:W-:-:S02]  /*d6a0*/  PRMT R84, RZ, 0x7610, R84 ;  /* 0x00007610ff547816 */ /* 0x002fc40000000054 */
[C---:B------:R-:W-:Y:S02]  /*d6b0*/  LOP3.LUT R85, R10.reuse, 0x18, RZ, 0xfc, !PT ;  /* 0x000000180a557812 */ /* 0x040fe400078efcff */
[C---:B--2---:R-:W-:Y:S01]  /*d6c0*/  LOP3.LUT R75, R10.reuse, 0x10, RZ, 0xfc, !PT ;  /* 0x000000100a4b7812 */ /* 0x044fe200078efcff */
[----:B------:R-:W1:Y:S01]  /*d6d0*/  LDCU UR15, c[0x0][0x39c] ;  /* 0x00007380ff0f77ac */ /* 0x000e620008000800 */
[----:B------:R2:W-:Y:S02]  /*d6e0*/  STL.64 [R1+0xd58], R70 ;  /* 0x000d584601007387 */ /* 0x0005e40000100a00 */
[-C--:B------:R-:W-:Y:S01]  /*d6f0*/  ISETP.LT.AND P4, PT, R75, R3.reuse, P0 ;  /* 0x000000034b00720c */ /* 0x080fe20000781270 */
[----:B------:R-:W3:Y:S01]  /*d700*/  LDCU UR75, c[0x0][0x3b0] ;  /* 0x00007600ff4b77ac */ /* 0x000ee20008000800 */
[----:B------:R-:W-:Y:S01]  /*d710*/  STL.64 [R1+0xd50], R68 ;  /* 0x000d504401007387 */ /* 0x000fe20000100a00 */
[----:B------:R-:W-:Y:S02]  /*d720*/  PRMT R110, RZ, 0x7610, R110 ;  /* 0x00007610ff6e7816 */ /* 0x000fe4000000006e */
[----:B------:R-:W-:Y:S01]  /*d730*/  PRMT R114, RZ, 0x7610, R114 ;  /* 0x00007610ff727816 */ /* 0x000fe20000000072 */
[----:B------:R-:W-:Y:S01]  /*d740*/  STL.64 [R1+0xd48], R62 ;  /* 0x000d483e01007387 */ /* 0x000fe20000100a00 */
[----:B0-----:R-:W-:Y:S01]  /*d750*/  PRMT R43, RZ, 0x7610, R43 ;  /* 0x00007610ff2b7816 */ /* 0x001fe2000000002b */
[----:B------:R-:W0:Y:S02]  /*d760*/  LDCU UR6, c[0x0][0x3b0] ;  /* 0x00007600ff0677ac */ /* 0x000e240008000800 */
[----:B------:R4:W-:Y:S01]  /*d770*/  STL.64 [R1+0xd40], R58 ;  /* 0x000d403a01007387 */ /* 0x0009e20000100a00 */
[C---:B--2---:R-:W-:Y:S01]  /*d780*/  LOP3.LUT R71, R10.reuse, 0x8, RZ, 0xfc, !PT ;  /* 0x000000080a477812 */ /* 0x044fe200078efcff */
[----:B------:R-:W2:Y:S02]  /*d790*/  LDCU UR76, c[0x0][0x3b0] ;  /* 0x00007600ff4c77ac */ /* 0x000ea40008000800 */
[----:B------:R-:W0:Y:S02]  /*d7a0*/  FENCE.VIEW.ASYNC.S ;  /* 0x00000000000073c6 */ /* 0x000e240000000000 */
[----:B0-----:R0:W0:Y:S02]  /*d7b0*/  @!UP2 SYNCS.EXCH.64 URZ, [UR13], UR16 ;  /* 0x000000100dffa5b2 */ /* 0x0010240008000100 */
[----:B------:R0:W-:Y:S01]  /*d7c0*/  STL.64 [R1+0xd38], R54 ;  /* 0x000d383601007387 */ /* 0x0001e20000100a00 */
[----:B------:R-:W-:Y:S01]  /*d7d0*/  ISETP.LT.AND P3, PT, R71, R3, P0 ;  /* 0x000000034700720c */ /* 0x000fe20000761270 */
[----:B------:R-:W0:Y:S02]  /*d7e0*/  LDCU UR5, c[0x0][0x3b0] ;  /* 0x00007600ff0577ac */ /* 0x000e240008000800 */
[----:B------:R-:W-:Y:S01]  /*d7f0*/  STL.64 [R1+0xd30], R52 ;  /* 0x000d303401007387 */ /* 0x000fe20000100a00 */
[----:B------:R-:W-:Y:S01]  /*d800*/  PRMT R112, RZ, 0x7610, R112 ;  /* 0x00007610ff707816 */ /* 0x000fe20000000070 */
[----:B------:R-:W1:Y:S01]  /*d810*/  LDCU UR74, c[0x0][0x3b0] ;  /* 0x00007600ff4a77ac */ /* 0x000e620008000800 */
[----:B----4-:R-:W-:Y:S01]  /*d820*/  @P5 IMAD.MOV.U32 R58, RZ, RZ, R142 ;  /* 0x000000ffff3a5224 */ /* 0x010fe200078e008e */
[----:B------:R-:W-:Y:S01]  /*d830*/  STL.64 [R1+0xd28], R50 ;  /* 0x000d283201007387 */ /* 0x000fe20000100a00 */
[----:B------:R-:W-:Y:S01]  /*d840*/  @P5 IMAD.MOV.U32 R59, RZ, RZ, R141 ;  /* 0x000000ffff3b5224 */ /* 0x000fe200078e008d */
[----:B------:R-:W-:Y:S01]  /*d850*/  PRMT R74, RZ, 0x7610, R74 ;  /* 0x00007610ff4a7816 */ /* 0x000fe2000000004a */
[----:B------:R-:W4:Y:S01]  /*d860*/  LDCU UR73, c[0x0][0x3b0] ;  /* 0x00007600ff4977ac */ /* 0x000f220008000800 */
[----:B0-----:R-:W-:Y:S01]  /*d870*/  BAR.SYNC.DEFER_BLOCKING 0x0 ;  /* 0x0000000000007b1d */ /* 0x001fe20000010000 */
[----:B------:R-:W-:-:S02]  /*d880*/  LOP3.LUT R68, R10, 0x20, RZ, 0xfc, !PT ;  /* 0x000000200a447812 */ /* 0x000fc400078efcff */
[----:B------:R-:W-:Y:S02]  /*d890*/  PRMT R98, RZ, 0x7610, R98 ;  /* 0x00007610ff627816 */ /* 0x000fe40000000062 */
[----:B------:R-:W-:Y:S01]  /*d8a0*/  PRMT R94, RZ, 0x7610, R94 ;  /* 0x00007610ff5e7816 */ /* 0x000fe2000000005e */
[----:B------:R-:W0:Y:S01]  /*d8b0*/  LDCU UR72, c[0x0][0x3b0] ;  /* 0x00007600ff4877ac */ /* 0x000e220008000800 */
[----:B------:R-:W-:Y:S01]  /*d8c0*/  STL.64 [R1+0xd20], R40 ;  /* 0x000d202801007387 */ /* 0x000fe20000100a00 */
[----:B------:R-:W-:Y:S01]  /*d8d0*/  PRMT R96, RZ, 0x7610, R96 ;  /* 0x00007610ff607816 */ /* 0x000fe20000000060 */
[----:B------:R-:W0:Y:S02]  /*d8e0*/  LDCU UR71, c[0x0][0x3b0] ;  /* 0x00007600ff4777ac */ /* 0x000e240008000800 */
        /* <DEDUP_REMOVED lines=9> */
[----:B------:R-:W2:Y:S01]  /*d980*/  @P5 LDG.E.U8 R84, desc[UR24][R58.64] ;  /* 0x000000183a545981 */ /* 0x000ea2000c1e1100 */
        /* <DEDUP_REMOVED lines=9> */
[----:B------:R-:W0:Y:S03]  /*da20*/  LDCU UR64, c[0x0][0x3b0] ;  /* 0x00007600ff4077ac */ /* 0x000e260008000800 */
[----:B------:R-:W-:Y:S01]  /*da30*/  STL.64 [R1+0xce8], R26 ;  /* 0x000ce81a01007387 */ /* 0x000fe20000100a00 */
[----:B------:R-:W0:Y:S03]  /*da40*/  LDCU UR63, c[0x0][0x3b0] ;  /* 0x00007600ff3f77ac */ /* 0x000e260008000800 */
[----:B------:R-:W-:Y:S01]  /*da50*/  STL.64 [R1+0xce0], R6 ;  /* 0x000ce00601007387 */ /* 0x000fe20000100a00 */
[----:B------:R-:W0:Y:S03]  /*da60*/  LDCU UR62, c[0x0][0x3b0] ;  /* 0x00007600ff3e77ac */ /* 0x000e260008000800 */
[----:B------:R-:W-:Y:S01]  /*da70*/  STL.64 [R1+0xcd8], R8 ;  /* 0x000cd80801007387 */ /* 0x000fe20000100a00 */
[----:B------:R-:W0:Y:S03]  /*da80*/  LDCU UR61, c[0x0][0x3b0] ;  /* 0x00007600ff3d77ac */ /* 0x000e260008000800 */
[----:B------:R-:W-:Y:S01]  /*da90*/  STL [R1+0xb6c], R116 ;  /* 0x000b6c7401007387 */ /* 0x000fe20000100800 */
[----:B------:R-:W0:Y:S03]  /*daa0*/  LDCU UR60, c[0x0][0x3b0] ;  /* 0x00007600ff3c77ac */ /* 0x000e260008000800 */
[----:B------:R-:W-:Y:S01]  /*dab0*/  STL [R1+0xa84], R142 ;  /* 0x000a848e01007387 */ /* 0x000fe20000100800 */
[----:B------:R-:W0:Y:S03]  /*dac0*/  LDCU UR59, c[0x0][0x3b0] ;  /* 0x00007600ff3b77ac */ /* 0x000e260008000800 */
[----:B------:R-:W-:Y:S01]  /*dad0*/  STL [R1+0xa80], R141 ;  /* 0x000a808d01007387 */ /* 0x000fe20000100800 */
[----:B------:R-:W0:Y:S03]  /*dae0*/  LDCU UR58, c[0x0][0x3b0] ;  /* 0x00007600ff3a77ac */ /* 0x000e260008000800 */
[----:B------:R-:W3:Y:S01]  /*daf0*/  LDL.LU R58, [R1+0x200] ;  /* 0x00020000013a7983 */ /* 0x000ee20000300800 */
[----:B------:R-:W-:Y:S01]  /*db00*/  PRMT R54, RZ, 0x7610, R54 ;  /* 0x00007610ff367816 */ /* 0x000fe20000000036 */
[----:B------:R-:W0:Y:S02]  /*db10*/  LDCU UR57, c[0x0][0x3b0] ;  /* 0x00007600ff3977ac */ /* 0x000e240008000800 */
[----:B------:R-:W3:Y:S01]  /*db20*/  LDL R59, [R1+0xc] ;  /* 0x00000c00013b7983 */ /* 0x000ee20000100800 */
[----:B------:R-:W-:Y:S01]  /*db30*/  ISETP.LT.AND P5, PT, R85, R3, P0 ;  /* 0x000000035500720c */ /* 0x000fe200007a1270 */
[----:B------:R-:W0:Y:S02]  /*db40*/  LDCU UR56, c[0x0][0x3b0] ;  /* 0x00007600ff3877ac */ /* 0x000e240008000800 */
[----:B------:R-:W3:Y:S01]  /*db50*/  LDL R62, [R1+0x10] ;  /* 0x00001000013e7983 */ /* 0x000ee20000100800 */
[----:B------:R-:W-:Y:S01]  /*db60*/  @P3 IMAD.MOV.U32 R85, RZ, RZ, R149 ;  /* 0x000000ffff553224 */ /* 0x000fe200078e0095 */
[----:B------:R-:W0:Y:S02]  /*db70*/  LDCU UR55, c[0x0][0x3b0] ;  /* 0x00007600ff3777ac */ /* 0x000e240008000800 */
[----:B------:R-:W3:Y:S01]  /*db80*/  LDL.LU R63, [R1+0x1fc] ;  /* 0x0001fc00013f7983 */ /* 0x000ee20000300800 */
[----:B------:R-:W0:Y:S03]  /*db90*/  LDCU UR54, c[0x0][0x3b0] ;  /* 0x00007600ff3677ac */ /* 0x000e260008000800 */
[----:B------:R-:W3:Y:S01]  /*dba0*/  LDL R70, [R1+0x2c] ;  /* 0x00002c0001467983 */ /* 0x000ee20000100800 */
[----:B------:R-:W0:Y:S03]  /*dbb0*/  LDCU UR53, c[0x0][0x3b0] ;  /* 0x00007600ff3577ac */ /* 0x000e260008000800 */
[----:B------:R-:W3:Y:S01]  /*dbc0*/  LDL R71, [R1+0x30] ;  /* 0x0000300001477983 */ /* 0x000ee20000100800 */
[----:B------:R-:W0:Y:S01]  /*dbd0*/  LDCU UR52, c[0x0][0x3b0] ;  /* 0x00007600ff3477ac */ /* 0x000e220008000800 */
        /* <DEDUP_REMOVED lines=27> */
[----:B--2---:R2:W-:Y:S02]  /*dd90*/  STL [R1+0x534], R84 ;  /* 0x0005345401007387 */ /* 0x0045e40000100800 */
[----:B--2---:R-:W-:-:S05]  /*dda0*/  @P3 IMAD.MOV.U32 R84, RZ, RZ, R150 ;  /* 0x000000ffff543224 */ /* 0x004fca00078e0096 */
[----:B------:R2:W3:Y:S02]  /*ddb0*/  @P3 LDG.E.U8 R54, desc[UR24][R84.64] ;  /* 0x0000001854363981 */ /* 0x0004e4000c1e1100 */
[----:B--2---:R-:W-:Y:S02]  /*ddc0*/  @P4 IMAD.MOV.U32 R84, RZ, RZ, R156 ;  /* 0x000000ffff544224 */ /* 0x004fe400078e009c */
[----:B------:R-:W-:-:S05]  /*ddd0*/  @P4 IMAD.MOV.U32 R85, RZ, RZ, R155 ;  /* 0x000000ffff554224 */ /* 0x000fca00078e009b */
[----:B------:R-:W2:Y:S01]  /*dde0*/  @P4 LDG.E.U8 R74, desc[UR24][R84.64] ;  /* 0x00000018544a4981 */ /* 0x000ea2000c1e1100 */
[----:B------:R-:W-:-:S03]  /*ddf0*/  ISETP.LT.AND P3, PT, R68, R3, P0 ;  /* 0x000000034400720c */ /* 0x000fc60000761270 */
[----:B------:R-:W-:Y:S04]  /*de00*/  STL [R1+0xa8c], R150 ;  /* 0x000a8c9601007387 */ /* 0x000fe80000100800 */
[----:B------:R-:W-:Y:S01]  /*de10*/  STL [R1+0xa88], R149 ;  /* 0x000a889501007387 */ /* 0x000fe20000100800 */
[----:B------:R-:W-:Y:S01]  /*de20*/  PRMT R55, RZ, 0x7610, R55 ;  /* 0x00007610ff377816 */ /* 0x000fe20000000037 */
[----:B------:R-:W-:Y:S01]  /*de30*/  @P5 IMAD.MOV.U32 R75, RZ, RZ, R163 ;  /* 0x000000ffff4b5224 */ /* 0x000fe200078e00a3 */
[----:B------:R-:W-:Y:S02]  /*de40*/  PRMT R53, RZ, 0x7610, R53 ;  /* 0x00007610ff357816 */ /* 0x000fe40000000035 */
[----:B------:R-:W-:Y:S01]  /*de50*/  PRMT R50, RZ, 0x7610, R50 ;  /* 0x00007610ff327816 */ /* 0x000fe20000000032 */
[----:B---3--:R-:W-:Y:S04]  /*de60*/  STL [R1+0x530], R54 ;  /* 0x0005303601007387 */ /* 0x008fe80000100800 */
[----:B------:R-:W3:Y:S04]  /*de70*/  LDL R68, [R1+0x44] ;  /* 0x0000440001447983 */ /* 0x000ee80000100800 */
[----:B------:R-:W4:Y:S04]  /*de80*/  LDL R69, [R1+0x48] ;  /* 0x0000480001457983 */ /* 0x000f280000100800 */
[----:B------:R-:W-:Y:S04]  /*de90*/  STL [R1+0xa94], R156 ;  /* 0x000a949c01007387 */ /* 0x000fe80000100800 */
[----:B------:R-:W-:Y:S04]  /*dea0*/  STL [R1+0xa90], R155 ;  /* 0x000a909b01007387 */ /* 0x000fe80000100800 */
[----:B------:R-:W4:Y:S04]  /*deb0*/  LDL.LU.64 R84, [R1+0xd68] ;  /* 0x000d680001547983 */ /* 0x000f280000300a00 */
[----:B--2---:R2:W-:Y:S02]  /*dec0*/  STL [R1+0x52c], R74 ;  /* 0x00052c4a01007387 */ /* 0x0045e40000100800 */
[----:B--2---:R-:W-:-:S05]  /*ded0*/  @P5 IMAD.MOV.U32 R74, RZ, RZ, R164 ;  /* 0x000000ffff4a5224 */ /* 0x004fca00078e00a4 */
[----:B------:R-:W2:Y:S01]  /*dee0*/  @P5 LDG.E.U8 R55, desc[UR24][R74.64] ;  /* 0x000000184a375981 */ /* 0x000ea2000c1e1100 */
[----:B------:R-:W-:Y:S01]  /*def0*/  ISETP.GE.AND P5, PT, R58, RZ, PT ;  /* 0x000000ff3a00720c */ /* 0x000fe20003fa6270 */
[----:B------:R-:W-:Y:S01]  /*df00*/  @P3 IMAD.MOV.U32 R58, RZ, RZ, R62 ;  /* 0x000000ffff3a3224 */ /* 0x000fe200078e003e */
[----:B------:R-:W-:-:S04]  /*df10*/  LOP3.LUT R54, R10, 0x28, RZ, 0xfc, !PT ;  /* 0x000000280a367812 */ /* 0x000fc800078efcff */
[----:B------:R0:W2:Y:S01]  /*df20*/  @P3 LDG.E.U8 R53, desc[UR24][R58.64] ;  /* 0x000000183a353981 */ /* 0x0000a2000c1e1100 */
[----:B------:R-:W-:-:S13]  /*df30*/  ISETP.LT.AND P4, PT, R54, R3, P0 ;  /* 0x000000033600720c */ /* 0x000fda0000781270 */
[----:B0-----:R-:W-:Y:S02]  /*df40*/  @P4 IMAD.MOV.U32 R58, RZ, RZ, R71 ;  /* 0x000000ffff3a4224 */ /* 0x001fe400078e0047 */
[----:B------:R-:W-:-:S05]  /*df50*/  @P4 IMAD.MOV.U32 R59, RZ, RZ, R70 ;  /* 0x000000ffff3b4224 */ /* 0x000fca00078e0046 */
[----:B------:R0:W2:Y:S01]  /*df60*/  @P4 LDG.E.U8 R50, desc[UR24][R58.64] ;  /* 0x000000183a324981 */ /* 0x0000a2000c1e1100 */
[----:B------:R-:W-:-:S04]  /*df70*/  LOP3.LUT R54, R10, 0x30, RZ, 0xfc, !PT ;  /* 0x000000300a367812 */ /* 0x000fc800078efcff */
[----:B------:R-:W-:Y:S01]  /*df80*/  ISETP.LT.AND P2, PT, R54, R3, P0 ;  /* 0x000000033600720c */ /* 0x000fe20000741270 */
[----:B------:R-:W-:Y:S04]  /*df90*/  STL [R1+0xa9c], R164 ;  /* 0x000a9ca401007387 */ /* 0x000fe80000100800 */
[----:B------:R-:W-:Y:S01]  /*dfa0*/  STL [R1+0xa98], R163 ;  /* 0x000a98a301007387 */ /* 0x000fe20000100800 */
[----:B0-----:R-:W-:-:S03]  /*dfb0*/  LOP3.LUT R58, R10, 0x38, RZ, 0xfc, !PT ;  /* 0x000000380a3a7812 */ /* 0x001fc600078efcff */
[----:B------:R-:W2:Y:S01]  /*dfc0*/  LDL.LU.64 R74, [R1+0xd60] ;  /* 0x000d6000014a7983 */ /* 0x000ea20000300a00 */
[----:B------:R-:W-:-:S03]  /*dfd0*/  PRMT R51, RZ, 0x7610, R51 ;  /* 0x00007610ff337816 */ /* 0x000fc60000000033 */
[----:B------:R-:W2:Y:S01]  /*dfe0*/  LDL R54, [R1+0x64] ;  /* 0x0000640001367983 */ /* 0x000ea20000100800 */
[----:B------:R-:W-:Y:S02]  /*dff0*/  ISETP.LT.AND P4, PT, R58, R3, P0 ;  /* 0x000000033a00720c */ /* 0x000fe40000781270 */
[----:B------:R-:W-:Y:S01]  /*e000*/  ISETP.GE.AND P3, PT, R63, RZ, PT ;  /* 0x000000ff3f00720c */ /* 0x000fe20003f66270 */
[----:B---3--:R-:W-:Y:S02]  /*e010*/  @P2 IMAD.MOV.U32 R59, RZ, RZ, R68 ;  /* 0x000000ffff3b2224 */ /* 0x008fe400078e0044 */
[----:B----4-:R-:W-:-:S05]  /*e020*/  @P2 IMAD.MOV.U32 R58, RZ, RZ, R69 ;  /* 0x000000ffff3a2224 */ /* 0x010fca00078e0045 */
[----:B------:R-:W3:Y:S04]  /*e030*/  @P2 LDG.E.U8 R51, desc[UR24][R58.64] ;  /* 0x000000183a332981 */ /* 0x000ee8000c1e1100 */
[----:B--2---:R0:W-:Y:S04]  /*e040*/  STL [R1+0x528], R55 ;  /* 0x0005283701007387 */ /* 0x0041e80000100800 */
[----:B0-----:R-:W2:Y:S04]  /*e050*/  LDL R55, [R1+0x68] ;  /* 0x0000680001377983 */ /* 0x001ea80000100800 */
[----:B------:R0:W-:Y:S04]  /*e060*/  STL [R1+0x524], R53 ;  /* 0x0005243501007387 */ /* 0x0001e80000100800 */
[----:B0-----:R-:W4:Y:S04]  /*e070*/  LDL.LU R53, [R1+0x204] ;  /* 0x0002040001357983 */ /* 0x001f280000300800 */
[----:B------:R-:W4:Y:S04]  /*e080*/  LDL R70, [R1+0x7c] ;  /* 0x00007c0001467983 */ /* 0x000f280000100800 */
[----:B------:R-:W4:Y:S04]  /*e090*/  LDL R71, [R1+0x80] ;  /* 0x0000800001477983 */ /* 0x000f280000100800 */
[----:B------:R0:W-:Y:S04]  /*e0a0*/  STL [R1+0x520], R50 ;  /* 0x0005203201007387 */ /* 0x0001e80000100800 */
[----:B------:R-:W4:Y:S04]  /*e0b0*/  LDL R62, [R1+0xb4] ;  /* 0x0000b400013e7983 */ /* 0x000f280000100800 */
[----:B------:R-:W4:Y:S04]  /*e0c0*/  LDL R63, [R1+0xb8] ;  /* 0x0000b800013f7983 */ /* 0x000f280000100800 */
[----:B------:R-:W4:Y:S04]  /*e0d0*/  LDL R68, [R1+0x9c] ;  /* 0x00009c0001447983 */ /* 0x000f280000100800 */
[----:B------:R-:W4:Y:S01]  /*e0e0*/  LDL R69, [R1+0xa0] ;  /* 0x0000a00001457983 */ /* 0x000f220000100800 */
[----:B0-----:R-:W-:-:S04]  /*e0f0*/  LOP3.LUT R50, R10, 0x40, RZ, 0xfc, !PT ;  /* 0x000000400a327812 */ /* 0x001fc800078efcff */
[-C--:B------:R-:W-:Y:S02]  /*e100*/  ISETP.LT.AND P2, PT, R50, R3.reuse, P0 ;  /* 0x000000033200720c */ /* 0x080fe40000741270 */
[----:B------:R-:W-:Y:S01]  /*e110*/  LOP3.LUT R50, R10, 0x50, RZ, 0xfc, !PT ;  /* 0x000000500a327812 */ /* 0x000fe200078efcff */
[----:B------:R-:W-:Y:S01]  /*e120*/  @!P5 IMAD.MOV R30, RZ, RZ, -R30 ;  /* 0x000000ffff1ed224 */ /* 0x000fe200078e0a1e */
[----:B------:R-:W-:Y:S01]  /*e130*/  PRMT R40, RZ, 0x7610, R40 ;  /* 0x00007610ff287816 */ /* 0x000fe20000000028 */
[----:B------:R-:W-:Y:S01]  /*e140*/  @!P3 IMAD.MOV R31, RZ, RZ, -R31 ;  /* 0x000000ffff1fb224 */ /* 0x000fe200078e0a1f */
[----:B------:R-:W-:Y:S02]  /*e150*/  PRMT R41, RZ, 0x7610, R41 ;  /* 0x00007610ff297816 */ /* 0x000fe40000000029 */
[----:B------:R-:W-:Y:S02]  /*e160*/  ISETP.LT.AND P3, PT, R50, R3, P0 ;  /* 0x000000033200720c */ /* 0x000fe40000761270 */
[----:B------:R-:W-:Y:S01]  /*e170*/  PRMT R52, RZ, 0x7610, R52 ;  /* 0x00007610ff347816 */ /* 0x000fe20000000034 */
[----:B---3--:R0:W-:Y:S01]  /*e180*/  STL [R1+0x51c], R51 ;  /* 0x00051c3301007387 */ /* 0x0081e20000100800 */
[----:B------:R-:W-:-:S03]  /*e190*/  PRMT R163, RZ, 0x7610, R163 ;  /* 0x00007610ffa37816 */ /* 0x000fc600000000a3 */
[----:B------:R-:W3:Y:S04]  /*e1a0*/  LDL R58, [R1+0xd4] ;  /* 0x0000d400013a7983 */ /* 0x000ee80000100800 */
[----:B------:R-:W3:Y:S01]  /*e1b0*/  LDL R59, [R1+0xd8] ;  /* 0x0000d800013b7983 */ /* 0x000ee20000100800 */
[----:B0-----:R-:W-:-:S04]  /*e1c0*/  LOP3.LUT R51, R10, 0x48, RZ, 0xfc, !PT ;  /* 0x000000480a337812 */ /* 0x001fc800078efcff */
[----:B------:R-:W-:Y:S01]  /*e1d0*/  ISETP.LT.AND P5, PT, R51, R3, P0 ;  /* 0x000000033300720c */ /* 0x000fe200007a1270 */
[----:B------:R-:W-:Y:S02]  /*e1e0*/  @P4 IMAD.MOV.U32 R51, RZ, RZ, R54 ;  /* 0x000000ffff334224 */ /* 0x000fe400078e0036 */
[----:B------:R-:W3:Y:S01]  /*e1f0*/  LDL R54, [R1+0xec] ;  /* 0x0000ec0001367983 */ /* 0x000ee20000100800 */
[----:B--2---:R-:W-:-:S03]  /*e200*/  @P4 IMAD.MOV.U32 R50, RZ, RZ, R55 ;  /* 0x000000ffff324224 */ /* 0x004fc600078e0037 */
[----:B------:R-:W2:Y:S04]  /*e210*/  LDL R55, [R1+0xf0] ;  /* 0x0000f00001377983 */ /* 0x000ea80000100800 */
[----:B------:R0:W2:Y:S01]  /*e220*/  @P4 LDG.E.U8 R41, desc[UR24][R50.64] ;  /* 0x0000001832294981 */ /* 0x0000a2000c1e1100 */
[----:B----4-:R-:W-:-:S04]  /*e230*/  @P2 LOP3.LUT R71, R71, R70, RZ, 0x3c, !PT ;  /* 0x0000004647472212 */ /* 0x010fc800078e3cff */
[----:B------:R-:W-:-:S04]  /*e240*/  @P2 LOP3.LUT R70, R71, R70, RZ, 0x3c, !PT ;  /* 0x0000004647462212 */ /* 0x000fc800078e3cff */
[----:B------:R-:W-:-:S05]  /*e250*/  @P2 LOP3.LUT R71, R71, R70, RZ, 0x3c, !PT ;  /* 0x0000004647472212 */ /* 0x000fca00078e3cff */
[----:B------:R-:W4:Y:S01]  /*e260*/  @P2 LDG.E.U8 R40, desc[UR24][R70.64] ;  /* 0x0000001846282981 */ /* 0x000f22000c1e1100 */
[----:B------:R-:W-:-:S04]  /*e270*/  @P3 LOP3.LUT R63, R63, R62, RZ, 0x3c, !PT ;  /* 0x0000003e3f3f3212 */ /* 0x000fc800078e3cff */
[----:B------:R-:W-:-:S04]  /*e280*/  @P3 LOP3.LUT R62, R63, R62, RZ, 0x3c, !PT ;  /* 0x0000003e3f3e3212 */ /* 0x000fc800078e3cff */
[----:B------:R-:W-:Y:S01]  /*e290*/  @P3 LOP3.LUT R63, R63, R62, RZ, 0x3c, !PT ;  /* 0x0000003e3f3f3212 */ /* 0x000fe200078e3cff */
[----:B------:R-:W2:Y:S04]  /*e2a0*/  LDL.LU.64 R70, [R1+0xd58] ;  /* 0x000d580001467983 */ /* 0x000ea80000300a00 */
[----:B------:R-:W2:Y:S01]  /*e2b0*/  @P3 LDG.E.U8 R52, desc[UR24][R62.64] ;  /* 0x000000183e343981 */ /* 0x000ea2000c1e1100 */
[----:B------:R-:W-:-:S04]  /*e2c0*/  @P5 LOP3.LUT R69, R69, R68, RZ, 0x3c, !PT ;  /* 0x0000004445455212 */ /* 0x000fc800078e3cff */
[----:B------:R-:W-:-:S04]  /*e2d0*/  @P5 LOP3.LUT R68, R69, R68, RZ, 0x3c, !PT ;  /* 0x0000004445445212 */ /* 0x000fc800078e3cff */
[----:B------:R-:W-:-:S05]  /*e2e0*/  @P5 LOP3.LUT R69, R69, R68, RZ, 0x3c, !PT ;  /* 0x0000004445455212 */ /* 0x000fca00078e3cff */
[----:B------:R-:W3:Y:S01]  /*e2f0*/  @P5 LDG.E.U8 R163, desc[UR24][R68.64] ;  /* 0x0000001844a35981 */ /* 0x000ee2000c1e1100 */
[----:B0-----:R-:W-:Y:S02]  /*e300*/  LOP3.LUT R50, R10, 0x58, RZ, 0xfc, !PT ;  /* 0x000000580a327812 */ /* 0x001fe400078efcff */
[----:B------:R-:W-:Y:S02]  /*e310*/  ISETP.GE.AND P4, PT, R53, RZ, PT ;  /* 0x000000ff3500720c */ /* 0x000fe40003f86270 */
[----:B------:R-:W-:Y:S02]  /*e320*/  ISETP.LT.AND P2, PT, R50, R3, P0 ;  /* 0x000000033200720c */ /* 0x000fe40000741270 */
[----:B------:R-:W-:-:S04]  /*e330*/  LOP3.LUT R53, R10, 0x60, RZ, 0xfc, !PT ;  /* 0x000000600a357812 */ /* 0x000fc800078efcff */
[----:B------:R-:W-:Y:S01]  /*e340*/  ISETP.LT.AND P5, PT, R53, R3, P0 ;  /* 0x000000033500720c */ /* 0x000fe200007a1270 */
[----:B----4-:R0:W-:Y:S04]  /*e350*/  STL [R1+0x514], R40 ;  /* 0x0005142801007387 */ /* 0x0101e80000100800 */
[----:B0-----:R-:W4:Y:S04]  /*e360*/  LDL R40, [R1+0x10c] ;  /* 0x00010c0001287983 */ /* 0x001f280000100800 */
[----:B--2---:R0:W-:Y:S04]  /*e370*/  STL [R1+0x518], R41 ;  /* 0x0005182901007387 */ /* 0x0041e80000100800 */
[----:B------:R-:W2:Y:S04]  /*e380*/  LDL R50, [R1+0x124] ;  /* 0x0001240001327983 */ /* 0x000ea80000100800 */
[----:B------:R-:W2:Y:S04]  /*e390*/  LDL R51, [R1+0x128] ;  /* 0x0001280001337983 */ /* 0x000ea80000100800 */
[----:B0-----:R-:W4:Y:S04]  /*e3a0*/  LDL R41, [R1+0x110] ;  /* 0x0001100001297983 */ /* 0x001f280000100800 */
[----:B------:R-:W2:Y:S04]  /*e3b0*/  LDL.LU.64 R68, [R1+0xd50] ;  /* 0x000d500001447983 */ /* 0x000ea80000300a00 */
[----:B------:R-:W2:Y:S04]  /*e3c0*/  LDL.LU.64 R62, [R1+0xd48] ;  /* 0x000d4800013e7983 */ /* 0x000ea80000300a00 */
[----:B------:R0:W-:Y:S04]  /*e3d0*/  STL [R1+0x50c], R52 ;  /* 0x00050c3401007387 */ /* 0x0001e80000100800 */
[----:B------:R-:W2:Y:S04]  /*e3e0*/  LDL R53, [R1+0x148] ;  /* 0x0001480001357983 */ /* 0x000ea80000100800 */
[----:B0-----:R-:W2:Y:S04]  /*e3f0*/  LDL R52, [R1+0x144] ;  /* 0x0001440001347983 */ /* 0x001ea80000100800 */
[----:B---3--:R0:W-:Y:S02]  /*e400*/  STL [R1+0x510], R163 ;  /* 0x000510a301007387 */ /* 0x0081e40000100800 */
[----:B0-----:R-:W-:-:S02]  /*e410*/  LOP3.LUT R163, R10, 0x68, RZ, 0xfc, !PT ;  /* 0x000000680aa37812 */ /* 0x001fc400078efcff */
[----:B------:R-:W-:Y:S02]  /*e420*/  LOP3.LUT R163, R10, 0x70, RZ, 0xfc, !PT ;  /* 0x000000700aa37812 */ /* 0x000fe400078efcff */
[----:B------:R-:W0:Y:S02]  /*e430*/  S2R R10, SR_TID.X ;  /* 0x00000000000a7919 */ /* 0x000e240000002100 */
[----:B0-----:R-:W-:-:S04]  /*e440*/  SHF.R.U32.HI R10, RZ, 0x6, R10 ;  /* 0x00000006ff0a7819 */ /* 0x001fc8000001160a */
[----:B------:R-:W-:-:S04]  /*e450*/  SGXT.U32 R10, R10, 0x1 ;  /* 0x000000010a0a781a */ /* 0x000fc80000000000 */
[----:B------:R-:W-:-:S04]  /*e460*/  LOP3.LUT R10, R10, 0x68, RZ, 0xfc, !PT ;  /* 0x000000680a0a7812 */ /* 0x000fc800078efcff */
[----:B------:R-:W-:Y:S02]  /*e470*/  ISETP.LT.AND P3, PT, R10, R3, P0 ;  /* 0x000000030a00720c */ /* 0x000fe40000761270 */
[----:B------:R-:W0:Y:S01]  /*e480*/  S2R R10, SR_TID.X ;  /* 0x00000000000a7919 */ /* 0x000e220000002100 */
[----:B------:R-:W-:Y:S02]  /*e490*/  @P2 LOP3.LUT R59, R59, R58, RZ, 0x3c, !PT ;  /* 0x0000003a3b3b2212 */ /* 0x000fe400078e3cff */
[----:B------:R-:W-:Y:S02]  /*e4a0*/  @P5 LOP3.LUT R55, R55, R54, RZ, 0x3c, !PT ;  /* 0x0000003637375212 */ /* 0x000fe400078e3cff */
[C---:B------:R-:W-:Y:S02]  /*e4b0*/  @P2 LOP3.LUT R58, R59.reuse, R58, RZ, 0x3c, !PT ;  /* 0x0000003a3b3a2212 */ /* 0x040fe400078e3cff */
[----:B------:R-:W-:Y:S02]  /*e4c0*/  PRMT R164, RZ, 0x7610, R164 ;  /* 0x00007610ffa47816 */ /* 0x000fe400000000a4 */
[----:B------:R-:W-:-:S02]  /*e4d0*/  @P2 LOP3.LUT R59, R59, R58, RZ, 0x3c, !PT ;  /* 0x0000003a3b3b2212 */ /* 0x000fc400078e3cff */
[----:B------:R-:W-:Y:S02]  /*e4e0*/  @P5 LOP3.LUT R54, R55, R54, RZ, 0x3c, !PT ;  /* 0x0000003637365212 */ /* 0x000fe400078e3cff */
[----:B------:R-:W-:Y:S01]  /*e4f0*/  PRMT R19, RZ, 0x7610, R19 ;  /* 0x00007610ff137816 */ /* 0x000fe20000000013 */
[----:B------:R-:W3:Y:S01]  /*e500*/  @P2 LDG.E.U8 R164, desc[UR24][R58.64] ;  /* 0x000000183aa42981 */ /* 0x000ee2000c1e1100 */
[----:B------:R-:W-:Y:S02]  /*e510*/  ISETP.LT.AND P2, PT, R163, R3, P0 ;  /* 0x00000003a300720c */ /* 0x000fe40000741270 */
[----:B------:R-:W-:Y:S02]  /*e520*/  @P5 LOP3.LUT R55, R55, R54, RZ, 0x3c, !PT ;  /* 0x0000003637375212 */ /* 0x000fe400078e3cff */
[----:B------:R-:W-:-:S03]  /*e530*/  PRMT R25, RZ, 0x7610, R25 ;  /* 0x00007610ff197816 */ /* 0x000fc60000000019 */
[----:B------:R-:W3:Y:S01]  /*e540*/  @P5 LDG.E.U8 R19, desc[UR24][R54.64] ;  /* 0x0000001836135981 */ /* 0x000ee2000c1e1100 */
[----:B------:R-:W-:Y:S02]  /*e550*/  PRMT R17, RZ, 0x7610, R17 ;  /* 0x00007610ff117816 */ /* 0x000fe40000000011 */
[----:B------:R-:W-:Y:S01]  /*e560*/  PRMT R18, RZ, 0x7610, R18 ;  /* 0x00007610ff127816 */ /* 0x000fe20000000012 */
[----:B------:R-:W3:Y:S01]  /*e570*/  LDL.LU.64 R58, [R1+0xd40] ;  /* 0x000d4000013a7983 */ /* 0x000ee20000300a00 */
[----:B0-----:R-:W-:-:S03]  /*e580*/  SHF.R.U32.HI R10, RZ, 0x6, R10 ;  /* 0x00000006ff0a7819 */ /* 0x001fc6000001160a */
[----:B------:R-:W3:Y:S01]  /*e590*/  LDL.LU.64 R54, [R1+0xd38] ;  /* 0x000d380001367983 */ /* 0x000ee20000300a00 */
[----:B------:R-:W-:-:S04]  /*e5a0*/  SGXT.U32 R10, R10, 0x1 ;  /* 0x000000010a0a781a */ /* 0x000fc80000000000 */
[----:B------:R-:W-:-:S04]  /*e5b0*/  LOP3.LUT R163, R10, 0x78, RZ, 0xfc, !PT ;  /* 0x000000780aa37812 */ /* 0x000fc800078efcff */
[----:B------:R-:W-:Y:S02]  /*e5c0*/  ISETP.LT.AND P5, PT, R163, R3, P0 ;  /* 0x00000003a300720c */ /* 0x000fe400007a1270 */
[----:B----4-:R-:W-:-:S04]  /*e5d0*/  @P3 LOP3.LUT R41, R41, R40, RZ, 0x3c, !PT ;  /* 0x0000002829293212 */ /* 0x010fc800078e3cff */
[----:B------:R-:W-:-:S04]  /*e5e0*/  @P3 LOP3.LUT R40, R41, R40, RZ, 0x3c, !PT ;  /* 0x0000002829283212 */ /* 0x000fc800078e3cff */
[----:B------:R-:W-:-:S05]  /*e5f0*/  @P3 LOP3.LUT R41, R41, R40, RZ, 0x3c, !PT ;  /* 0x0000002829293212 */ /* 0x000fca00078e3cff */
[----:B------:R2:W4:Y:S02]  /*e600*/  @P3 LDG.E.U8 R25, desc[UR24][R40.64] ;  /* 0x0000001828193981 */ /* 0x000524000c1e1100 */
[----:B--2---:R-:W-:Y:S02]  /*e610*/  @P2 IMAD.MOV.U32 R40, RZ, RZ, R51 ;  /* 0x000000ffff282224 */ /* 0x004fe400078e0033 */
[----:B------:R-:W-:-:S05]  /*e620*/  @P2 IMAD.MOV.U32 R41, RZ, RZ, R50 ;  /* 0x000000ffff292224 */ /* 0x000fca00078e0032 */
[----:B------:R0:W2:Y:S02]  /*e630*/  @P2 LDG.E.U8 R17, desc[UR24][R40.64] ;  /* 0x0000001828112981 */ /* 0x0000a4000c1e1100 */
[----:B0-----:R-:W-:Y:S02]  /*e640*/  @P5 IMAD.MOV.U32 R40, RZ, RZ, R53 ;  /* 0x000000ffff285224 */ /* 0x001fe400078e0035 */
[----:B------:R-:W-:-:S05]  /*e650*/  @P5 IMAD.MOV.U32 R41, RZ, RZ, R52 ;  /* 0x000000ffff295224 */ /* 0x000fca00078e0034 */
[----:B------:R-:W4:Y:S01]  /*e660*/  @P5 LDG.E.U8 R18, desc[UR24][R40.64] ;  /* 0x0000001828125981 */ /* 0x000f22000c1e1100 */
[----:B------:R-:W-:-:S03]  /*e670*/  PRMT R13, RZ, 0x7610, R13 ;  /* 0x00007610ff0d7816 */ /* 0x000fc6000000000d */
[----:B---3--:R0:W-:Y:S02]  /*e680*/  STL [R1+0x504], R19 ;  /* 0x0005041301007387 */ /* 0x0081e40000100800 */
[----:B0-----:R-:W-:-:S04]  /*e690*/  LOP3.LUT R19, R10, 0x2, RZ, 0xfc, !PT ;  /* 0x000000020a137812 */ /* 0x001fc800078efcff */
[----:B------:R-:W-:Y:S02]  /*e6a0*/  ISETP.LT.AND P3, PT, R19, R3, P0 ;  /* 0x000000031300720c */ /* 0x000fe40000761270 */
[----:B------:R-:W-:-:S04]  /*e6b0*/  LOP3.LUT R19, R10, 0xa, RZ, 0xfc, !PT ;  /* 0x0000000a0a137812 */ /* 0x000fc800078efcff */
[----:B------:R-:W-:-:S07]  /*e6c0*/  ISETP.LT.AND P2, PT, R19, R3, P0 ;  /* 0x000000031300720c */ /* 0x000fce0000741270 */
[----:B------:R-:W-:Y:S01]  /*e6d0*/  @P3 IMAD.MOV.U32 R19, RZ, RZ, R143 ;  /* 0x000000ffff133224 */ /* 0x000fe200078e008f */
[----:B--2---:R-:W-:Y:S04]  /*e6e0*/  STL [R1+0x4fc], R17 ;  /* 0x0004fc1101007387 */ /* 0x004fe80000100800 */
[----:B------:R-:W-:Y:S04]  /*e6f0*/  STL [R1+0x508], R164 ;  /* 0x000508a401007387 */ /* 0x000fe80000100800 */
[----:B------:R-:W2:Y:S04]  /*e700*/  LDL R51, [R1] ;  /* 0x0000000001337983 */ /* 0x000ea80000100800 */
[----:B----4-:R0:W-:Y:S02]  /*e710*/  STL [R1+0x4f4], R18 ;  /* 0x0004f41201007387 */ /* 0x0101e40000100800 */
[----:B0-----:R-:W-:-:S05]  /*e720*/  @P3 IMAD.MOV.U32 R18, RZ, RZ, R144 ;  /* 0x000000ffff123224 */ /* 0x001fca00078e0090 */
[----:B------:R-:W3:Y:S01]  /*e730*/  @P3 LDG.E.U8 R13, desc[UR24][R18.64] ;  /* 0x00000018120d3981 */ /* 0x000ee2000c1e1100 */
[----:B------:R-:W-:-:S04]  /*e740*/  LOP3.LUT R17, R10, 0x12, RZ, 0xfc, !PT ;  /* 0x000000120a117812 */ /* 0x000fc800078efcff */
[----:B------:R-:W-:Y:S01]  /*e750*/  ISETP.LT.AND P5, PT, R17, R3, P0 ;  /* 0x000000031100720c */ /* 0x000fe200007a1270 */
[----:B------:R-:W-:Y:S01]  /*e760*/  @P2 IMAD.MOV.U32 R40, RZ, RZ, R152 ;  /* 0x000000ffff282224 */ /* 0x000fe200078e0098 */
[----:B------:R-:W-:Y:S01]  /*e770*/  PRMT R16, RZ, 0x7610, R16 ;  /* 0x00007610ff107816 */ /* 0x000fe20000000010 */
[----:B------:R-:W-:Y:S01]  /*e780*/  @P2 IMAD.MOV.U32 R41, RZ, RZ, R151 ;  /* 0x000000ffff292224 */ /* 0x000fe200078e0097 */
[----:B------:R-:W-:-:S04]  /*e790*/  PRMT R12, RZ, 0x7610, R12 ;  /* 0x00007610ff0c7816 */ /* 0x000fc8000000000c */
[----:B------:R-:W4:Y:S05]  /*e7a0*/  @P2 LDG.E.U8 R16, desc[UR24][R40.64] ;  /* 0x0000001828102981 */ /* 0x000f2a000c1e1100 */
[----:B------:R-:W-:Y:S02]  /*e7b0*/  @P5 IMAD.MOV.U32 R52, RZ, RZ, R158 ;  /* 0x000000ffff345224 */ /* 0x000fe400078e009e */
[----:B------:R-:W-:-:S05]  /*e7c0*/  @P5 IMAD.MOV.U32 R53, RZ, RZ, R157 ;  /* 0x000000ffff355224 */ /* 0x000fca00078e009d */
[----:B------:R-:W2:Y:S04]  /*e7d0*/  @P5 LDG.E.U8 R12, desc[UR24][R52.64] ;  /* 0x00000018340c5981 */ /* 0x000ea8000c1e1100 */
[----:B------:R-:W-:Y:S04]  /*e7e0*/  STL [R1+0xaa4], R144 ;  /* 0x000aa49001007387 */ /* 0x000fe80000100800 */
[----:B------:R-:W-:Y:S04]  /*e7f0*/  STL [R1+0xaa0], R143 ;  /* 0x000aa08f01007387 */ /* 0x000fe80000100800 */
[----:B------:R-:W2:Y:S04]  /*e800*/  LDL R18, [R1+0x14] ;  /* 0x0000140001127983 */ /* 0x000ea80000100800 */
[----:B------:R-:W2:Y:S04]  /*e810*/  LDL R19, [R1+0x18] ;  /* 0x0000180001137983 */ /* 0x000ea80000100800 */
[----:B---3--:R0:W-:Y:S04]  /*e820*/  STL [R1+0x4f8], R13 ;  /* 0x0004f80d01007387 */ /* 0x0081e80000100800 */
[----:B------:R-:W-:Y:S04]  /*e830*/  STL [R1+0x500], R25 ;  /* 0x0005001901007387 */ /* 0x000fe80000100800 */
[----:B------:R-:W-:Y:S04]  /*e840*/  STL [R1+0xaac], R152 ;  /* 0x000aac9801007387 */ /* 0x000fe80000100800 */
[----:B------:R-:W-:Y:S04]  /*e850*/  STL [R1+0xaa8], R151 ;  /* 0x000aa89701007387 */ /* 0x000fe80000100800 */
[----:B------:R-:W3:Y:S04]  /*e860*/  LDL R40, [R1+0x34] ;  /* 0x0000340001287983 */ /* 0x000ee80000100800 */
[----:B------:R-:W3:Y:S01]  /*e870*/  LDL R41, [R1+0x38] ;  /* 0x0000380001297983 */ /* 0x000ee20000100800 */
[----:B------:R-:W-:-:S02]  /*e880*/  LOP3.LUT R17, R10, 0x1a, RZ, 0xfc, !PT ;  /* 0x0000001a0a117812 */ /* 0x000fc400078efcff */
[----:B0-----:R-:W-:Y:S01]  /*e890*/  LOP3.LUT R13, R10, 0x22, RZ, 0xfc, !PT ;  /* 0x000000220a0d7812 */ /* 0x001fe200078efcff */
[----:B----4-:R0:W-:Y:S01]  /*e8a0*/  STL [R1+0x4f0], R16 ;  /* 0x0004f01001007387 */ /* 0x0101e20000100800 */
[----:B------:R-:W-:-:S03]  /*e8b0*/  ISETP.LT.AND P3, PT, R17, R3, P0 ;  /* 0x000000031100720c */ /* 0x000fc60000761270 */
[----:B------:R-:W4:Y:S01]  /*e8c0*/  LDL R17, [R1+0x50] ;  /* 0x0000500001117983 */ /* 0x000f220000100800 */
[----:B------:R-:W-:-:S03]  /*e8d0*/  ISETP.LT.AND P2, PT, R13, R3, P0 ;  /* 0x000000030d00720c */ /* 0x000fc60000741270 */
[----:B0-----:R-:W4:Y:S04]  /*e8e0*/  LDL R16, [R1+0x4c] ;  /* 0x00004c0001107983 */ /* 0x001f280000100800 */
[----:B------:R-:W-:Y:S04]  /*e8f0*/  STL [R1+0xab4], R158 ;  /* 0x000ab49e01007387 */ /* 0x000fe80000100800 */
[----:B------:R-:W-:Y:S04]  /*e900*/  STL [R1+0xab0], R157 ;  /* 0x000ab09d01007387 */ /* 0x000fe80000100800 */
[----:B------:R-:W4:Y:S04]  /*e910*/  LDL.LU.64 R52, [R1+0xd30] ;  /* 0x000d300001347983 */ /* 0x000f280000300a00 */
[----:B--2---:R0:W-:Y:S01]  /*e920*/  STL [R1+0x4ec], R12 ;  /* 0x0004ec0c01007387 */ /* 0x0041e20000100800 */
[----:B------:R-:W-:-:S02]  /*e930*/  @P2 LOP3.LUT R19, R19, R18, RZ, 0x3c, !PT ;  /* 0x0000001213132212 */ /* 0x000fc400078e3cff */
[----:B------:R-:W-:Y:S01]  /*e940*/  PRMT R14, RZ, 0x7610, R14 ;  /* 0x00007610ff0e7816 */ /* 0x000fe2000000000e */
[----:B------:R-:W2:Y:S01]  /*e950*/  LDL R13, [R1+0x70] ;  /* 0x00007000010d7983 */ /* 0x000ea20000100800 */
[----:B0-----:R-:W-:-:S04]  /*e960*/  LOP3.LUT R12, R10, 0x2a, RZ, 0xfc, !PT ;  /* 0x0000002a0a0c7812 */ /* 0x001fc800078efcff */
[----:B------:R-:W-:Y:S02]  /*e970*/  ISETP.LT.AND P5, PT, R12, R3, P0 ;  /* 0x000000030c00720c */ /* 0x000fe400007a1270 */
[C---:B------:R-:W-:Y:S01]  /*e980*/  @P2 LOP3.LUT R18, R19.reuse, R18, RZ, 0x3c, !PT ;  /* 0x0000001213122212 */ /* 0x040fe200078e3cff */
[----:B------:R-:W2:Y:S03]  /*e990*/  LDL R12, [R1+0x6c] ;  /* 0x00006c00010c7983 */ /* 0x000ea60000100800 */
[----:B------:R-:W-:Y:S02]  /*e9a0*/  @P2 LOP3.LUT R19, R19, R18, RZ, 0x3c, !PT ;  /* 0x0000001213132212 */ /* 0x000fe400078e3cff */
[----:B------:R-:W-:-:S03]  /*e9b0*/  PRMT R15, RZ, 0x7610, R15 ;  /* 0x00007610ff0f7816 */ /* 0x000fc6000000000f */
[----:B------:R-:W2:Y:S01]  /*e9c0*/  @P2 LDG.E.U8 R14, desc[UR24][R18.64] ;  /* 0x00000018120e2981 */ /* 0x000ea2000c1e1100 */
[----:B------:R-:W-:Y:S01]  /*e9d0*/  PRMT R156, RZ, 0x7610, R156 ;  /* 0x00007610ff9c7816 */ /* 0x000fe2000000009c */
[----:B------:R-:W-:Y:S02]  /*e9e0*/  @P3 IMAD.MOV.U32 R50, RZ, RZ, R51 ;  /* 0x000000ffff323224 */ /* 0x000fe400078e0033 */
[----:B------:R-:W-:Y:S01]  /*e9f0*/  @P3 IMAD.MOV.U32 R51, RZ, RZ, R165 ;  /* 0x000000ffff333224 */ /* 0x000fe200078e00a5 */
[----:B------:R-:W-:Y:S04]  /*ea00*/  STL [R1+0xab8], R165 ;  /* 0x000ab8a501007387 */ /* 0x000fe80000100800 */
[----:B------:R-:W4:Y:S04]  /*ea10*/  @P3 LDG.E.U8 R156, desc[UR24][R50.64] ;  /* 0x00000018329c3981 */ /* 0x000f28000c1e1100 */
[----:B------:R-:W4:Y:S04]  /*ea20*/  LDL.LU.64 R50, [R1+0xd28] ;  /* 0x000d280001327983 */ /* 0x000f280000300a00 */
[----:B------:R-:W4:Y:S04]  /*ea30*/  LDL R18, [R1+0x84] ;  /* 0x0000840001127983 */ /* 0x000f280000100800 */
[----:B------:R-:W4:Y:S01]  /*ea40*/  LDL R19, [R1+0x88] ;  /* 0x0000880001137983 */ /* 0x000f220000100800 */
[----:B---3--:R-:W-:-:S04]  /*ea50*/  @P5 LOP3.LUT R41, R41, R40, RZ, 0x3c, !PT ;  /* 0x0000002829295212 */ /* 0x008fc800078e3cff */
[----:B------:R-:W-:-:S04]  /*ea60*/  @P5 LOP3.LUT R40, R41, R40, RZ, 0x3c, !PT ;  /* 0x0000002829285212 */ /* 0x000fc800078e3cff */
[----:B------:R-:W-:-:S05]  /*ea70*/  @P5 LOP3.LUT R41, R41, R40, RZ, 0x3c, !PT ;  /* 0x0000002829295212 */ /* 0x000fca00078e3cff */
[----:B------:R-:W3:Y:S01]  /*ea80*/  @P5 LDG.E.U8 R15, desc[UR24][R40.64] ;  /* 0x00000018280f5981 */ /* 0x000ee2000c1e1100 */
[----:B------:R-:W-:-:S04]  /*ea90*/  LOP3.LUT R25, R10, 0x32, RZ, 0xfc, !PT ;  /* 0x000000320a197812 */ /* 0x000fc800078efcff */
[----:B------:R-:W-:Y:S02]  /*eaa0*/  ISETP.LT.AND P3, PT, R25, R3, P0 ;  /* 0x000000031900720c */ /* 0x000fe40000761270 */
[----:B------:R-:W-:Y:S01]  /*eab0*/  PRMT R4, RZ, 0x7610, R4 ;  /* 0x00007610ff047816 */ /* 0x000fe20000000004 */
[----:B--2---:R0:W-:Y:S04]  /*eac0*/  STL [R1+0x4e4], R14 ;  /* 0x0004e40e01007387 */ /* 0x0041e80000100800 */
[----:B------:R-:W2:Y:S01]  /*ead0*/  LDL.LU.64 R40, [R1+0xd20] ;  /* 0x000d200001287983 */ /* 0x000ea20000300a00 */
[----:B0-----:R-:W-:-:S04]  /*eae0*/  LOP3.LUT R14, R10, 0x42, RZ, 0xfc, !PT ;  /* 0x000000420a0e7812 */ /* 0x001fc800078efcff */
[----:B------:R-:W-:Y:S01]  /*eaf0*/  ISETP.LT.AND P5, PT, R14, R3, P0 ;  /* 0x000000030e00720c */ /* 0x000fe200007a1270 */
[----:B----4-:R-:W-:Y:S01]  /*eb00*/  @P3 IMAD.MOV.U32 R14, RZ, RZ, R17 ;  /* 0x000000ffff0e3224 */ /* 0x010fe200078e0011 */
[----:B------:R-:W-:-:S04]  /*eb10*/  LOP3.LUT R25, R10, 0x3a, RZ, 0xfc, !PT ;  /* 0x0000003a0a197812 */ /* 0x000fc800078efcff */
[----:B------:R-:W-:Y:S02]  /*eb20*/  ISETP.LT.AND P2, PT, R25, R3, P0 ;  /* 0x000000031900720c */ /* 0x000fe40000741270 */
[----:B------:R-:W-:-:S11]  /*eb30*/  PRMT R5, RZ, 0x7610, R5 ;  /* 0x00007610ff057816 */ /* 0x000fd60000000005 */
[----:B------:R-:W-:-:S04]  /*eb40*/  @P2 LOP3.LUT R13, R13, R12, RZ, 0x3c, !PT ;  /* 0x0000000c0d0d2212 */ /* 0x000fc800078e3cff */
[----:B------:R-:W-:-:S04]  /*eb50*/  @P2 LOP3.LUT R12, R13, R12, RZ, 0x3c, !PT ;  /* 0x0000000c0d0c2212 */ /* 0x000fc800078e3cff */
[----:B------:R-:W-:-:S05]  /*eb60*/  @P2 LOP3.LUT R13, R13, R12, RZ, 0x3c, !PT ;  /* 0x0000000c0d0d2212 */ /* 0x000fca00078e3cff */
[----:B------:R-:W4:Y:S01]  /*eb70*/  @P2 LDG.E.U8 R5, desc[UR24][R12.64] ;  /* 0x000000180c052981 */ /* 0x000f22000c1e1100 */
[----:B------:R-:W-:-:S04]  /*eb80*/  @P5 LOP3.LUT R19, R19, R18, RZ, 0x3c, !PT ;  /* 0x0000001213135212 */ /* 0x000fc800078e3cff */
[C---:B------:R-:W-:Y:S02]  /*eb90*/  @P5 LOP3.LUT R18, R19.reuse, R18, RZ, 0x3c, !PT ;  /* 0x0000001213125212 */ /* 0x040fe400078e3cff */
[----:B------:R-:W-:Y:S02]  /*eba0*/  PRMT R24, RZ, 0x7610, R24 ;  /* 0x00007610ff187816 */ /* 0x000fe40000000018 */
[----:B------:R-:W-:-:S05]  /*ebb0*/  @P5 LOP3.LUT R19, R19, R18, RZ, 0x3c, !PT ;  /* 0x0000001213135212 */ /* 0x000fca00078e3cff */
[----:B------:R-:W2:Y:S04]  /*ebc0*/  @P5 LDG.E.U8 R24, desc[UR24][R18.64] ;  /* 0x0000001812185981 */ /* 0x000ea8000c1e1100 */
[----:B---3--:R0:W-:Y:S04]  /*ebd0*/  STL [R1+0x4e0], R15 ;  /* 0x0004e00f01007387 */ /* 0x0081e80000100800 */
[----:B------:R-:W3:Y:S01]  /*ebe0*/  LDL R17, [R1+0xa8] ;  /* 0x0000a80001117983 */ /* 0x000ee20000100800 */
[----:B0-----:R-:W-:-:S03]  /*ebf0*/  @P3 IMAD.MOV.U32 R15, RZ, RZ, R16 ;  /* 0x000000ffff0f3224 */ /* 0x001fc600078e0010 */
[----:B------:R-:W3:Y:S04]  /*ec00*/  LDL R16, [R1+0xa4] ;  /* 0x0000a40001107983 */ /* 0x000ee80000100800 */
[----:B------:R-:W2:Y:S04]  /*ec10*/  @P3 LDG.E.U8 R4, desc[UR24][R14.64] ;  /* 0x000000180e043981 */ /* 0x000ea8000c1e1100 */
[----:B------:R-:W4:Y:S04]  /*ec20*/  LDL R14, [R1+0xbc] ;  /* 0x0000bc00010e7983 */ /* 0x000f280000100800 */
[----:B------:R-:W4:Y:S04]  /*ec30*/  LDL R15, [R1+0xc0] ;  /* 0x0000c000010f7983 */ /* 0x000f280000100800 */
[----:B------:R-:W-:Y:S01]  /*ec40*/  STL [R1+0x4e8], R156 ;  /* 0x0004e89c01007387 */ /* 0x000fe20000100800 */
[----:B------:R-:W-:-:S04]  /*ec50*/  LOP3.LUT R25, R10, 0x4a, RZ, 0xfc, !PT ;  /* 0x0000004a0a197812 */ /* 0x000fc800078efcff */
[----:B------:R-:W-:Y:S02]  /*ec60*/  ISETP.LT.AND P3, PT, R25, R3, P0 ;  /* 0x000000031900720c */ /* 0x000fe40000761270 */
[----:B------:R-:W-:Y:S02]  /*ec70*/  PRMT R155, RZ, 0x7610, R155 ;  /* 0x00007610ff9b7816 */ /* 0x000fe4000000009b */
[----:B------:R-:W-:Y:S02]  /*ec80*/  PRMT R165, RZ, 0x7610, R165 ;  /* 0x00007610ffa57816 */ /* 0x000fe400000000a5 */
[----:B------:R-:W-:-:S04]  /*ec90*/  LOP3.LUT R163, R10, 0x5a, RZ, 0xfc, !PT ;  /* 0x0000005a0aa37812 */ /* 0x000fc800078efcff */
[----:B------:R-:W-:Y:S01]  /*eca0*/  ISETP.LT.AND P5, PT, R163, R3, P0 ;  /* 0x00000003a300720c */ /* 0x000fe200007a1270 */
[----:B--2---:R0:W-:Y:S02]  /*ecb0*/  STL [R1+0x4dc], R4 ;  /* 0x0004dc0401007387 */ /* 0x0041e40000100800 */
[----:B---3--:R-:W-:Y:S02]  /*ecc0*/  @P3 LOP3.LUT R17, R17, R16, RZ, 0x3c, !PT ;  /* 0x0000001011113212 */ /* 0x008fe400078e3cff */
[----:B------:R-:W2:Y:S01]  /*ecd0*/  LDL R12, [R1+0xdc] ;  /* 0x0000dc00010c7983 */ /* 0x000ea20000100800 */
[----:B0-----:R-:W-:-:S03]  /*ece0*/  LOP3.LUT R4, R10, 0x52, RZ, 0xfc, !PT ;  /* 0x000000520a047812 */ /* 0x001fc600078efcff */
[----:B------:R-:W2:Y:S01]  /*ecf0*/  LDL R13, [R1+0xe0] ;  /* 0x0000e000010d7983 */ /* 0x000ea20000100800 */
[----:B------:R-:W-:Y:S02]  /*ed00*/  ISETP.LT.AND P2, PT, R4, R3, P0 ;  /* 0x000000030400720c */ /* 0x000fe40000741270 */
[----:B------:R-:W-:Y:S01]  /*ed10*/  @P3 LOP3.LUT R16, R17, R16, RZ, 0x3c, !PT ;  /* 0x0000001011103212 */ /* 0x000fe200078e3cff */
[----:B------:R-:W3:Y:S10]  /*ed20*/  LDL R4, [R1+0xf4] ;  /* 0x0000f40001047983 */ /* 0x000ef40000100800 */
[----:B----4-:R-:W-:-:S04]  /*ed30*/  @P2 LOP3.LUT R15, R15, R14, RZ, 0x3c, !PT ;  /* 0x0000000e0f0f2212 */ /* 0x010fc800078e3cff */
[----:B------:R-:W-:Y:S02]  /*ed40*/  @P2 LOP3.LUT R14, R15, R14, RZ, 0x3c, !PT ;  /* 0x0000000e0f0e2212 */ /* 0x000fe400078e3cff */
[----:B------:R-:W-:Y:S02]  /*ed50*/  @P3 LOP3.LUT R17, R17, R16, RZ, 0x3c, !PT ;  /* 0x0000001011113212 */ /* 0x000fe400078e3cff */
[----:B------:R-:W-:-:S03]  /*ed60*/  @P2 LOP3.LUT R15, R15, R14, RZ, 0x3c, !PT ;  /* 0x0000000e0f0f2212 */ /* 0x000fc600078e3cff */
[----:B------:R-:W4:Y:S04]  /*ed70*/  @P3 LDG.E.U8 R165, desc[UR24][R16.64] ;  /* 0x0000001810a53981 */ /* 0x000f28000c1e1100 */
[----:B------:R-:W2:Y:S04]  /*ed80*/  @P2 LDG.E.U8 R155, desc[UR24][R14.64] ;  /* 0x000000180e9b2981 */ /* 0x000ea8000c1e1100 */
[----:B------:R0:W-:Y:S04]  /*ed90*/  STL [R1+0x4d8], R5 ;  /* 0x0004d80501007387 */ /* 0x0001e80000100800 */
[----:B0-----:R-:W3:Y:S04]  /*eda0*/  LDL R5, [R1+0xf8] ;  /* 0x0000f80001057983 */ /* 0x001ee80000100800 */
[----:B------:R-:W3:Y:S04]  /*edb0*/  LDL.LU.64 R18, [R1+0xd18] ;  /* 0x000d180001127983 */ /* 0x000ee80000300a00 */
[----:B------:R0:W-:Y:S04]  /*edc0*/  STL [R1+0x4d4], R24 ;  /* 0x0004d41801007387 */ /* 0x0001e80000100800 */
[----:B------:R-:W3:Y:S04]  /*edd0*/  LDL R25, [R1+0x118] ;  /* 0x0001180001197983 */ /* 0x000ee80000100800 */
[----:B------:R-:W3:Y:S04]  /*ede0*/  LDL R163, [R1+0x12c] ;  /* 0x00012c0001a37983 */ /* 0x000ee80000100800 */
[----:B0-----:R-:W3:Y:S04]  /*edf0*/  LDL R24, [R1+0x114] ;  /* 0x0001140001187983 */ /* 0x001ee80000100800 */
[----:B------:R-:W3:Y:S01]  /*ee00*/  LDL R164, [R1+0x130] ;  /* 0x0001300001a47983 */ /* 0x000ee20000100800 */
[----:B------:R-:W-:-:S03]  /*ee10*/  LOP3.LUT R156, R10, 0x62, RZ, 0xfc, !PT ;  /* 0x000000620a9c7812 */ /* 0x000fc600078efcff */
[----:B------:R-:W3:Y:S01]  /*ee20*/  LDL.LU.64 R16, [R1+0xd10] ;  /* 0x000d100001107983 */ /* 0x000ee20000300a00 */
[----:B------:R-:W-:-:S03]  /*ee30*/  ISETP.LT.AND P3, PT, R156, R3, P0 ;  /* 0x000000039c00720c */ /* 0x000fc60000761270 */
[----:B------:R-:W3:Y:S01]  /*ee40*/  LDL.LU.64 R14, [R1+0xd08] ;  /* 0x000d0800010e7983 */ /* 0x000ee20000300a00 */
[----:B------:R-:W-:Y:S02]  /*ee50*/  PRMT R151, RZ, 0x7610, R151 ;  /* 0x00007610ff977816 */ /* 0x000fe40000000097 */
[----:B------:R-:W-:Y:S02]  /*ee60*/  PRMT R7, RZ, 0x7610, R7 ;  /* 0x00007610ff077816 */ /* 0x000fe40000000007 */
[----:B------:R-:W-:Y:S01]  /*ee70*/  PRMT R158, RZ, 0x7610, R158 ;  /* 0x00007610ff9e7816 */ /* 0x000fe2000000009e */
[----:B--2---:R0:W-:Y:S04]  /*ee80*/  STL [R1+0x4cc], R155 ;  /* 0x0004cc9b01007387 */ /* 0x0041e80000100800 */
[----:B------:R-:W2:Y:S04]  /*ee90*/  LDL R156, [R1+0x150] ;  /* 0x00015000019c7983 */ /* 0x000ea80000100800 */
[----:B0-----:R-:W2:Y:S04]  /*eea0*/  LDL R155, [R1+0x14c] ;  /* 0x00014c00019b7983 */ /* 0x001ea80000100800 */
[----:B----4-:R0:W-:Y:S02]  /*eeb0*/  STL [R1+0x4d0], R165 ;  /* 0x0004d0a501007387 */ /* 0x0101e40000100800 */
[----:B0-----:R-:W-:-:S02]  /*eec0*/  LOP3.LUT R165, R10, 0x6a, RZ, 0xfc, !PT ;  /* 0x0000006a0aa57812 */ /* 0x001fc400078efcff */
[----:B------:R-:W-:Y:S02]  /*eed0*/  LOP3.LUT R165, R10, 0x72, RZ, 0xfc, !PT ;  /* 0x000000720aa57812 */ /* 0x000fe400078efcff */
[----:B------:R-:W0:Y:S01]  /*eee0*/  S2R R10, SR_TID.X ;  /* 0x00000000000a7919 */ /* 0x000e220000002100 */
[----:B------:R-:W-:Y:S02]  /*eef0*/  @P5 LOP3.LUT R13, R13, R12, RZ, 0x3c, !PT ;  /* 0x0000000c0d0d5212 */ /* 0x000fe400078e3cff */
[----:B---3--:R-:W-:Y:S02]  /*ef00*/  @P3 LOP3.LUT R5, R5, R4, RZ, 0x3c, !PT ;  /* 0x0000000405053212 */ /* 0x008fe400078e3cff */
[----:B------:R-:W-:Y:S02]  /*ef10*/  @P5 LOP3.LUT R12, R13, R12, RZ, 0x3c, !PT ;  /* 0x0000000c0d0c5212 */ /* 0x000fe400078e3cff */
[----:B------:R-:W-:Y:S02]  /*ef20*/  @P3 LOP3.LUT R4, R5, R4, RZ, 0x3c, !PT ;  /* 0x0000000405043212 */ /* 0x000fe400078e3cff */
[----:B0-----:R-:W-:-:S04]  /*ef30*/  SHF.R.U32.HI R10, RZ, 0x6, R10 ;  /* 0x00000006ff0a7819 */ /* 0x001fc8000001160a */
[----:B------:R-:W-:-:S04]  /*ef40*/  SGXT.U32 R10, R10, 0x1 ;  /* 0x000000010a0a781a */ /* 0x000fc80000000000 */
[----:B------:R-:W-:-:S04]  /*ef50*/  LOP3.LUT R10, R10, 0x6a, RZ, 0xfc, !PT ;  /* 0x0000006a0a0a7812 */ /* 0x000fc800078efcff */
[----:B------:R-:W-:Y:S02]  /*ef60*/  ISETP.LT.AND P2, PT, R10, R3, P0 ;  /* 0x000000030a00720c */ /* 0x000fe40000741270 */
[----:B------:R-:W0:Y:S01]  /*ef70*/  S2R R10, SR_TID.X ;  /* 0x00000000000a7919 */ /* 0x000e220000002100 */
[----:B------:R-:W-:Y:S02]  /*ef80*/  @P5 LOP3.LUT R13, R13, R12, RZ, 0x3c, !PT ;  /* 0x0000000c0d0d5212 */ /* 0x000fe400078e3cff */
[----:B------:R-:W-:-:S03]  /*ef90*/  @P3 LOP3.LUT R5, R5, R4, RZ, 0x3c, !PT ;  /* 0x0000000405053212 */ /* 0x000fc600078e3cff */
[----:B------:R-:W3:Y:S04]  /*efa0*/  @P5 LDG.E.U8 R2, desc[UR24][R12.64] ;  /* 0x000000180c025981 */ /* 0x000ee8000c1e1100 */
[----:B------:R-:W4:Y:S01]  /*efb0*/  @P3 LDG.E.U8 R151, desc[UR24][R4.64] ;  /* 0x0000001804973981 */ /* 0x000f22000c1e1100 */
[----:B------:R-:W-:Y:S02]  /*efc0*/  ISETP.LT.AND P5, PT, R165, R3, P0 ;  /* 0x00000003a500720c */ /* 0x000fe400007a1270 */
[-C--:B------:R-:W-:Y:S01]  /*efd0*/  @P2 LOP3.LUT R25, R25, R24.reuse, RZ, 0x3c, !PT ;  /* 0x0000001819192212 */ /* 0x080fe200078e3cff */
[----:B------:R-:W4:Y:S03]  /*efe0*/  LDL.LU.64 R12, [R1+0xd00] ;  /* 0x000d0000010c7983 */ /* 0x000f260000300a00 */
[----:B------:R-:W-:-:S02]  /*eff0*/  @P2 LOP3.LUT R24, R25, R24, RZ, 0x3c, !PT ;  /* 0x0000001819182212 */ /* 0x000fc400078e3cff */
[----:B0-----:R-:W-:-:S04]  /*f000*/  SHF.R.U32.HI R10, RZ, 0x6, R10 ;  /* 0x00000006ff0a7819 */ /* 0x001fc8000001160a */
[----:B------:R-:W-:-:S04]  /*f010*/  SGXT.U32 R10, R10, 0x1 ;  /* 0x000000010a0a781a */ /* 0x000fc80000000000 */
[----:B------:R-:W-:-:S04]  /*f020*/  LOP3.LUT R165, R10, 0x7a, RZ, 0xfc, !PT ;  /* 0x0000007a0aa57812 */ /* 0x000fc800078efcff */
[----:B------:R-:W-:Y:S01]  /*f030*/  ISETP.LT.AND P3, PT, R165, R3, P0 ;  /* 0x00000003a500720c */ /* 0x000fe20000761270 */
[----:B------:R-:W-:Y:S01]  /*f040*/  @P5 IMAD.MOV.U32 R165, RZ, RZ, R163 ;  /* 0x000000ffffa55224 */ /* 0x000fe200078e00a3 */
[----:B------:R-:W-:-:S04]  /*f050*/  @P2 LOP3.LUT R25, R25, R24, RZ, 0x3c, !PT ;  /* 0x0000001819192212 */ /* 0x000fc800078e3cff */
[----:B------:R2:W4:Y:S04]  /*f060*/  @P5 LDG.E.U8 R7, desc[UR24][R164.64] ;  /* 0x00000018a4075981 */ /* 0x000528000c1e1100 */
[----:B------:R-:W4:Y:S01]  /*f070*/  @P2 LDG.E.U8 R158, desc[UR24][R24.64] ;  /* 0x00000018189e2981 */ /* 0x000f22000c1e1100 */
[----:B------:R-:W-:Y:S02]  /*f080*/  PRMT R27, RZ, 0x7610, R27 ;  /* 0x00007610ff1b7816 */ /* 0x000fe4000000001b */
[----:B------:R-:W-:Y:S02]  /*f090*/  PRMT R26, RZ, 0x7610, R26 ;  /* 0x00007610ff1a7816 */ /* 0x000fe4000000001a */
[----:B------:R-:W-:Y:S01]  /*f0a0*/  PRMT R9, RZ, 0x7610, R9 ;  /* 0x00007610ff097816 */ /* 0x000fe20000000009 */
[----:B--2---:R-:W-:-:S02]  /*f0b0*/  @P3 IMAD.MOV.U32 R164, RZ, RZ, R156 ;  /* 0x000000ffffa43224 */ /* 0x004fc400078e009c */
[----:B------:R-:W-:-:S05]  /*f0c0*/  @P3 IMAD.MOV.U32 R165, RZ, RZ, R155 ;  /* 0x000000ffffa53224 */ /* 0x000fca00078e009b */
[----:B------:R0:W2:Y:S04]  /*f0d0*/  @P3 LDG.E.U8 R27, desc[UR24][R164.64] ;  /* 0x00000018a41b3981 */ /* 0x0000a8000c1e1100 */
[----:B---3--:R-:W-:Y:S04]  /*f0e0*/  STL [R1+0x4c8], R2 ;  /* 0x0004c80201007387 */ /* 0x008fe80000100800 */
[----:B------:R-:W3:Y:S04]  /*f0f0*/  LDL.LU.64 R4, [R1+0xcf8] ;  /* 0x000cf80001047983 */ /* 0x000ee80000300a00 */
[----:B----4-:R4:W-:Y:S04]  /*f100*/  STL [R1+0x4c4], R151 ;  /* 0x0004c49701007387 */ /* 0x0109e80000100800 */
[----:B------:R-:W3:Y:S01]  /*f110*/  LDL.LU.64 R24, [R1+0xcf0] ;  /* 0x000cf00001187983 */ /* 0x000ee20000300a00 */
[----:B----4-:R-:W-:-:S04]  /*f120*/  LOP3.LUT R151, R10, 0x4, RZ, 0xfc, !PT ;  /* 0x000000040a977812 */ /* 0x010fc800078efcff */
[----:B------:R-:W-:Y:S02]  /*f130*/  ISETP.LT.AND P2, PT, R151, R3, P0 ;  /* 0x000000039700720c */ /* 0x000fe40000741270 */
[----:B------:R-:W-:-:S04]  /*f140*/  LOP3.LUT R151, R10, 0xc, RZ, 0xfc, !PT ;  /* 0x0000000c0a977812 */ /* 0x000fc800078efcff */
[----:B------:R-:W-:-:S07]  /*f150*/  ISETP.LT.AND P5, PT, R151, R3, P0 ;  /* 0x000000039700720c */ /* 0x000fce00007a1270 */
[----:B0-----:R-:W-:Y:S02]  /*f160*/  @P2 IMAD.MOV.U32 R164, RZ, RZ, R146 ;  /* 0x000000ffffa42224 */ /* 0x001fe400078e0092 */
[----:B------:R-:W-:-:S05]  /*f170*/  @P2 IMAD.MOV.U32 R165, RZ, RZ, R145 ;  /* 0x000000ffffa52224 */ /* 0x000fca00078e0091 */
[----:B------:R0:W4:Y:S02]  /*f180*/  @P2 LDG.E.U8 R26, desc[UR24][R164.64] ;  /* 0x00000018a41a2981 */ /* 0x000124000c1e1100 */
[----:B0-----:R-:W-:Y:S02]  /*f190*/  @P5 IMAD.MOV.U32 R164, RZ, RZ, R154 ;  /* 0x000000ffffa45224 */ /* 0x001fe400078e009a */
[----:B------:R-:W-:Y:S01]  /*f1a0*/  @P5 IMAD.MOV.U32 R165, RZ, RZ, R153 ;  /* 0x000000ffffa55224 */ /* 0x000fe200078e0099 */
[----:B------:R0:W-:Y:S04]  /*f1b0*/  STL [R1+0x4bc], R7 ;  /* 0x0004bc0701007387 */ /* 0x0001e80000100800 */
[----:B------:R-:W3:Y:S01]  /*f1c0*/  @P5 LDG.E.U8 R9, desc[UR24][R164.64] ;  /* 0x00000018a4095981 */ /* 0x000ee2000c1e1100 */
[----:B0-----:R-:W-:-:S03]  /*f1d0*/  LOP3.LUT R7, R10, 0x14, RZ, 0xfc, !PT ;  /* 0x000000140a077812 */ /* 0x001fc600078efcff */
[----:B------:R0:W-:Y:S01]  /*f1e0*/  STL [R1+0x4c0], R158 ;  /* 0x0004c09e01007387 */ /* 0x0001e20000100800 */
[----:B------:R-:W-:-:S03]  /*f1f0*/  ISETP.LT.AND P3, PT, R7, R3, P0 ;  /* 0x000000030700720c */ /* 0x000fc60000761270 */
[----:B------:R-:W3:Y:S04]  /*f200*/  LDL R7, [R1+0x8] ;  /* 0x0000080001077983 */ /* 0x000ee80000100800 */
[----:B0-----:R-:W3:Y:S04]  /*f210*/  LDL R158, [R1+0x4] ;  /* 0x00000400019e7983 */ /* 0x001ee80000100800 */
[----:B------:R-:W-:Y:S04]  /*f220*/  STL [R1+0xac0], R146 ;  /* 0x000ac09201007387 */ /* 0x000fe80000100800 */
[----:B------:R-:W-:Y:S04]  /*f230*/  STL [R1+0xabc], R145 ;  /* 0x000abc9101007387 */ /* 0x000fe80000100800 */
[----:B------:R-:W3:Y:S04]  /*f240*/  LDL R151, [R1+0x1c] ;  /* 0x00001c0001977983 */ /* 0x000ee80000100800 */
[----:B------:R-:W3:Y:S01]  /*f250*/  LDL R163, [R1+0x20] ;  /* 0x0000200001a37983 */ /* 0x000ee20000100800 */
[----:B------:R-:W-:-:S02]  /*f260*/  PRMT R157, RZ, 0x7610, R157 ;  /* 0x00007610ff9d7816 */ /* 0x000fc4000000009d */
[----:B------:R-:W-:Y:S02]  /*f270*/  PRMT R6, RZ, 0x7610, R6 ;  /* 0x00007610ff067816 */ /* 0x000fe40000000006 */
[----:B------:R-:W-:Y:S01]  /*f280*/  PRMT R150, RZ, 0x7610, R150 ;  /* 0x00007610ff967816 */ /* 0x000fe20000000096 */
[----:B--2---:R0:W-:Y:S02]  /*f290*/  STL [R1+0x4b4], R27 ;  /* 0x0004b41b01007387 */ /* 0x0041e40000100800 */
[----:B0-----:R-:W-:-:S04]  /*f2a0*/  LOP3.LUT R27, R10, 0x1c, RZ, 0xfc, !PT ;  /* 0x0000001c0a1b7812 */ /* 0x001fc800078efcff */
[----:B------:R-:W-:Y:S01]  /*f2b0*/  ISETP.LT.AND P2, PT, R27, R3, P0 ;  /* 0x000000031b00720c */ /* 0x000fe20000741270 */
[----:B------:R-:W-:Y:S01]  /*f2c0*/  @P3 IMAD.MOV.U32 R27, RZ, RZ, R159 ;  /* 0x000000ffff1b3224 */ /* 0x000fe200078e009f */
[----:B----4-:R0:W-:Y:S04]  /*f2d0*/  STL [R1+0x4b8], R26 ;  /* 0x0004b81a01007387 */ /* 0x0101e80000100800 */
[----:B------:R-:W-:Y:S04]  /*f2e0*/  STL [R1+0xac8], R154 ;  /* 0x000ac89a01007387 */ /* 0x000fe80000100800 */
[----:B------:R-:W-:Y:S01]  /*f2f0*/  STL [R1+0xac4], R153 ;  /* 0x000ac49901007387 */ /* 0x000fe20000100800 */
[----:B0-----:R-:W-:-:S03]  /*f300*/  LOP3.LUT R26, R10, 0x24, RZ, 0xfc, !PT ;  /* 0x000000240a1a7812 */ /* 0x001fc600078efcff */
[----:B------:R-:W2:Y:S01]  /*f310*/  LDL R164, [R1+0x3c] ;  /* 0x00003c0001a47983 */ /* 0x000ea20000100800 */
[----:B------:R-:W-:Y:S01]  /*f320*/  ISETP.LT.AND P5, PT, R26, R3, P0 ;  /* 0x000000031a00720c */ /* 0x000fe200007a1270 */
[----:B------:R-:W-:Y:S02]  /*f330*/  @P3 IMAD.MOV.U32 R26, RZ, RZ, R160 ;  /* 0x000000ffff1a3224 */ /* 0x000fe400078e00a0 */
[----:B---3--:R0:W-:Y:S04]  /*f340*/  STL [R1+0x4b0], R9 ;  /* 0x0004b00901007387 */ /* 0x0081e80000100800 */
[----:B------:R-:W3:Y:S04]  /*f350*/  LDL R155, [R1+0x54] ;  /* 0x00005400019b7983 */ /* 0x000ee80000100800 */
[----:B------:R-:W4:Y:S04]  /*f360*/  LDL R156, [R1+0x58] ;  /* 0x00005800019c7983 */ /* 0x000f280000100800 */
[----:B0-----:R-:W3:Y:S04]  /*f370*/  LDL R9, [R1+0x40] ;  /* 0x0000400001097983 */ /* 0x001ee80000100800 */
[----:B------:R-:W-:Y:S04]  /*f380*/  STL [R1+0xad0], R160 ;  /* 0x000ad0a001007387 */ /* 0x000fe80000100800 */
[----:B------:R0:W-:Y:S04]  /*f390*/  STL [R1+0xacc], R159 ;  /* 0x000acc9f01007387 */ /* 0x0001e80000100800 */
[----:B------:R-:W4:Y:S01]  /*f3a0*/  @P3 LDG.E.U8 R157, desc[UR24][R26.64] ;  /* 0x000000181a9d3981 */ /* 0x000f22000c1e1100 */
[----:B0-----:R-:W-:-:S04]  /*f3b0*/  LOP3.LUT R159, R10, 0x2c, RZ, 0xfc, !PT ;  /* 0x0000002c0a9f7812 */ /* 0x001fc800078efcff */
[----:B------:R-:W-:Y:S01]  /*f3c0*/  ISETP.LT.AND P3, PT, R159, R3, P0 ;  /* 0x000000039f00720c */ /* 0x000fe20000761270 */
[----:B------:R-:W-:Y:S01]  /*f3d0*/  @P2 IMAD.MOV.U32 R159, RZ, RZ, R158 ;  /* 0x000000ffff9f2224 */ /* 0x000fe200078e009e */
[----:B------:R-:W4:Y:S01]  /*f3e0*/  LDL.LU.64 R26, [R1+0xce8] ;  /* 0x000ce800011a7983 */ /* 0x000f220000300a00 */
[----:B------:R-:W-:-:S05]  /*f3f0*/  @P2 IMAD.MOV.U32 R158, RZ, RZ, R7 ;  /* 0x000000ffff9e2224 */ /* 0x000fca00078e0007 */
[----:B------:R0:W4:Y:S02]  /*f400*/  @P2 LDG.E.U8 R6, desc[UR24][R158.64] ;  /* 0x000000189e062981 */ /* 0x000124000c1e1100 */
[----:B0-----:R-:W-:Y:S02]  /*f410*/  @P5 IMAD.MOV.U32 R158, RZ, RZ, R163 ;  /* 0x000000ffff9e5224 */ /* 0x001fe400078e00a3 */
[----:B------:R-:W-:-:S05]  /*f420*/  @P5 IMAD.MOV.U32 R159, RZ, RZ, R151 ;  /* 0x000000ffff9f5224 */ /* 0x000fca00078e0097 */
[----:B------:R0:W4:Y:S01]  /*f430*/  @P5 LDG.E.U8 R150, desc[UR24][R158.64] ;  /* 0x000000189e965981 */ /* 0x000122000c1e1100 */
[----:B------:R-:W-:Y:S02]  /*f440*/  PRMT R8, RZ, 0x7610, R8 ;  /* 0x00007610ff087816 */ /* 0x000fe40000000008 */
[----:B0-----:R-:W-:-:S04]  /*f450*/  LOP3.LUT R158, R10, 0x3c, RZ, 0xfc, !PT ;  /* 0x0000003c0a9e7812 */ /* 0x001fc800078efcff */
[----:B------:R-:W-:Y:S01]  /*f460*/  ISETP.LT.AND P5, PT, R158, R3, P0 ;  /* 0x000000039e00720c */ /* 0x000fe200007a1270 */
[----:B--2---:R-:W-:Y:S02]  /*f470*/  @P3 IMAD.MOV.U32 R159, RZ, RZ, R164 ;  /* 0x000000ffff9f3224 */ /* 0x004fe400078e00a4 */
[----:B---3--:R-:W-:-:S05]  /*f480*/  @P3 IMAD.MOV.U32 R158, RZ, RZ, R9 ;  /* 0x000000ffff9e3224 */ /* 0x008fca00078e0009 */
[----:B------:R-:W2:Y:S04]  /*f490*/  @P3 LDG.E.U8 R8, desc[UR24][R158.64] ;  /* 0x000000189e083981 */ /* 0x000ea8000c1e1100 */
[----:B----4-:R-:W-:Y:S04]  /*f4a0*/  STL [R1+0x4ac], R157 ;  /* 0x0004ac9d01007387 */ /* 0x010fe80000100800 */
[----:B------:R0:W-:Y:S04]  /*f4b0*/  STL [R1+0x4a8], R6 ;  /* 0x0004a80601007387 */ /* 0x0001e80000100800 */
[----:B------:R-:W3:Y:S04]  /*f4c0*/  LDL R7, [R1+0x78] ;  /* 0x0000780001077983 */ /* 0x000ee80000100800 */
[----:B------:R-:W4:Y:S04]  /*f4d0*/  LDL R151, [R1+0x8c] ;  /* 0x00008c0001977983 */ /* 0x000f280000100800 */
[----:B0-----:R-:W3:Y:S04]  /*f4e0*/  LDL R6, [R1+0x74] ;  /* 0x0000740001067983 */ /* 0x001ee80000100800 */
[----:B------:R0:W-:Y:S04]  /*f4f0*/  STL [R1+0x4a4], R150 ;  /* 0x0004a49601007387 */ /* 0x0001e80000100800 */
[----:B0-----:R-:W4:Y:S01]  /*f500*/  LDL R150, [R1+0x90] ;  /* 0x0000900001967983 */ /* 0x001f220000100800 */
[----:B------:R-:W-:-:S04]  /*f510*/  LOP3.LUT R157, R10, 0x34, RZ, 0xfc, !PT ;  /* 0x000000340a9d7812 */ /* 0x000fc800078efcff */
[-C--:B------:R-:W-:Y:S02]  /*f520*/  ISETP.LT.AND P2, PT, R157, R3.reuse, P0 ;  /* 0x000000039d00720c */ /* 0x080fe40000741270 */
[----:B------:R-:W-:Y:S02]  /*f530*/  LOP3.LUT R157, R10, 0x44, RZ, 0xfc, !PT ;  /* 0x000000440a9d7812 */ /* 0x000fe400078efcff */
[----:B------:R-:W-:Y:S02]  /*f540*/  PRMT R142, RZ, 0x7610, R142 ;  /* 0x00007610ff8e7816 */ /* 0x000fe4000000008e */
[----:B------:R-:W-:-:S07]  /*f550*/  ISETP.LT.AND P3, PT, R157, R3, P0 ;  /* 0x000000039d00720c */ /* 0x000fce0000761270 */
[----:B------:R-:W-:-:S05]  /*f560*/  @P2 IMAD.MOV.U32 R157, RZ, RZ, R155 ;  /* 0x000000ffff9d2224 */ /* 0x000fca00078e009b */
[----:B------:R-:W4:Y:S01]  /*f570*/  @P2 LDG.E.U8 R142, desc[UR24][R156.64] ;  /* 0x000000189c8e2981 */ /* 0x000f22000c1e1100 */
[----:B------:R-:W-:Y:S02]  /*f580*/  PRMT R152, RZ, 0x7610, R152 ;  /* 0x00007610ff987816 */ /* 0x000fe40000000098 */
[----:B------:R-:W-:Y:S01]  /*f590*/  PRMT R149, RZ, 0x7610, R149 ;  /* 0x00007610ff957816 */ /* 0x000fe20000000095 */
[----:B--2---:R0:W-:Y:S04]  /*f5a0*/  STL [R1+0x4a0], R8 ;  /* 0x0004a00801007387 */ /* 0x0041e80000100800 */
[----:B------:R-:W2:Y:S04]  /*f5b0*/  LDL R157, [R1+0xc4] ;  /* 0x0000c400019d7983 */ /* 0x000ea80000100800 */
[----:B------:R-:W2:Y:S04]  /*f5c0*/  LDL R158, [R1+0xc8] ;  /* 0x0000c800019e7983 */ /* 0x000ea80000100800 */
[----:B0-----:R-:W2:Y:S04]  /*f5d0*/  LDL R8, [R1+0xac] ;  /* 0x0000ac0001087983 */ /* 0x001ea80000100800 */
[----:B------:R-:W2:Y:S01]  /*f5e0*/  LDL R9, [R1+0xb0] ;  /* 0x0000b00001097983 */ /* 0x000ea20000100800 */
[----:B---3--:R-:W-:-:S04]  /*f5f0*/  @P5 LOP3.LUT R7, R7, R6, RZ, 0x3c, !PT ;  /* 0x0000000607075212 */ /* 0x008fc800078e3cff */
[----:B------:R-:W-:-:S04]  /*f600*/  @P5 LOP3.LUT R6, R7, R6, RZ, 0x3c, !PT ;  /* 0x0000000607065212 */ /* 0x000fc800078e3cff */
[----:B------:R-:W-:-:S05]  /*f610*/  @P5 LOP3.LUT R7, R7, R6, RZ, 0x3c, !PT ;  /* 0x0000000607075212 */ /* 0x000fca00078e3cff */
[----:B------:R-:W3:Y:S04]  /*f620*/  @P5 LDG.E.U8 R152, desc[UR24][R6.64] ;  /* 0x0000001806985981 */ /* 0x000ee8000c1e1100 */
[----:B----4-:R-:W4:Y:S01]  /*f630*/  @P3 LDG.E.U8 R149, desc[UR24][R150.64] ;  /* 0x0000001896953981 */ /* 0x010f22000c1e1100 */
[----:B------:R-:W-:-:S04]  /*f640*/  LOP3.LUT R159, R10, 0x54, RZ, 0xfc, !PT ;  /* 0x000000540a9f7812 */ /* 0x000fc800078efcff */
[-C--:B------:R-:W-:Y:S02]  /*f650*/  ISETP.LT.AND P5, PT, R159, R3.reuse, P0 ;  /* 0x000000039f00720c */ /* 0x080fe400007a1270 */
[C---:B------:R-:W-:Y:S02]  /*f660*/  LOP3.LUT R159, R10.reuse, 0x5c, RZ, 0xfc, !PT ;  /* 0x0000005c0a9f7812 */ /* 0x040fe400078efcff */
[----:B------:R-:W-:Y:S02]  /*f670*/  PRMT R153, RZ, 0x7610, R153 ;  /* 0x00007610ff997816 */ /* 0x000fe40000000099 */
[----:B------:R-:W-:Y:S01]  /*f680*/  ISETP.LT.AND P3, PT, R159, R3, P0 ;  /* 0x000000039f00720c */ /* 0x000fe20000761270 */
[----:B------:R0:W-:Y:S04]  /*f690*/  STL [R1+0x49c], R142 ;  /* 0x00049c8e01007387 */ /* 0x0001e80000100800 */
[----:B------:R-:W4:Y:S01]  /*f6a0*/  LDL R164, [R1+0xe4] ;  /* 0x0000e40001a47983 */ /* 0x000f220000100800 */
[----:B0-----:R-:W-:-:S04]  /*f6b0*/  LOP3.LUT R142, R10, 0x4c, RZ, 0xfc, !PT ;  /* 0x0000004c0a8e7812 */ /* 0x001fc800078efcff */
[----:B------:R-:W-:Y:S02]  /*f6c0*/  ISETP.LT.AND P2, PT, R142, R3, P0 ;  /* 0x000000038e00720c */ /* 0x000fe40000741270 */
[----:B------:R-:W4:Y:S04]  /*f6d0*/  LDL R142, [R1+0xe8] ;  /* 0x0000e800018e7983 */ /* 0x000f280000100800 */
[----:B------:R-:W4:Y:S01]  /*f6e0*/  LDL.LU.64 R6, [R1+0xce0] ;  /* 0x000ce00001067983 */ /* 0x000f220000300a00 */
[----:B--2---:R-:W-:-:S05]  /*f6f0*/  @P5 IMAD.MOV.U32 R159, RZ, RZ, R157 ;  /* 0x000000ffff9f5224 */ /* 0x004fca00078e009d */
[----:B------:R0:W2:Y:S04]  /*f700*/  @P5 LDG.E.U8 R153, desc[UR24][R158.64] ;  /* 0x000000189e995981 */ /* 0x0000a8000c1e1100 */
[----:B---3--:R3:W-:Y:S04]  /*f710*/  STL [R1+0x498], R152 ;  /* 0x0004989801007387 */ /* 0x0087e80000100800 */
[----:B---3--:R-:W3:Y:S04]  /*f720*/  LDL.LU R152, [R1+0x20c] ;  /* 0x00020c0001987983 */ /* 0x008ee80000300800 */
[----:B------:R-:W3:Y:S04]  /*f730*/  LDL R163, [R1+0xfc] ;  /* 0x0000fc0001a37983 */ /* 0x000ee80000100800 */
[----:B------:R-:W3:Y:S04]  /*f740*/  LDL R155, [R1+0x100] ;  /* 0x00010000019b7983 */ /* 0x000ee80000100800 */
[----:B------:R-:W3:Y:S04]  /*f750*/  LDL.LU R156, [R1+0x218] ;  /* 0x00021800019c7983 */ /* 0x000ee80000300800 */
[----:B----4-:R4:W-:Y:S04]  /*f760*/  STL [R1+0x494], R149 ;  /* 0x0004949501007387 */ /* 0x0109e80000100800 */
[----:B------:R-:W3:Y:S04]  /*f770*/  LDL R150, [R1+0x120] ;  /* 0x0001200001967983 */ /* 0x000ee80000100800 */
[----:B----4-:R-:W4:Y:S01]  /*f780*/  LDL R149, [R1+0x11c] ;  /* 0x00011c0001957983 */ /* 0x010f220000100800 */
[----:B------:R-:W-:-:S04]  /*f790*/  @P2 LOP3.LUT R9, R9, R8, RZ, 0x3c, !PT ;  /* 0x0000000809092212 */ /* 0x000fc800078e3cff */
[C---:B------:R-:W-:Y:S02]  /*f7a0*/  @P2 LOP3.LUT R8, R9.reuse, R8, RZ, 0x3c, !PT ;  /* 0x0000000809082212 */ /* 0x040fe400078e3cff */
[----:B------:R-:W-:Y:S02]  /*f7b0*/  PRMT R154, RZ, 0x7610, R154 ;  /* 0x00007610ff9a7816 */ /* 0x000fe4000000009a */
[----:B------:R-:W-:Y:S02]  /*f7c0*/  @P2 LOP3.LUT R9, R9, R8, RZ, 0x3c, !PT ;  /* 0x0000000809092212 */ /* 0x000fe400078e3cff */
[----:B------:R-:W-:-:S03]  /*f7d0*/  LOP3.LUT R151, R10, 0x64, RZ, 0xfc, !PT ;  /* 0x000000640a977812 */ /* 0x000fc600078efcff */
[----:B------:R-:W4:Y:S01]  /*f7e0*/  @P2 LDG.E.U8 R154, desc[UR24][R8.64] ;  /* 0x00000018089a2981 */ /* 0x000f22000c1e1100 */
[-C--:B------:R-:W-:Y:S02]  /*f7f0*/  ISETP.LT.AND P2, PT, R151, R3.reuse, P0 ;  /* 0x000000039700720c */ /* 0x080fe40000741270 */
[----:B------:R-:W-:Y:S01]  /*f800*/  LOP3.LUT R151, R10, 0x6c, RZ, 0xfc, !PT ;  /* 0x0000006c0a977812 */ /* 0x000fe200078efcff */
[----:B0-----:R-:W-:Y:S01]  /*f810*/  @P3 IMAD.MOV.U32 R158, RZ, RZ, R142 ;  /* 0x000000ffff9e3224 */ /* 0x001fe200078e008e */
[----:B------:R-:W-:Y:S02]  /*f820*/  PRMT R146, RZ, 0x7610, R146 ;  /* 0x00007610ff927816 */ /* 0x000fe40000000092 */
[----:B------:R-:W-:Y:S01]  /*f830*/  ISETP.LT.AND P5, PT, R151, R3, P0 ;  /* 0x000000039700720c */ /* 0x000fe200007a1270 */
[----:B------:R-:W-:Y:S01]  /*f840*/  @P3 IMAD.MOV.U32 R159, RZ, RZ, R164 ;  /* 0x000000ffff9f3224 */ /* 0x000fe200078e00a4 */
[----:B------:R-:W4:Y:S01]  /*f850*/  LDL.LU.64 R8, [R1+0xcd8] ;  /* 0x000cd80001087983 */ /* 0x000f220000300a00 */
[----:B------:R-:W-:-:S03]  /*f860*/  PRMT R144, RZ, 0x7610, R144 ;  /* 0x00007610ff907816 */ /* 0x000fc60000000090 */
[----:B------:R-:W4:Y:S04]  /*f870*/  LDL.LU R164, [R1+0x21c] ;  /* 0x00021c0001a47983 */ /* 0x000f280000300800 */
[----:B------:R-:W4:Y:S04]  /*f880*/  LDL R142, [R1+0x134] ;  /* 0x00013400018e7983 */ /* 0x000f280000100800 */
[----:B------:R-:W4:Y:S01]  /*f890*/  @P3 LDG.E.U8 R146, desc[UR24][R158.64] ;  /* 0x000000189e923981 */ /* 0x000f22000c1e1100 */
[----:B------:R-:W-:-:S03]  /*f8a0*/  PRMT R145, RZ, 0x7610, R145 ;  /* 0x00007610ff917816 */ /* 0x000fc60000000091 */
[----:B--2---:R0:W-:Y:S01]  /*f8b0*/  STL [R1+0x48c], R153 ;  /* 0x00048c9901007387 */ /* 0x0041e20000100800 */
[----:B---3--:R-:W-:Y:S01]  /*f8c0*/  ISETP.GE.AND P3, PT, R152, RZ, PT ;  /* 0x000000ff9800720c */ /* 0x008fe20003f66270 */
[----:B0-----:R-:W-:Y:S02]  /*f8d0*/  @P2 IMAD.MOV.U32 R153, RZ, RZ, R163 ;  /* 0x000000ffff992224 */ /* 0x001fe400078e00a3 */
[----:B------:R-:W-:Y:S02]  /*f8e0*/  @P2 IMAD.MOV.U32 R152, RZ, RZ, R155 ;  /* 0x000000ffff982224 */ /* 0x000fe400078e009b */
[----:B------:R-:W2:Y:S04]  /*f8f0*/  LDL R155, [R1+0x154] ;  /* 0x00015400019b7983 */ /* 0x000ea80000100800 */
[----:B------:R-:W3:Y:S01]  /*f900*/  @P2 LDG.E.U8 R144, desc[UR24][R152.64] ;  /* 0x0000001898902981 */ /* 0x000ee2000c1e1100 */
[----:B----4-:R-:W-:-:S05]  /*f910*/  @P5 IMAD.MOV.U32 R151, RZ, RZ, R149 ;  /* 0x000000ffff975224 */ /* 0x010fca00078e0095 */
[----:B------:R-:W4:Y:S01]  /*f920*/  @P5 LDG.E.U8 R145, desc[UR24][R150.64] ;  /* 0x0000001896915981 */ /* 0x000f22000c1e1100 */
[----:B------:R-:W-:-:S03]  /*f930*/  ISETP.GE.AND P2, PT, R156, RZ, PT ;  /* 0x000000ff9c00720c */ /* 0x000fc60003f46270 */
[----:B------:R-:W2:Y:S01]  /*f940*/  LDL R156, [R1+0x158] ;  /* 0x00015800019c7983 */ /* 0x000ea20000100800 */
[----:B------:R-:W-:-:S09]  /*f950*/  @!P4 IMAD.MOV R32, RZ, RZ, -R32 ;  /* 0x000000ffff20c224 */ /* 0x000fd200078e0a20 */
[----:B------:R-:W-:Y:S01]  /*f960*/  @!P2 IMAD.MOV R34, RZ, RZ, -R34 ;  /* 0x000000ffff22a224 */ /* 0x000fe200078e0a22 */
[----:B---3--:R0:W-:Y:S04]  /*f970*/  STL [R1+0x484], R144 ;  /* 0x0004849001007387 */ /* 0x0081e80000100800 */
[----:B------:R-:W-:Y:S04]  /*f980*/  STL [R1+0x490], R154 ;  /* 0x0004909a01007387 */ /* 0x000fe80000100800 */
[----:B------:R-:W3:Y:S01]  /*f990*/  LDL R149, [R1+0x95c] ;  /* 0x00095c0001957983 */ /* 0x000ee20000100800 */
[----:B0-----:R-:W-:-:S03]  /*f9a0*/  LOP3.LUT R144, R10, 0x74, RZ, 0xfc, !PT ;  /* 0x000000740a907812 */ /* 0x001fc600078efcff */
[----:B------:R-:W3:Y:S01]  /*f9b0*/  LDL R150, [R1+0x960] ;  /* 0x0009600001967983 */ /* 0x000ee20000100800 */
[----:B------:R-:W-:-:S03]  /*f9c0*/  ISETP.LT.AND P5, PT, R144, R3, P0 ;  /* 0x000000039000720c */ /* 0x000fc600007a1270 */
[----:B----4-:R0:W-:Y:S02]  /*f9d0*/  STL [R1+0x480], R145 ;  /* 0x0004809101007387 */ /* 0x0101e40000100800 */
[----:B0-----:R-:W-:-:S04]  /*f9e0*/  LOP3.LUT R145, R10, 0x7c, RZ, 0xfc, !PT ;  /* 0x0000007c0a917812 */ /* 0x001fc800078efcff */
[-C--:B------:R-:W-:Y:S02]  /*f9f0*/  ISETP.LT.AND P4, PT, R145, R3.reuse, P0 ;  /* 0x000000039100720c */ /* 0x080fe40000781270 */
[----:B------:R-:W-:Y:S02]  /*fa00*/  LOP3.LUT R144, R10, 0x6, RZ, 0xfc, !PT ;  /* 0x000000060a907812 */ /* 0x000fe400078efcff */
[----:B------:R-:W-:Y:S02]  /*fa10*/  @P5 IMAD.MOV.U32 R145, RZ, RZ, R142 ;  /* 0x000000ffff915224 */ /* 0x000fe400078e008e */
[----:B------:R-:W-:Y:S01]  /*fa20*/  ISETP.LT.AND P2, PT, R144, R3, P0 ;  /* 0x000000039000720c */ /* 0x000fe20000741270 */
[----:B------:R-:W-:-:S05]  /*fa30*/  @P5 IMAD.MOV.U32 R144, RZ, RZ, R126 ;  /* 0x000000ffff905224 */ /* 0x000fca00078e007e */
[----:B------:R0:W4:Y:S01]  /*fa40*/  @P5 LDG.E.U8 R110, desc[UR24][R144.64] ;  /* 0x00000018906e5981 */ /* 0x000122000c1e1100 */
[----:B--2---:R-:W-:Y:S02]  /*fa50*/  @P4 IMAD.MOV.U32 R152, RZ, RZ, R156 ;  /* 0x000000ffff984224 */ /* 0x004fe400078e009c */
[----:B------:R-:W-:-:S05]  /*fa60*/  @P4 IMAD.MOV.U32 R153, RZ, RZ, R155 ;  /* 0x000000ffff994224 */ /* 0x000fca00078e009b */
[----:B------:R-:W2:Y:S01]  /*fa70*/  @P4 LDG.E.U8 R114, desc[UR24][R152.64] ;  /* 0x0000001898724981 */ /* 0x000ea2000c1e1100 */
[----:B0-----:R-:W-:Y:S02]  /*fa80*/  LOP3.LUT R144, R10, 0x16, RZ, 0xfc, !PT ;  /* 0x000000160a907812 */ /* 0x001fe400078efcff */
[----:B------:R-:W-:Y:S01]  /*fa90*/  ISETP.GT.AND P5, PT, R3, UR26, P0 ;  /* 0x0000001a03007c0c */ /* 0x000fe200087a4270 */
[----:B------:R-:W-:Y:S01]  /*faa0*/  @P2 IMAD.MOV.U32 R145, RZ, RZ, R147 ;  /* 0x000000ffff912224 */ /* 0x000fe200078e0093 */
[----:B------:R-:W-:Y:S01]  /*fab0*/  ISETP.LT.AND P4, PT, R144, R3, P0 ;  /* 0x000000039000720c */ /* 0x000fe20000781270 */
[----:B------:R-:W-:Y:S01]  /*fac0*/  @P2 IMAD.MOV.U32 R144, RZ, RZ, R148 ;  /* 0x000000ffff902224 */ /* 0x000fe200078e0094 */
[----:B------:R-:W-:-:S04]  /*fad0*/  PRMT R143, RZ, 0x7610, R143 ;  /* 0x00007610ff8f7816 */ /* 0x000fc8000000008f */
[----:B------:R3:W2:Y:S04]  /*fae0*/  @P2 LDG.E.U8 R43, desc[UR24][R144.64] ;  /* 0x00000018902b2981 */ /* 0x0006a8000c1e1100 */
[----:B------:R-:W-:Y:S04]  /*faf0*/  STL [R1+0x488], R146 ;  /* 0x0004889201007387 */ /* 0x000fe80000100800 */
[----:B------:R-:W2:Y:S04]  /*fb00*/  LDL R142, [R1+0x964] ;  /* 0x00096400018e7983 */ /* 0x000ea80000100800 */
[----:B------:R-:W2:Y:S01]  /*fb10*/  LDL R126, [R1+0x968] ;  /* 0x00096800017e7983 */ /* 0x000ea20000100800 */
[----:B---3--:R-:W-:-:S02]  /*fb20*/  @P5 IMAD.MOV.U32 R145, RZ, RZ, R149 ;  /* 0x000000ffff915224 */ /* 0x008fc400078e0095 */
[----:B------:R-:W-:-:S05]  /*fb30*/  @P5 IMAD.MOV.U32 R144, RZ, RZ, R150 ;  /* 0x000000ffff905224 */ /* 0x000fca00078e0096 */
[----:B------:R0:W3:Y:S04]  /*fb40*/  @P5 LDG.E.U8 R143, desc[UR24][R144.64] ;  /* 0x00000018908f5981 */ /* 0x0000e8000c1e1100 */
[----:B----4-:R4:W-:Y:S04]  /*fb50*/  STL [R1+0x47c], R110 ;  /* 0x00047c6e01007387 */ /* 0x0109e80000100800 */
[----:B----4-:R-:W4:Y:S04]  /*fb60*/  LDL.LU R110, [R1+0x224] ;  /* 0x00022400016e7983 */ /* 0x010f280000300800 */
[----:B--2---:R2:W-:Y:S04]  /*fb70*/  STL [R1+0x474], R114 ;  /* 0x0004747201007387 */ /* 0x0045e80000100800 */
[----:B--2---:R-:W2:Y:S01]  /*fb80*/  LDL R114, [R1+0x28] ;  /* 0x0000280001727983 */ /* 0x004ea20000100800 */
[----:B------:R-:W-:-:S03]  /*fb90*/  ISETP.GT.AND P2, PT, R3, UR27, P0 ;  /* 0x0000001b03007c0c */ /* 0x000fc60008744270 */
[----:B------:R-:W-:Y:S04]  /*fba0*/  STL [R1+0xad8], R148 ;  /* 0x000ad89401007387 */ /* 0x000fe80000100800 */
[----:B------:R-:W-:Y:S04]  /*fbb0*/  STL [R1+0xad4], R147 ;  /* 0x000ad49301007387 */ /* 0x000fe80000100800 */
[----:B------:R1:W-:Y:S01]  /*fbc0*/  STL [R1+0x478], R43 ;  /* 0x0004782b01007387 */ /* 0x0003e20000100800 */
[----:B------:R-:W-:Y:S01]  /*fbd0*/  PRMT R141, RZ, 0x7610, R141 ;  /* 0x00007610ff8d7816 */ /* 0x000fe2000000008d */
[----:B0-----:R-:W-:-:S02]  /*fbe0*/  @P4 IMAD.MOV.U32 R144, RZ, RZ, R162 ;  /* 0x000000ffff904224 */ /* 0x001fc400078e00a2 */
[----:B------:R-:W-:Y:S01]  /*fbf0*/  @P4 IMAD.MOV.U32 R145, RZ, RZ, R161 ;  /* 0x000000ffff914224 */ /* 0x000fe200078e00a1 */
[----:B------:R-:W-:-:S04]  /*fc00*/  PRMT R116, RZ, 0x7610, R116 ;  /* 0x00007610ff747816 */ /* 0x000fc80000000074 */
[----:B------:R-:W4:Y:S01]  /*fc10*/  @P4 LDG.E.U8 R141, desc[UR24][R144.64] ;  /* 0x00000018908d4981 */ /* 0x000f22000c1e1100 */
[----:B-1----:R-:W-:-:S04]  /*fc20*/  LOP3.LUT R43, R10, 0x26, RZ, 0xfc, !PT ;  /* 0x000000260a2b7812 */ /* 0x002fc800078efcff */
[----:B------:R-:W-:Y:S02]  /*fc30*/  ISETP.LT.AND P5, PT, R43, R3, P0 ;  /* 0x000000032b00720c */ /* 0x000fe400007a1270 */
[----:B------:R-:W4:Y:S01]  /*fc40*/  LDL.LU R43, [R1+0x220] ;  /* 0x00022000012b7983 */ /* 0x000f220000300800 */
[----:B------:R-:W-:-:S03]  /*fc50*/  ISETP.GT.AND P4, PT, R3, UR28, P0 ;  /* 0x0000001c03007c0c */ /* 0x000fc60008784270 */
[----:B------:R-:W-:Y:S04]  /*fc60*/  STL [R1+0xae0], R162 ;  /* 0x000ae0a201007387 */ /* 0x000fe80000100800 */
[----:B------:R-:W-:Y:S04]  /*fc70*/  STL [R1+0xadc], R161 ;  /* 0x000adca101007387 */ /* 0x000fe80000100800 */
[----:B---3--:R0:W-:Y:S02]  /*fc80*/  STL [R1+0x470], R143 ;  /* 0x0004708f01007387 */ /* 0x0081e40000100800 */
[----:B0-----:R-:W-:-:S02]  /*fc90*/  @P2 IMAD.MOV.U32 R143, RZ, RZ, R142 ;  /* 0x000000ffff8f2224 */ /* 0x001fc400078e008e */
[----:B------:R-:W-:-:S05]  /*fca0*/  @P2 IMAD.MOV.U32 R142, RZ, RZ, R126 ;  /* 0x000000ffff8e2224 */ /* 0x000fca00078e007e */
[----:B------:R0:W3:Y:S02]  /*fcb0*/  @P2 LDG.E.U8 R116, desc[UR24][R142.64] ;  /* 0x000000188e742981 */ /* 0x0000e4000c1e1100 */
[----:B0-----:R-:W-:Y:S02]  /*fcc0*/  @P5 IMAD.MOV.U32 R143, RZ, RZ, R128 ;  /* 0x000000ffff8f5224 */ /* 0x001fe400078e0080 */
[----:B--2---:R-:W-:-:S05]  /*fcd0*/  @P5 IMAD.MOV.U32 R142, RZ, RZ, R114 ;  /* 0x000000ffff8e5224 */ /* 0x004fca00078e0072 */
[----:B------:R0:W2:Y:S02]  /*fce0*/  @P5 LDG.E.U8 R112, desc[UR24][R142.64] ;  /* 0x000000188e705981 */ /* 0x0000a4000c1e1100 */
[----:B0-----:R-:W-:Y:S02]  /*fcf0*/  @P4 IMAD.MOV.U32 R142, RZ, RZ, R134 ;  /* 0x000000ffff8e4224 */ /* 0x001fe400078e0086 */
[----:B------:R-:W-:-:S05]  /*fd00*/  @P4 IMAD.MOV.U32 R143, RZ, RZ, R130 ;  /* 0x000000ffff8f4224 */ /* 0x000fca00078e0082 */
[----:B------:R0:W2:Y:S01]  /*fd10*/  @P4 LDG.E.U8 R98, desc[UR24][R142.64] ;  /* 0x000000188e624981 */ /* 0x0000a2000c1e1100 */
[----:B----4-:R-:W-:Y:S02]  /*fd20*/  ISETP.GE.AND P2, PT, R110, RZ, PT ;  /* 0x000000ff6e00720c */ /* 0x010fe40003f46270 */
[----:B------:R-:W-:-:S04]  /*fd30*/  LOP3.LUT R110, R10, 0x36, RZ, 0xfc, !PT ;  /* 0x000000360a6e7812 */ /* 0x000fc800078efcff */
[----:B------:R-:W-:Y:S02]  /*fd40*/  ISETP.LT.AND P5, PT, R110, R3, P0 ;  /* 0x000000036e00720c */ /* 0x000fe400007a1270 */
[----:B------:R-:W-:-:S05]  /*fd50*/  ISETP.GT.AND P4, PT, R3, UR29, P0 ;  /* 0x0000001d03007c0c */ /* 0x000fca0008784270 */
[----:B------:R-:W-:-:S06]  /*fd60*/  @!P2 IMAD.MOV R36, RZ, RZ, -R36 ;  /* 0x000000ffff24a224 */ /* 0x000fcc00078e0a24 */
[----:B0-----:R-:W-:Y:S02]  /*fd70*/  @P5 IMAD.MOV.U32 R142, RZ, RZ, R122 ;  /* 0x000000ffff8e5224 */ /* 0x001fe400078e007a */
[----:B------:R-:W-:-:S05]  /*fd80*/  @P5 IMAD.MOV.U32 R143, RZ, RZ, R124 ;  /* 0x000000ffff8f5224 */ /* 0x000fca00078e007c */
[----:B------:R0:W4:Y:S02]  /*fd90*/  @P5 LDG.E.U8 R94, desc[UR24][R142.64] ;  /* 0x000000188e5e5981 */ /* 0x000124000c1e1100 */
[----:B0-----:R-:W-:Y:S02]  /*fda0*/  @P4 IMAD.MOV.U32 R142, RZ, RZ, R118 ;  /* 0x000000ffff8e4224 */ /* 0x001fe400078e0076 */
[----:B------:R-:W-:-:S05]  /*fdb0*/  @P4 IMAD.MOV.U32 R143, RZ, RZ, R120 ;  /* 0x000000ffff8f4224 */ /* 0x000fca00078e0078 */
[----:B------:R0:W3:Y:S04]  /*fdc0*/  @P4 LDG.E.U8 R96, desc[UR24][R142.64] ;  /* 0x000000188e604981 */ /* 0x0000e8000c1e1100 */
[----:B--2---:R1:W-:Y:S02]  /*fdd0*/  STL [R1+0x460], R98 ;  /* 0x0004606201007387 */ /* 0x0043e40000100800 */
[----:B-1----:R-:W-:-:S04]  /*fde0*/  LOP3.LUT R98, R10, 0x46, RZ, 0xfc, !PT ;  /* 0x000000460a627812 */ /* 0x002fc800078efcff */
[----:B------:R-:W-:-:S13]  /*fdf0*/  ISETP.LT.AND P2, PT, R98, R3, P0 ;  /* 0x000000036200720c */ /* 0x000fda0000741270 */
[----:B0-----:R-:W-:Y:S02]  /*fe00*/  @P2 IMAD.MOV.U32 R142, RZ, RZ, R106 ;  /* 0x000000ffff8e2224 */ /* 0x001fe400078e006a */
[----:B------:R-:W-:-:S05]  /*fe10*/  @P2 IMAD.MOV.U32 R143, RZ, RZ, R108 ;  /* 0x000000ffff8f2224 */ /* 0x000fca00078e006c */
[----:B------:R0:W2:Y:S01]  /*fe20*/  @P2 LDG.E.U8 R67, desc[UR24][R142.64] ;  /* 0x000000188e432981 */ /* 0x0000a2000c1e1100 */
[----:B------:R-:W-:Y:S01]  /*fe30*/  @!P3 IMAD.MOV R33, RZ, RZ, -R33 ;  /* 0x000000ffff21b224 */ /* 0x000fe200078e0a21 */
[----:B------:R-:W-:-:S13]  /*fe40*/  ISETP.GE.AND P3, PT, R164, RZ, PT ;  /* 0x000000ffa400720c */ /* 0x000fda0003f66270 */
[----:B------:R-:W-:Y:S01]  /*fe50*/  @!P3 IMAD.MOV R35, RZ, RZ, -R35 ;  /* 0x000000ffff23b224 */ /* 0x000fe200078e0a23 */
[----:B------:R-:W-:Y:S02]  /*fe60*/  ISETP.GE.AND P3, PT, R43, RZ, PT ;  /* 0x000000ff2b00720c */ /* 0x000fe40003f66270 */
[----:B------:R-:W2:Y:S01]  /*fe70*/  LDL.LU R43, [R1+0x228] ;  /* 0x00022800012b7983 */ /* 0x000ea20000300800 */
[----:B------:R-:W-:-:S03]  /*fe80*/  ISETP.GT.AND P5, PT, R3, UR30, P0 ;  /* 0x0000001e03007c0c */ /* 0x000fc600087a4270 */
[----:B------:R-:W-:Y:S04]  /*fe90*/  STL [R1+0x46c], R141 ;  /* 0x00046c8d01007387 */ /* 0x000fe80000100800 */
[----:B---3--:R-:W-:Y:S04]  /*fea0*/  STL [R1+0x468], R116 ;  /* 0x0004687401007387 */ /* 0x008fe80000100800 */
[----:B----4-:R1:W-:Y:S02]  /*feb0*/  STL [R1+0x45c], R94 ;  /* 0x00045c5e01007387 */ /* 0x0103e40000100800 */
[----:B-1----:R-:W-:-:S04]  /*fec0*/  LOP3.LUT R94, R10, 0x56, RZ, 0xfc, !PT ;  /* 0x000000560a5e7812 */ /* 0x002fc800078efcff */
[----:B------:R-:W-:Y:S01]  /*fed0*/  ISETP.LT.AND P4, PT, R94, R3, P0 ;  /* 0x000000035e00720c */ /* 0x000fe20000781270 */
[----:B------:R-:W-:Y:S01]  /*fee0*/  STL [R1+0x464], R112 ;  /* 0x0004647001007387 */ /* 0x000fe20000100800 */
[----:B------:R-:W-:Y:S01]  /*fef0*/  ISETP.GT.AND P2, PT, R3, UR31, P0 ;  /* 0x0000001f03007c0c */ /* 0x000fe20008744270 */
[----:B0-----:R-:W-:Y:S02]  /*ff00*/  @P5 IMAD.MOV.U32 R142, RZ, RZ, R102 ;  /* 0x000000ffff8e5224 */ /* 0x001fe400078e0066 */
[----:B------:R-:W-:-:S05]  /*ff10*/  @P5 IMAD.MOV.U32 R143, RZ, RZ, R104 ;  /* 0x000000ffff8f5224 */ /* 0x000fca00078e0068 */
[----:B------:R0:W3:Y:S03]  /*ff20*/  @P5 LDG.E.U8 R80, desc[UR24][R142.64] ;  /* 0x000000188e505981 */ /* 0x0000e6000c1e1100 */
[----:B0-----:R-:W-:Y:S02]  /*ff30*/  @P4 IMAD.MOV.U32 R142, RZ, RZ, R90 ;  /* 0x000000ffff8e4224 */ /* 0x001fe400078e005a */
[----:B------:R-:W-:-:S05]  /*ff40*/  @P4 IMAD.MOV.U32 R143, RZ, RZ, R92 ;  /* 0x000000ffff8f4224 */ /* 0x000fca00078e005c */
[----:B------:R0:W4:Y:S02]  /*ff50*/  @P4 LDG.E.U8 R49, desc[UR24][R142.64] ;  /* 0x000000188e314981 */ /* 0x000124000c1e1100 */
[----:B0-----:R-:W-:Y:S02]  /*ff60*/  @P2 IMAD.MOV.U32 R142, RZ, RZ, R86 ;  /* 0x000000ffff8e2224 */ /* 0x001fe400078e0056 */
[----:B------:R-:W-:-:S05]  /*ff70*/  @P2 IMAD.MOV.U32 R143, RZ, RZ, R88 ;  /* 0x000000ffff8f2224 */ /* 0x000fca00078e0058 */
[----:B------:R0:W4:Y:S04]  /*ff80*/  @P2 LDG.E.U8 R47, desc[UR24][R142.64] ;  /* 0x000000188e2f2981 */ /* 0x000128000c1e1100 */
[----:B--2---:R1:W-:Y:S02]  /*ff90*/  STL [R1+0x454], R67 ;  /* 0x0004544301007387 */ /* 0x0043e40000100800 */
[----:B-1----:R-:W-:-:S04]  /*ffa0*/  LOP3.LUT R67, R10, 0x66, RZ, 0xfc, !PT ;  /* 0x000000660a437812 */ /* 0x002fc800078efcff */
[----:B------:R-:W-:-:S13]  /*ffb0*/  ISETP.LT.AND P5, PT, R67, R3, P0 ;  /* 0x000000034300720c */ /* 0x000fda00007a1270 */
[----:B0-----:R-:W-:Y:S02]  /*ffc0*/  @P5 IMAD.MOV.U32 R142, RZ, RZ, R82 ;  /* 0x000000ffff8e5224 */ /* 0x001fe400078e0052 */
[----:B------:R-:W-:-:S05]  /*ffd0*/  @P5 IMAD.MOV.U32 R143, RZ, RZ, R65 ;  /* 0x000000ffff8f5224 */ /* 0x000fca00078e0041 */
[----:B------:R0:W2:Y:S01]  /*ffe0*/  @P5 LDG.E.U8 R45, desc[UR24][R142.64] ;  /* 0x000000188e2d5981 */ /* 0x0000a2000c1e1100 */
[----:B------:R-:W-:Y:S02]  /*fff0*/  ISETP.GT.AND P4, PT, R3, UR32, P0 ;  /* 0x0000002003007c0c */ /* 0x000fe40008784270 */
[----:B------:R-:W-:Y:S02]  /*10000*/  ISETP.GE.AND P2, PT, R43, RZ, PT ;  /* 0x000000ff2b00720c */ /* 0x000fe40003f46270 */
[----:B------:R-:W-:-:S04]  /*10010*/  LOP3.LUT R43, R10, 0x76, RZ, 0xfc, !PT ;  /* 0x000000760a2b7812 */ /* 0x000fc800078efcff */
[----:B------:R-:W-:Y:S02]  /*10020*/  ISETP.LT.AND P5, PT, R43, R3, P0 ;  /* 0x000000032b00720c */ /* 0x000fe400007a1270 */
[----:B------:R-:W-:-:S03]  /*10030*/  PRMT R10, RZ, 0x7610, R10 ;  /* 0x00007610ff0a7816 */ /* 0x000fc6000000000a */
[----:B0-----:R-:W-:Y:S02]  /*10040*/  @P4 IMAD.MOV.U32 R142, RZ, RZ, R61 ;  /* 0x000000ffff8e4224 */ /* 0x001fe400078e003d */
[----:B------:R-:W-:-:S05]  /*10050*/  @P4 IMAD.MOV.U32 R143, RZ, RZ, R57 ;  /* 0x000000ffff8f4224 */ /* 0x000fca00078e0039 */
[----:B------:R0:W2:Y:S02]  /*10060*/  @P4 LDG.E.U8 R10, desc[UR24][R142.64] ;  /* 0x000000188e0a4981 */ /* 0x0000a4000c1e1100 */
[----:B0-----:R-:W-:Y:S02]  /*10070*/  @P5 IMAD.MOV.U32 R142, RZ, RZ, R77 ;  /* 0x000000ffff8e5224 */ /* 0x001fe400078e004d */
[----:B------:R-:W-:-:S05]  /*10080*/  @P5 IMAD.MOV.U32 R143, RZ, RZ, R78 ;  /* 0x000000ffff8f5224 */ /* 0x000fca00078e004e */
[----:B------:R-:W2:Y:S04]  /*10090*/  @P5 LDG.E.U8 R73, desc[UR24][R142.64] ;  /* 0x000000188e495981 */ /* 0x000ea8000c1e1100 */
[----:B---3--:R0:W-:Y:S04]  /*100a0*/  STL [R1+0x450], R80 ;  /* 0x0004505001007387 */ /* 0x0081e80000100800 */
[----:B0-----:R-:W3:Y:S04]  /*100b0*/  LDL.LU R80, [R1+0x22c] ;  /* 0x00022c0001507983 */ /* 0x001ee80000300800 */
[----:B------:R-:W-:Y:S04]  /*100c0*/  STL [R1+0x458], R96 ;  /* 0x0004586001007387 */ /* 0x000fe80000100800 */
[----:B------:R-:W3:Y:S04]  /*100d0*/  LDL.LU R67, [R1+0x1f4] ;  /* 0x0001f40001437983 */ /* 0x000ee80000300800 */
[----:B------:R-:W3:Y:S04]  /*100e0*/  LDL.LU R65, [R1+0x1f0] ;  /* 0x0001f00001417983 */ /* 0x000ee80000300800 */
[----:B------:R-:W3:Y:S04]  /*100f0*/  LDL.LU R61, [R1+0x1ec] ;  /* 0x0001ec00013d7983 */ /* 0x000ee80000300800 */
[----:B------:R-:W3:Y:S04]  /*10100*/  LDL.LU R57, [R1+0x1e8] ;  /* 0x0001e80001397983 */ /* 0x000ee80000300800 */
[----:B----4-:R0:W-:Y:S04]  /*10110*/  STL [R1+0x44c], R49 ;  /* 0x00044c3101007387 */ /* 0x0101e80000100800 */
[----:B0-----:R-:W4:Y:S04]  /*10120*/  LDL.LU R49, [R1+0x1e4] ;  /* 0x0001e40001317983 */ /* 0x001f280000300800 */
[----:B------:R0:W-:Y:S04]  /*10130*/  STL [R1+0x448], R47 ;  /* 0x0004482f01007387 */ /* 0x0001e80000100800 */
[----:B0-----:R-:W4:Y:S04]  /*10140*/  LDL.LU R47, [R1+0x1e0] ;  /* 0x0001e000012f7983 */ /* 0x001f280000300800 */
[----:B--2---:R0:W-:Y:S04]  /*10150*/  STL [R1+0x444], R45 ;  /* 0x0004442d01007387 */ /* 0x0041e80000100800 */
[----:B0-----:R-:W2:Y:S04]  /*10160*/  LDL.LU R45, [R1+0x1dc] ;  /* 0x0001dc00012d7983 */ /* 0x001ea80000300800 */
[----:B------:R-:W2:Y:S04]  /*10170*/  LDL.LU R43, [R1+0x1d8] ;  /* 0x0001d800012b7983 */ /* 0x000ea80000300800 */
[----:B------:R-:W-:Y:S01]  /*10180*/  STL [R1+0x440], R10 ;  /* 0x0004400a01007387 */ /* 0x000fe20000100800 */
[----:B------:R-:W-:-:S03]  /*10190*/  @!P3 IMAD.MOV R37, RZ, RZ, -R37 ;  /* 0x000000ffff25b224 */ /* 0x000fc600078e0a25 */
[----:B------:R0:W-:Y:S04]  /*101a0*/  STL [R1+0x43c], R73 ;  /* 0x00043c4901007387 */ /* 0x0001e80000100800 */
[----:B------:R-:W-:Y:S01]  /*101b0*/  STL [R1+0xb70], R0 ;  /* 0x000b700001007387 */ /* 0x000fe20000100800 */
[----:B0-----:R-:W-:-:S05]  /*101c0*/  VIADD R73, R0, 0xdc ;  /* 0x000000dc00497836 */ /* 0x001fca0000000000 */
[----:B------:R0:W-:Y:S04]  /*101d0*/  STL [R1+0x20c], R73 ;  /* 0x00020c4901007387 */ /* 0x0001e80000100800 */
[----:B------:R-:W2:Y:S04]  /*101e0*/  LDL.LU R118, [R1+0x1d4] ;  /* 0x0001d40001767983 */ /* 0x000ea80000300800 */
[----:B------:R-:W2:Y:S04]  /*101f0*/  LDL.LU R114, [R1+0x1d0] ;  /* 0x0001d00001727983 */ /* 0x000ea80000300800 */
[----:B------:R-:W2:Y:S04]  /*10200*/  LDL.LU R112, [R1+0x1cc] ;  /* 0x0001cc0001707983 */ /* 0x000ea80000300800 */
[----:B------:R-:W2:Y:S04]  /*10210*/  LDL.LU R110, [R1+0x1c8] ;  /* 0x0001c800016e7983 */ /* 0x000ea80000300800 */
[----:B------:R-:W2:Y:S04]  /*10220*/  LDL.LU R108, [R1+0x1c4] ;  /* 0x0001c400016c7983 */ /* 0x000ea80000300800 */
[----:B------:R-:W2:Y:S04]  /*10230*/  LDL.LU R106, [R1+0x1c0] ;  /* 0x0001c000016a7983 */ /* 0x000ea80000300800 */
[----:B------:R-:W2:Y:S01]  /*10240*/  LDL.LU R104, [R1+0x1bc] ;  /* 0x0001bc0001687983 */ /* 0x000ea20000300800 */
[----:B------:R-:W-:-:S03]  /*10250*/  ISETP.NE.AND P3, PT, RZ, UR15, PT ;  /* 0x0000000fff007c0c */ /* 0x000fc6000bf65270 */
[----:B------:R-:W2:Y:S01]  /*10260*/  LDL.LU R102, [R1+0x1b8] ;  /* 0x0001b80001667983 */ /* 0x000ea20000300800 */
[----:B------:R-:W-:Y:S01]  /*10270*/  LOP3.LUT R10, RZ, UR15, RZ, 0x33, !PT ;  /* 0x0000000fff0a7c12 */ /* 0x000fe2000f8e33ff */
[----:B------:R-:W1:Y:S02]  /*10280*/  S2R R2, SR_TID.X ;  /* 0x0000000000027919 */ /* 0x000e640000002100 */
[----:B------:R-:W2:Y:S01]  /*10290*/  LDL.LU R98, [R1+0x1b4] ;  /* 0x0001b40001627983 */ /* 0x000ea20000300800 */
[----:B---3--:R-:W-:Y:S01]  /*102a0*/  ISETP.GE.AND P4, PT, R80, RZ, PT ;  /* 0x000000ff5000720c */ /* 0x008fe20003f86270 */
[----:B------:R-:W-:Y:S01]  /*102b0*/  @!P2 IMAD.MOV R22, RZ, RZ, -R22 ;  /* 0x000000ffff16a224 */ /* 0x000fe200078e0a16 */
[----:B------:R-:W3:Y:S01]  /*102c0*/  LDCU UR15, c[0x0][0x3b0] ;  /* 0x00007600ff0f77ac */ /* 0x000ee20008000800 */
[----:B------:R-:W3:Y:S04]  /*102d0*/  LDL.LU R96, [R1+0x1b0] ;  /* 0x0001b00001607983 */ /* 0x000ee80000300800 */
[----:B------:R-:W3:Y:S01]  /*102e0*/  LDL.LU R94, [R1+0x1ac] ;  /* 0x0001ac00015e7983 */ /* 0x000ee20000300800 */
[----:B------:R-:W-:-:S03]  /*102f0*/  SEL R21, R10, R21, !P3 ;  /* 0x000000150a157207 */ /* 0x000fc60005800000 */
[----:B------:R-:W3:Y:S04]  /*10300*/  LDL.LU R92, [R1+0x1a8] ;  /* 0x0001a800015c7983 */ /* 0x000ee80000300800 */
[----:B------:R-:W3:Y:S04]  /*10310*/  LDL.LU R90, [R1+0x1a4] ;  /* 0x0001a400015a7983 */ /* 0x000ee80000300800 */
[----:B------:R-:W3:Y:S04]  /*10320*/  LDL.LU R88, [R1+0x1a0] ;  /* 0x0001a00001587983 */ /* 0x000ee80000300800 */
[----:B------:R-:W3:Y:S04]  /*10330*/  LDL.LU R86, [R1+0x19c] ;  /* 0x00019c0001567983 */ /* 0x000ee80000300800 */
[----:B------:R-:W3:Y:S01]  /*10340*/  LDL.LU R141, [R1+0x198] ;  /* 0x00019800018d7983 */ /* 0x000ee20000300800 */
[----:B------:R-:W-:-:S03]  /*10350*/  IMAD R157, R21, UR75, RZ ;  /* 0x0000004b159d7c24 */ /* 0x000fc6000f8e02ff */
[----:B------:R-:W3:Y:S01]  /*10360*/  LDL.LU R82, [R1+0x194] ;  /* 0x0001940001527983 */ /* 0x000ee20000300800 */
[----:B------:R-:W-:Y:S02]  /*10370*/  IABS R21, R73 ;  /* 0x0000004900157213 */ /* 0x000fe40000000000 */
[C---:B------:R-:W-:Y:S01]  /*10380*/  SEL R159, R10.reuse, R67, !P3 ;  /* 0x000000430a9f7207 */ /* 0x040fe20005800000 */
[----:B------:R-:W3:Y:S01]  /*10390*/  LDL.LU R80, [R1+0x190] ;  /* 0x0001900001507983 */ /* 0x000ee20000300800 */
[C---:B------:R-:W-:Y:S02]  /*103a0*/  SEL R134, R10.reuse, R65, !P3 ;  /* 0x000000410a867207 */ /* 0x040fe40005800000 */
[C---:B------:R-:W-:Y:S01]  /*103b0*/  SEL R130, R10.reuse, R61, !P3 ;  /* 0x0000003d0a827207 */ /* 0x040fe20005800000 */
[----:B------:R-:W3:Y:S01]  /*103c0*/  LDL.LU R78, [R1+0x18c] ;  /* 0x00018c00014e7983 */ /* 0x000ee20000300800 */
[C---:B------:R-:W-:Y:S02]  /*103d0*/  SEL R128, R10.reuse, R57, !P3 ;  /* 0x000000390a807207 */ /* 0x040fe40005800000 */
[C---:B----4-:R-:W-:Y:S01]  /*103e0*/  SEL R126, R10.reuse, R49, !P3 ;  /* 0x000000310a7e7207 */ /* 0x050fe20005800000 */
[----:B------:R-:W4:Y:S01]  /*103f0*/  LDL.LU R77, [R1+0x188] ;  /* 0x00018800014d7983 */ /* 0x000f220000300800 */
[----:B------:R-:W-:-:S02]  /*10400*/  SEL R124, R10, R47, !P3 ;  /* 0x0000002f0a7c7207 */ /* 0x000fc40005800000 */
[C---:B--2---:R-:W-:Y:S01]  /*10410*/  SEL R122, R10.reuse, R45, !P3 ;  /* 0x0000002d0a7a7207 */ /* 0x044fe20005800000 */
[----:B------:R-:W2:Y:S01]  /*10420*/  LDL.LU R142, [R1+0x184] ;  /* 0x00018400018e7983 */ /* 0x000ea20000300800 */
[----:B------:R-:W-:-:S03]  /*10430*/  SEL R120, R10, R43, !P3 ;  /* 0x0000002b0a787207 */ /* 0x000fc60005800000 */
[----:B0-----:R-:W2:Y:S01]  /*10440*/  LDL.LU R73, [R1+0x180] ;  /* 0x0001800001497983 */ /* 0x001ea20000300800 */
[----:B------:R-:W-:Y:S02]  /*10450*/  SEL R160, R10, R39, !P3 ;  /* 0x000000270aa07207 */ /* 0x000fe40005800000 */
[----:B-1----:R-:W-:Y:S01]  /*10460*/  LOP3.LUT R2, R2, 0x7f, RZ, 0xc0, !PT ;  /* 0x0000007f02027812 */ /* 0x002fe200078ec0ff */
[----:B------:R-:W2:Y:S01]  /*10470*/  LDL.LU R67, [R1+0x17c] ;  /* 0x00017c0001437983 */ /* 0x000ea20000300800 */
[C---:B------:R-:W-:Y:S01]  /*10480*/  SEL R38, R10.reuse, R38, !P3 ;  /* 0x000000260a267207 */ /* 0x040fe20005800000 */
[----:B------:R-:W-:Y:S01]  /*10490*/  @!P4 IMAD.MOV R23, RZ, RZ, -R23 ;  /* 0x000000ffff17c224 */ /* 0x000fe200078e0a17 */
[C---:B------:R-:W-:Y:S01]  /*104a0*/  SEL R137, R10.reuse, R137, !P3 ;  /* 0x000000890a897207 */ /* 0x040fe20005800000 */
[----:B------:R-:W2:Y:S01]  /*104b0*/  LDL.LU R65, [R1+0x178] ;  /* 0x0001780001417983 */ /* 0x000ea20000300800 */
[C---:B------:R-:W-:Y:S01]  /*104c0*/  SEL R0, R10.reuse, R13, !P3 ;  /* 0x0000000d0a007207 */ /* 0x040fe20005800000 */
[----:B------:R-:W0:Y:S02]  /*104d0*/  LDCU UR75, c[0x0][0x3b0] ;  /* 0x00007600ff4b77ac */ /* 0x000e240008000800 */
[----:B------:R-:W2:Y:S04]  /*104e0*/  LDL.LU R61, [R1+0x174] ;  /* 0x00017400013d7983 */ /* 0x000ea80000300800 */
[----:B------:R-:W2:Y:S04]  /*104f0*/  LDL.LU R116, [R1+0x170] ;  /* 0x0001700001747983 */ /* 0x000ea80000300800 */
[----:B------:R-:W2:Y:S04]  /*10500*/  LDL.LU R57, [R1+0x16c] ;  /* 0x00016c0001397983 */ /* 0x000ea80000300800 */
[----:B------:R-:W2:Y:S04]  /*10510*/  LDL.LU R49, [R1+0x168] ;  /* 0x0001680001317983 */ /* 0x000ea80000300800 */
[----:B------:R-:W2:Y:S04]  /*10520*/  LDL.LU R47, [R1+0x164] ;  /* 0x00016400012f7983 */ /* 0x000ea80000300800 */
[----:B------:R-:W2:Y:S04]  /*10530*/  LDL.LU R45, [R1+0x160] ;  /* 0x00016000012d7983 */ /* 0x000ea80000300800 */
[----:B------:R-:W2:Y:S04]  /*10540*/  LDL.LU R43, [R1+0x15c] ;  /* 0x00015c00012b7983 */ /* 0x000ea80000300800 */
[----:B------:R1:W-:Y:S01]  /*10550*/  STL [R1+0xb74], R10 ;  /* 0x000b740a01007387 */ /* 0x0003e20000100800 */
[----:B------:R-:W-:-:S03]  /*10560*/  SEL R114, R10, R114, !P3 ;  /* 0x000000720a727207 */ /* 0x000fc60005800000 */
[----:B------:R-:W-:Y:S04]  /*10570*/  STL [R1+0xc90], R126 ;  /* 0x000c907e01007387 */ /* 0x000fe80000100800 */
[----:B------:R-:W-:Y:S01]  /*10580*/  STL [R1+0xc88], R124 ;  /* 0x000c887c01007387 */ /* 0x000fe20000100800 */
[----:B------:R-:W-:-:S03]  /*10590*/  SEL R132, R10, R132, !P3 ;  /* 0x000000840a847207 */ /* 0x000fc60005800000 */
[----:B------:R-:W-:Y:S01]  /*105a0*/  STL [R1+0xc84], R114 ;  /* 0x000c847201007387 */ /* 0x000fe20000100800 */
[----:B------:R-:W-:Y:S01]  /*105b0*/  IMAD R13, R160, UR6, RZ ;  /* 0x00000006a00d7c24 */ /* 0x000fe2000f8e02ff */
[----:B------:R-:W-:Y:S02]  /*105c0*/  ISETP.LT.AND P2, PT, R2, R3, P0 ;  /* 0x000000030200720c */ /* 0x000fe40000741270 */
[C---:B------:R-:W-:Y:S01]  /*105d0*/  SEL R104, R10.reuse, R104, !P3 ;  /* 0x000000680a687207 */ /* 0x040fe20005800000 */
[----:B------:R-:W-:Y:S01]  /*105e0*/  IMAD.MOV.U32 R3, RZ, RZ, R21 ;  /* 0x000000ffff037224 */ /* 0x000fe200078e0015 */
[----:B------:R-:W-:-:S03]  /*105f0*/  SEL R125, R10, R125, !P3 ;  /* 0x0000007d0a7d7207 */ /* 0x000fc60005800000 */
[----:B------:R-:W-:Y:S01]  /*10600*/  STL [R1+0xc78], R104 ;  /* 0x000c786801007387 */ /* 0x000fe20000100800 */
[----:B------:R-:W-:Y:S01]  /*10610*/  SEL R147, R10, R40, !P3 ;  /* 0x000000280a937207 */ /* 0x000fe20005800000 */
[----:B------:R-:W-:Y:S01]  /*10620*/  IMAD R158, R38, UR76, RZ ;  /* 0x0000004c269e7c24 */ /* 0x000fe2000f8e02ff */
[C---:B------:R-:W-:Y:S02]  /*10630*/  SEL R109, R10.reuse, R109, !P3 ;  /* 0x0000006d0a6d7207 */ /* 0x040fe40005800000 */
[C---:B------:R-:W-:Y:S02]  /*10640*/  SEL R153, R10.reuse, R71, !P3 ;  /* 0x000000470a997207 */ /* 0x040fe40005800000 */
[C---:B------:R-:W-:Y:S02]  /*10650*/  SEL R152, R10.reuse, R68, !P3 ;  /* 0x000000440a987207 */ /* 0x040fe40005800000 */
[C---:B------:R-:W-:Y:S02]  /*10660*/  SEL R151, R10.reuse, R62, !P3 ;  /* 0x0000003e0a977207 */ /* 0x040fe40005800000 */
[----:B---3--:R-:W-:-:S02]  /*10670*/  SEL R92, R10, R92, !P3 ;  /* 0x0000005c0a5c7207 */ /* 0x008fc40005800000 */
[C---:B------:R-:W-:Y:S02]  /*10680*/  SEL R101, R10.reuse, R101, !P3 ;  /* 0x000000650a657207 */ /* 0x040fe40005800000 */
[C---:B------:R-:W-:Y:S01]  /*10690*/  SEL R155, R10.reuse, R83, !P3 ;  /* 0x000000530a9b7207 */ /* 0x040fe20005800000 */
[----:B------:R-:W-:Y:S01]  /*106a0*/  STL [R1+0xc68], R92 ;  /* 0x000c685c01007387 */ /* 0x000fe20000100800 */
[----:B------:R-:W-:Y:S01]  /*106b0*/  SEL R40, R10, R12, !P3 ;  /* 0x0000000c0a287207 */ /* 0x000fe20005800000 */
[----:B------:R-:W-:Y:S01]  /*106c0*/  IMAD R12, R126, UR6, RZ ;  /* 0x000000067e0c7c24 */ /* 0x000fe2000f8e02ff */
[C---:B------:R-:W-:Y:S02]  /*106d0*/  SEL R21, R10.reuse, R117, !P3 ;  /* 0x000000750a157207 */ /* 0x040fe40005800000 */
[C---:B------:R-:W-:Y:S02]  /*106e0*/  SEL R154, R10.reuse, R75, !P3 ;  /* 0x0000004b0a9a7207 */ /* 0x040fe40005800000 */
[----:B------:R-:W-:-:S02]  /*106f0*/  SEL R150, R10, R56, !P3 ;  /* 0x000000380a967207 */ /* 0x000fc40005800000 */
[C---:B------:R-:W-:Y:S02]  /*10700*/  SEL R82, R10.reuse, R82, !P3 ;  /* 0x000000520a527207 */ /* 0x040fe40005800000 */
[C---:B------:R-:W-:Y:S02]  /*10710*/  SEL R143, R10.reuse, R141, !P3 ;  /* 0x0000008d0a8f7207 */ /* 0x040fe40005800000 */
[C---:B------:R-:W-:Y:S01]  /*10720*/  SEL R149, R10.reuse, R52, !P3 ;  /* 0x000000340a957207 */ /* 0x040fe20005800000 */
[----:B------:R-:W-:Y:S01]  /*10730*/  STL [R1+0xc58], R82 ;  /* 0x000c585201007387 */ /* 0x000fe20000100800 */
[C---:B------:R-:W-:Y:S02]  /*10740*/  SEL R62, R10.reuse, R53, !P3 ;  /* 0x000000350a3e7207 */ /* 0x040fe40005800000 */
[C---:B------:R-:W-:Y:S02]  /*10750*/  SEL R148, R10.reuse, R46, !P3 ;  /* 0x0000002e0a947207 */ /* 0x040fe40005800000 */
[----:B------:R-:W-:-:S02]  /*10760*/  SEL R145, R10, R31, !P3 ;  /* 0x0000001f0a917207 */ /* 0x000fc40005800000 */
[C---:B------:R-:W-:Y:S02]  /*10770*/  SEL R118, R10.reuse, R118, !P3 ;  /* 0x000000760a767207 */ /* 0x040fe40005800000 */
[C---:B------:R-:W-:Y:S02]  /*10780*/  SEL R112, R10.reuse, R112, !P3 ;  /* 0x000000700a707207 */ /* 0x040fe40005800000 */
[C---:B------:R-:W-:Y:S02]  /*10790*/  SEL R110, R10.reuse, R110, !P3 ;  /* 0x0000006e0a6e7207 */ /* 0x040fe40005800000 */
        /* <DEDUP_REMOVED lines=11> */
[C---:B----4-:R-:W-:Y:S02]  /*10850*/  SEL R77, R10.reuse, R77, !P3 ;  /* 0x0000004d0a4d7207 */ /* 0x050fe40005800000 */
        /* <DEDUP_REMOVED lines=56> */
[----:B------:R-:W-:Y:S01]  /*10be0*/  SEL R37, R10, R37, !P3 ;  /* 0x000000250a257207 */ /* 0x000fe20005800000 */
[----:B------:R-:W-:Y:S01]  /*10bf0*/  IMAD R134, R134, UR6, RZ ;  /* 0x0000000686867c24 */ /* 0x000fe2000f8e02ff */
[----:B------:R-:W-:Y:S01]  /*10c00*/  SEL R68, R10, R48, !P3 ;  /* 0x000000300a447207 */ /* 0x000fe20005800000 */
[----:B------:R-:W-:Y:S01]  /*10c10*/  IMAD R122, R122, UR6, RZ ;  /* 0x000000067a7a7c24 */ /* 0x000fe2000f8e02ff */
[----:B------:R-:W-:Y:S01]  /*10c20*/  SEL R71, R10, R41, !P3 ;  /* 0x000000290a477207 */ /* 0x000fe20005800000 */
[----:B------:R-:W-:Y:S01]  /*10c30*/  IMAD R130, R130, UR6, RZ ;  /* 0x0000000682827c24 */ /* 0x000fe2000f8e02ff */
[----:B------:R-:W-:Y:S01]  /*10c40*/  SEL R38, R10, R20, !P3 ;  /* 0x000000140a267207 */ /* 0x000fe20005800000 */
[----:B------:R-:W-:Y:S01]  /*10c50*/  IMAD R120, R120, UR6, RZ ;  /* 0x0000000678787c24 */ /* 0x000fe2000f8e02ff */
[C---:B------:R-:W-:Y:S01]  /*10c60*/  SEL R46, R10.reuse, R19, !P3 ;  /* 0x000000130a2e7207 */ /* 0x040fe20005800000 */
[----:B------:R-:W3:Y:S01]  /*10c70*/  LDCU UR76, c[0x0][0x3b0] ;  /* 0x00007600ff4c77ac */ /* 0x000ee20008000800 */
        /* <DEDUP_REMOVED lines=10> */
[C---:B--2---:R-:W-:Y:S02]  /*10d20*/  SEL R73, R10.reuse, R73, !P3 ;  /* 0x000000490a497207 */ /* 0x044fe40005800000 */
[----:B------:R-:W-:-:S03]  /*10d30*/  SEL R141, R10, R142, !P3 ;  /* 0x0000008e0a8d7207 */ /* 0x000fc60005800000 */
[----:B------:R-:W-:Y:S01]  /*10d40*/  STL [R1+0xb78], R73 ;  /* 0x000b784901007387 */ /* 0x000fe20000100800 */
[C---:B------:R-:W-:Y:S02]  /*10d50*/  SEL R67, R10.reuse, R67, !P3 ;  /* 0x000000430a437207 */ /* 0x040fe40005800000 */
[C---:B------:R-:W-:Y:S02]  /*10d60*/  SEL R65, R10.reuse, R65, !P3 ;  /* 0x000000410a417207 */ /* 0x040fe40005800000 */
[C---:B------:R-:W-:Y:S02]  /*10d70*/  SEL R31, R10.reuse, R22, !P3 ;  /* 0x000000160a1f7207 */ /* 0x040fe40005800000 */
[C---:B------:R-:W-:Y:S02]  /*10d80*/  SEL R61, R10.reuse, R61, !P3 ;  /* 0x0000003d0a3d7207 */ /* 0x040fe40005800000 */
[C---:B------:R-:W-:Y:S02]  /*10d90*/  SEL R57, R10.reuse, R57, !P3 ;  /* 0x000000390a397207 */ /* 0x040fe40005800000 */
[----:B------:R-:W-:-:S03]  /*10da0*/  SEL R142, R10, R116, !P3 ;  /* 0x000000740a8e7207 */ /* 0x000fc60005800000 */
[----:B------:R-:W-:Y:S01]  /*10db0*/  STL [R1+0xbe8], R57 ;  /* 0x000be83901007387 */ /* 0x000fe20000100800 */
[C---:B------:R-:W-:Y:S02]  /*10dc0*/  SEL R49, R10.reuse, R49, !P3 ;  /* 0x000000310a317207 */ /* 0x040fe40005800000 */
[C---:B------:R-:W-:Y:S02]  /*10dd0*/  SEL R47, R10.reuse, R47, !P3 ;  /* 0x0000002f0a2f7207 */ /* 0x040fe40005800000 */
[C---:B------:R-:W-:Y:S02]  /*10de0*/  SEL R116, R10.reuse, R27, !P3 ;  /* 0x0000001b0a747207 */ /* 0x040fe40005800000 */
[C---:B------:R-:W-:Y:S02]  /*10df0*/  SEL R43, R10.reuse, R43, !P3 ;  /* 0x0000002b0a2b7207 */ /* 0x040fe40005800000 */
[C---:B------:R-:W-:Y:S02]  /*10e00*/  SEL R45, R10.reuse, R45, !P3 ;  /* 0x0000002d0a2d7207 */ /* 0x040fe40005800000 */
[----:B------:R-:W-:Y:S01]  /*10e10*/  SEL R144, R10, R23, !P3 ;  /* 0x000000170a907207 */ /* 0x000fe20005800000 */
[----:B------:R-:W-:Y:S01]  /*10e20*/  STL [R1+0xbb8], R43 ;  /* 0x000bb82b01007387 */ /* 0x000fe20000100800 */
[----:B-1----:R-:W-:Y:S01]  /*10e30*/  IADD3 R10, P5, PT, R13, R7, RZ ;  /* 0x000000070d0a7210 */ /* 0x002fe20007fbe0ff */
[----:B------:R-:W-:-:S02]  /*10e40*/  IMAD R11, R114, UR6, RZ ;  /* 0x00000006720b7c24 */ /* 0x000fc4000f8e02ff */
[----:B------:R-:W-:Y:S01]  /*10e50*/  STL [R1+0xc98], R137 ;  /* 0x000c988901007387 */ /* 0x000fe20000100800 */
[----:B------:R-:W-:-:S03]  /*10e60*/  IADD3 R26, P4, PT, R12, R7, RZ ;  /* 0x000000070c1a7210 */ /* 0x000fc60007f9e0ff */
[----:B------:R-:W-:Y:S01]  /*10e70*/  STL [R1+0xc94], R132 ;  /* 0x000c948401007387 */ /* 0x000fe20000100800 */
[----:B------:R-:W-:-:S03]  /*10e80*/  LEA.HI.X.SX32 R25, R13, R6, 0x1, P5 ;  /* 0x000000060d197211 */ /* 0x000fc600028f0eff */
[----:B------:R-:W-:Y:S04]  /*10e90*/  STL [R1+0xc8c], R125 ;  /* 0x000c8c7d01007387 */ /* 0x000fe80000100800 */
[----:B------:R-:W-:Y:S04]  /*10ea0*/  STL [R1+0xc7c], R109 ;  /* 0x000c7c6d01007387 */ /* 0x000fe80000100800 */
[----:B------:R-:W-:Y:S04]  /*10eb0*/  STL [R1+0xc74], R101 ;  /* 0x000c746501007387 */ /* 0x000fe80000100800 */
[----:B------:R-:W-:Y:S04]  /*10ec0*/  STL [R1+0xc70], R95 ;  /* 0x000c705f01007387 */ /* 0x000fe80000100800 */
[----:B------:R1:W-:Y:S01]  /*10ed0*/  STL [R1+0x160], R10 ;  /* 0x0001600a01007387 */ /* 0x0003e20000100800 */
[----:B------:R-:W-:-:S03]  /*10ee0*/  IMAD R5, R104, UR6, RZ ;  /* 0x0000000668057c24 */ /* 0x000fc6000f8e02ff */
[----:B------:R-:W-:Y:S01]  /*10ef0*/  STL [R1+0x1a0], R26 ;  /* 0x0001a01a01007387 */ /* 0x000fe20000100800 */
[----:B-1----:R-:W-:-:S03]  /*10f00*/  IADD3 R10, P5, PT, R11, R7, RZ ;  /* 0x000000070b0a7210 */ /* 0x002fc60007fbe0ff */
[----:B------:R-:W-:Y:S01]  /*10f10*/  STL [R1+0x15c], R25 ;  /* 0x00015c1901007387 */ /* 0x000fe20000100800 */
[----:B------:R-:W-:-:S03]  /*10f20*/  IMAD R4, R92, UR6, RZ ;  /* 0x000000065c047c24 */ /* 0x000fc6000f8e02ff */
[----:B------:R-:W-:Y:S04]  /*10f30*/  STL [R1+0xc60], R87 ;  /* 0x000c605701007387 */ /* 0x000fe80000100800 */
[----:B------:R1:W-:Y:S01]  /*10f40*/  STL [R1+0x1e0], R10 ;  /* 0x0001e00a01007387 */ /* 0x0003e20000100800 */
[----:B------:R-:W-:Y:S01]  /*10f50*/  IMAD R14, R82, UR6, RZ ;  /* 0x00000006520e7c24 */ /* 0x000fe2000f8e02ff */
[-C--:B-1----:R-:W-:Y:S02]  /*10f60*/  LEA.HI.X.SX32 R10, R12, R6.reuse, 0x1, P4 ;  /* 0x000000060c0a7211 */ /* 0x082fe400020f0eff */
[----:B------:R-:W-:Y:S02]  /*10f70*/  IADD3 R25, P4, PT, R5, R7, RZ ;  /* 0x0000000705197210 */ /* 0x000fe40007f9e0ff */
[----:B------:R-:W-:Y:S01]  /*10f80*/  LEA.HI.X.SX32 R12, R11, R6, 0x1, P5 ;  /* 0x000000060b0c7211 */ /* 0x000fe200028f0eff */
[----:B------:R1:W-:Y:S01]  /*10f90*/  STL [R1+0x19c], R10 ;  /* 0x00019c0a01007387 */ /* 0x0003e20000100800 */
[----:B------:R-:W-:-:S03]  /*10fa0*/  IMAD R15, R73, UR6, RZ ;  /* 0x00000006490f7c24 */ /* 0x000fc6000f8e02ff */
[----:B------:R-:W-:Y:S01]  /*10fb0*/  STL [R1+0x240], R25 ;  /* 0x0002401901007387 */ /* 0x000fe20000100800 */
[----:B-1----:R-:W-:-:S03]  /*10fc0*/  IADD3 R10, P5, PT, R4, R7, RZ ;  /* 0x00000007040a7210 */ /* 0x002fc60007fbe0ff */
[----:B------:R1:W-:Y:S04]  /*10fd0*/  STL [R1+0x1dc], R12 ;  /* 0x0001dc0c01007387 */ /* 0x0003e80000100800 */
[----:B------:R-:W-:Y:S04]  /*10fe0*/  STL [R1+0xc54], R81 ;  /* 0x000c545101007387 */ /* 0x000fe80000100800 */
[----:B------:R2:W-:Y:S01]  /*10ff0*/  STL [R1+0x280], R10 ;  /* 0x0002800a01007387 */ /* 0x0005e20000100800 */
[-C--:B-1----:R-:W-:Y:S02]  /*11000*/  LEA.HI.X.SX32 R12, R5, R6.reuse, 0x1, P4 ;  /* 0x00000006050c7211 */ /* 0x082fe400020f0eff */
[----:B------:R-:W-:-:S02]  /*11010*/  LEA.HI.X.SX32 R5, R4, R6, 0x1, P5 ;  /* 0x0000000604057211 */ /* 0x000fc400028f0eff */
[-C--:B------:R-:W-:Y:S02]  /*11020*/  IADD3 R4, P5, PT, R15, R7.reuse, RZ ;  /* 0x000000070f047210 */ /* 0x080fe40007fbe0ff */
[----:B--2---:R-:W-:Y:S01]  /*11030*/  IADD3 R10, P4, PT, R14, R7, RZ ;  /* 0x000000070e0a7210 */ /* 0x004fe20007f9e0ff */
[----:B------:R-:W-:Y:S01]  /*11040*/  STL [R1+0x23c], R12 ;  /* 0x00023c0c01007387 */ /* 0x000fe20000100800 */
[----:B------:R-:W-:-:S03]  /*11050*/  IMAD R16, R57, UR6, RZ ;  /* 0x0000000639107c24 */ /* 0x000fc6000f8e02ff */
[----:B------:R-:W-:Y:S04]  /*11060*/  STL [R1+0x5f0], R10 ;  /* 0x0005f00a01007387 */ /* 0x000fe80000100800 */
[----:B------:R1:W-:Y:S01]  /*11070*/  STL [R1+0x27c], R5 ;  /* 0x00027c0501007387 */ /* 0x0003e20000100800 */
[----:B------:R-:W-:-:S03]  /*11080*/  IMAD R17, R43, UR6, RZ ;  /* 0x000000062b117c24 */ /* 0x000fc6000f8e02ff */
[----:B------:R-:W-:Y:S04]  /*11090*/  STL [R1+0xc00], R66 ;  /* 0x000c004201007387 */ /* 0x000fe80000100800 */
[----:B------:R2:W-:Y:S01]  /*110a0*/  STL [R1+0x618], R4 ;  /* 0x0006180401007387 */ /* 0x0005e20000100800 */
[-C--:B-1----:R-:W-:Y:S02]  /*110b0*/  LEA.HI.X.SX32 R5, R15, R6.reuse, 0x1, P5 ;  /* 0x000000060f057211 */ /* 0x082fe400028f0eff */
[----:B--2---:R-:W-:Y:S02]  /*110c0*/  LEA.HI.X.SX32 R4, R14, R6, 0x1, P4 ;  /* 0x000000060e047211 */ /* 0x004fe400020f0eff */
[----:B------:R-:W-:-:S03]  /*110d0*/  IADD3 R10, P4, PT, R16, R7, RZ ;  /* 0x00000007100a7210 */ /* 0x000fc60007f9e0ff */
[----:B------:R1:W-:Y:S01]  /*110e0*/  STL [R1+0x5ec], R4 ;  /* 0x0005ec0401007387 */ /* 0x0003e20000100800 */
[----:B------:R-:W-:-:S03]  /*110f0*/  IMAD R18, R137, UR6, RZ ;  /* 0x0000000689127c24 */ /* 0x000fc6000f8e02ff */
[----:B------:R-:W-:Y:S01]  /*11100*/  STL [R1+0x640], R10 ;  /* 0x0006400a01007387 */ /* 0x000fe20000100800 */
[----:B-1----:R-:W-:-:S03]  /*11110*/  IADD3 R4, P5, PT, R17, R7, RZ ;  /* 0x0000000711047210 */ /* 0x002fc60007fbe0ff */
        /* <DEDUP_REMOVED lines=15> */
[-C--:B-1----:R-:W-:Y:S01]  /*11210*/  LEA.HI.X.SX32 R5, R19, R6.reuse, 0x1, P5 ;  /* 0x0000000613057211 */ /* 0x082fe200028f0eff */
[----:B------:R-:W-:Y:S01]  /*11220*/  IMAD R22, R109, UR6, RZ ;  /* 0x000000066d167c24 */ /* 0x000fe2000f8e02ff */
[----:B--2---:R-:W-:Y:S02]  /*11230*/  LEA.HI.X.SX32 R4, R18, R6, 0x1, P4 ;  /* 0x0000000612047211 */ /* 0x004fe400020f0eff */
[----:B------:R-:W-:-:S03]  /*11240*/  IADD3 R10, P4, PT, R20, R7, RZ ;  /* 0x00000007140a7210 */ /* 0x000fc60007f9e0ff */
[----:B------:R1:W-:Y:S04]  /*11250*/  STL [R1+0x67c], R4 ;  /* 0x00067c0401007387 */ /* 0x0003e80000100800 */
[----:B------:R-:W-:Y:S01]  /*11260*/  STL [R1+0x6c0], R10 ;  /* 0x0006c00a01007387 */ /* 0x000fe20000100800 */
[----:B-1----:R-:W-:-:S03]  /*11270*/  IADD3 R4, P5, PT, R21, R7, RZ ;  /* 0x0000000715047210 */ /* 0x002fc60007fbe0ff */
[----:B------:R1:W-:Y:S01]  /*11280*/  STL [R1+0x69c], R5 ;  /* 0x00069c0501007387 */ /* 0x0003e20000100800 */
[----:B------:R-:W-:-:S03]  /*11290*/  IMAD R23, R101, UR6, RZ ;  /* 0x0000000665177c24 */ /* 0x000fc6000f8e02ff */
[----:B------:R-:W-:Y:S04]  /*112a0*/  STL [R1+0xbd8], R51 ;  /* 0x000bd83301007387 */ /* 0x000fe80000100800 */
[----:B------:R2:W-:Y:S01]  /*112b0*/  STL [R1+0x6e0], R4 ;  /* 0x0006e00401007387 */ /* 0x0005e20000100800 */
[----:B-1----:R-:W-:-:S03]  /*112c0*/  LEA.HI.X.SX32 R5, R20, R6, 0x1, P4 ;  /* 0x0000000614057211 */ /* 0x002fc600020f0eff */
[----:B------:R-:W-:Y:S01]  /*112d0*/  STL [R1+0xc08], R20 ;  /* 0x000c081401007387 */ /* 0x000fe20000100800 */
[----:B--2---:R-:W-:-:S03]  /*112e0*/  IADD3 R4, P4, PT, R22, R7, RZ ;  /* 0x0000000716047210 */ /* 0x004fc60007f9e0ff */
[----:B------:R1:W-:Y:S01]  /*112f0*/  STL [R1+0x6bc], R5 ;  /* 0x0006bc0501007387 */ /* 0x0003e20000100800 */
[----:B------:R-:W-:-:S03]  /*11300*/  IMAD R24, R95, UR6, RZ ;  /* 0x000000065f187c24 */ /* 0x000fc6000f8e02ff */
[----:B------:R-:W-:Y:S04]  /*11310*/  STL [R1+0xb7c], R21 ;  /* 0x000b7c1501007387 */ /* 0x000fe80000100800 */
[----:B------:R2:W-:Y:S01]  /*11320*/  STL [R1+0x700], R4 ;  /* 0x0007000401007387 */ /* 0x0005e20000100800 */
[----:B-1----:R-:W-:Y:S01]  /*11330*/  LEA.HI.X.SX32 R5, R21, R6, 0x1, P5 ;  /* 0x0000000615057211 */ /* 0x002fe200028f0eff */
[----:B------:R-:W-:-:S04]  /*11340*/  IMAD R13, R87, UR6, RZ ;  /* 0x00000006570d7c24 */ /* 0x000fc8000f8e02ff */
[----:B------:R1:W-:Y:S01]  /*11350*/  STL [R1+0x6dc], R5 ;  /* 0x0006dc0501007387 */ /* 0x0003e20000100800 */
[----:B--2---:R-:W-:-:S03]  /*11360*/  IADD3 R4, P5, PT, R23, R7, RZ ;  /* 0x0000000717047210 */ /* 0x004fc60007fbe0ff */
[----:B------:R-:W-:Y:S04]  /*11370*/  STL [R1+0xc30], R44 ;  /* 0x000c302c01007387 */ /* 0x000fe80000100800 */
[----:B------:R2:W-:Y:S01]  /*11380*/  STL [R1+0x720], R4 ;  /* 0x0007200401007387 */ /* 0x0005e20000100800 */
[----:B-1----:R-:W-:-:S03]  /*11390*/  LEA.HI.X.SX32 R5, R22, R6, 0x1, P4 ;  /* 0x0000000616057211 */ /* 0x002fc600020f0eff */
[----:B------:R-:W-:Y:S01]  /*113a0*/  STL [R1+0xc0c], R22 ;  /* 0x000c0c1601007387 */ /* 0x000fe20000100800 */
[----:B--2---:R-:W-:-:S03]  /*113b0*/  IADD3 R4, P4, PT, R24, R7, RZ ;  /* 0x0000000718047210 */ /* 0x004fc60007f9e0ff */
[----:B------:R1:W-:Y:S04]  /*113c0*/  STL [R1+0x6fc], R5 ;  /* 0x0006fc0501007387 */ /* 0x0003e80000100800 */
[----:B------:R-:W-:Y:S04]  /*113d0*/  STL [R1+0xb80], R23 ;  /* 0x000b801701007387 */ /* 0x000fe80000100800 */
[----:B------:R2:W-:Y:S01]  /*113e0*/  STL [R1+0x740], R4 ;  /* 0x0007400401007387 */ /* 0x0005e20000100800 */
[----:B-1----:R-:W-:Y:S01]  /*113f0*/  LEA.HI.X.SX32 R5, R23, R6, 0x1, P5 ;  /* 0x0000000617057211 */ /* 0x002fe200028f0eff */
[----:B------:R-:W-:-:S04]  /*11400*/  IMAD R11, R81, UR6, RZ ;  /* 0x00000006510b7c24 */ /* 0x000fc8000f8e02ff */
[----:B------:R-:W-:Y:S01]  /*11410*/  STL [R1+0x71c], R5 ;  /* 0x00071c0501007387 */ /* 0x000fe20000100800 */
[----:B--2---:R-:W-:-:S03]  /*11420*/  IADD3 R4, P5, PT, R13, R7, RZ ;  /* 0x000000070d047210 */ /* 0x004fc60007fbe0ff */
[----:B------:R-:W-:Y:S04]  /*11430*/  STL [R1+0xc24], R38 ;  /* 0x000c242601007387 */ /* 0x000fe80000100800 */
[----:B------:R1:W-:Y:S01]  /*11440*/  STL [R1+0x760], R4 ;  /* 0x0007600401007387 */ /* 0x0003e20000100800 */
[-C--:B------:R-:W-:Y:S02]  /*11450*/  LEA.HI.X.SX32 R13, R13, R6.reuse, 0x1, P5 ;  /* 0x000000060d0d7211 */ /* 0x080fe400028f0eff */
[-C--:B------:R-:W-:Y:S01]  /*11460*/  IADD3 R10, P5, PT, R158, R7.reuse, RZ ;  /* 0x000000079e0a7210 */ /* 0x080fe20007fbe0ff */
[----:B------:R-:W-:Y:S01]  /*11470*/  STL [R1+0xc10], R24 ;  /* 0x000c101801007387 */ /* 0x000fe20000100800 */
[----:B-1----:R-:W-:Y:S02]  /*11480*/  LEA.HI.X.SX32 R4, R24, R6, 0x1, P4 ;  /* 0x0000000618047211 */ /* 0x002fe400020f0eff */
[----:B------:R-:W-:-:S03]  /*11490*/  IADD3 R137, P4, PT, R11, R7, RZ ;  /* 0x000000070b897210 */ /* 0x000fc60007f9e0ff */
[----:B------:R-:W-:Y:S04]  /*114a0*/  STL [R1+0x73c], R4 ;  /* 0x00073c0401007387 */ /* 0x000fe80000100800 */
[----:B------:R-:W-:Y:S04]  /*114b0*/  STL [R1+0x75c], R13 ;  /* 0x00075c0d01007387 */ /* 0x000fe80000100800 */
[----:B------:R-:W-:Y:S04]  /*114c0*/  STL [R1+0x780], R137 ;  /* 0x0007808901007387 */ /* 0x000fe80000100800 */
[----:B------:R1:W-:Y:S04]  /*114d0*/  STL [R1+0x7a0], R10 ;  /* 0x0007a00a01007387 */ /* 0x0003e80000100800 */
[----:B------:R-:W-:Y:S04]  /*114e0*/  STL [R1+0xc9c], R137 ;  /* 0x000c9c8901007387 */ /* 0x000fe80000100800 */
[----:B------:R-:W-:Y:S01]  /*114f0*/  STL [R1+0xca4], R137 ;  /* 0x000ca48901007387 */ /* 0x000fe20000100800 */
[----:B------:R-:W-:Y:S01]  /*11500*/  IMAD R26, R66, UR5, RZ ;  /* 0x00000005421a7c24 */ /* 0x000fe2000f8e02ff */
[----:B-1----:R-:W-:-:S02]  /*11510*/  LEA.HI.X.SX32 R10, R11, R6, 0x1, P4 ;  /* 0x000000060b0a7211 */ /* 0x002fc400020f0eff */
[----:B------:R-:W-:Y:S04]  /*11520*/  STL [R1+0xcac], R137 ;  /* 0x000cac8901007387 */ /* 0x000fe80000100800 */
[----:B------:R-:W-:Y:S01]  /*11530*/  STL [R1+0xcb0], R137 ;  /* 0x000cb08901007387 */ /* 0x000fe20000100800 */
[----:B------:R-:W-:-:S03]  /*11540*/  IADD3 R11, P4, PT, R157, R7, RZ ;  /* 0x000000079d0b7210 */ /* 0x000fc60007f9e0ff */
[----:B------:R-:W-:Y:S01]  /*11550*/  STL [R1+0xcb8], R137 ;  /* 0x000cb88901007387 */ /* 0x000fe20000100800 */
[----:B------:R-:W-:-:S03]  /*11560*/  LEA.HI.X.SX32 R13, R158, R6, 0x1, P5 ;  /* 0x000000069e0d7211 */ /* 0x000fc600028f0eff */
[----:B------:R-:W-:Y:S04]  /*11570*/  STL [R1+0xcc0], R137 ;  /* 0x000cc08901007387 */ /* 0x000fe80000100800 */
[----:B------:R-:W-:Y:S01]  /*11580*/  STL [R1+0xcc8], R137 ;  /* 0x000cc88901007387 */ /* 0x000fe20000100800 */
[----:B------:R-:W-:-:S03]  /*11590*/  IMAD R25, R60, UR74, RZ ;  /* 0x0000004a3c197c24 */ /* 0x000fc6000f8e02ff */
[----:B------:R-:W-:Y:S04]  /*115a0*/  STL [R1+0xcd0], R137 ;  /* 0x000cd08901007387 */ /* 0x000fe80000100800 */
[----:B------:R-:W-:Y:S04]  /*115b0*/  STL [R1+0xba8], R39 ;  /* 0x000ba82701007387 */ /* 0x000fe80000100800 */
[----:B------:R1:W-:Y:S01]  /*115c0*/  STL [R1+0x77c], R10 ;  /* 0x00077c0a01007387 */ /* 0x0003e20000100800 */
[----:B------:R-:W-:-:S03]  /*115d0*/  LEA.HI.X.SX32 R16, R157, R6, 0x1, P4 ;  /* 0x000000069d107211 */ /* 0x000fc600020f0eff */
[----:B------:R-:W-:Y:S01]  /*115e0*/  STL [R1+0x7c0], R11 ;  /* 0x0007c00b01007387 */ /* 0x000fe20000100800 */
[----:B------:R-:W-:Y:S01]  /*115f0*/  IMAD R15, R55, UR73, RZ ;  /* 0x00000049370f7c24 */ /* 0x000fe2000f8e02ff */
[-C--:B-1----:R-:W-:Y:S02]  /*11600*/  IADD3 R10, P5, PT, R26, R7.reuse, RZ ;  /* 0x000000071a0a7210 */ /* 0x082fe40007fbe0ff */
[----:B------:R1:W-:Y:S04]  /*11610*/  STL [R1+0x79c], R13 ;  /* 0x00079c0d01007387 */ /* 0x0003e80000100800 */
[----:B------:R-:W-:Y:S04]  /*11620*/  STL [R1+0xc28], R40 ;  /* 0x000c282801007387 */ /* 0x000fe80000100800 */
[----:B------:R2:W-:Y:S01]  /*11630*/  STL [R1+0x7e0], R10 ;  /* 0x0007e00a01007387 */ /* 0x0005e20000100800 */
[----:B-1----:R-:W-:-:S03]  /*11640*/  IADD3 R13, P4, PT, R25, R7, RZ ;  /* 0x00000007190d7210 */ /* 0x002fc60007f9e0ff */
[----:B------:R-:W-:Y:S01]  /*11650*/  STL [R1+0x7bc], R16 ;  /* 0x0007bc1001007387 */ /* 0x000fe20000100800 */
[----:B--2---:R-:W-:-:S03]  /*11660*/  LEA.HI.X.SX32 R10, R26, R6, 0x1, P5 ;  /* 0x000000061a0a7211 */ /* 0x004fc600028f0eff */
[----:B------:R-:W-:Y:S01]  /*11670*/  STL [R1+0xc14], R26 ;  /* 0x000c141a01007387 */ /* 0x000fe20000100800 */
[----:B------:R-:W-:-:S03]  /*11680*/  IADD3 R132, P5, PT, R15, R7, RZ ;  /* 0x000000070f847210 */ /* 0x000fc60007fbe0ff */
[----:B------:R-:W-:Y:S04]  /*11690*/  STL [R1+0x800], R13 ;  /* 0x0008000d01007387 */ /* 0x000fe80000100800 */
[----:B------:R1:W-:Y:S01]  /*116a0*/  STL [R1+0x7dc], R10 ;  /* 0x0007dc0a01007387 */ /* 0x0003e20000100800 */
[----:B------:R-:W-:-:S03]  /*116b0*/  IMAD R14, R51, UR72, RZ ;  /* 0x00000048330e7c24 */ /* 0x000fc6000f8e02ff */
[----:B------:R-:W-:Y:S01]  /*116c0*/  STL [R1+0xbb0], R41 ;  /* 0x000bb02901007387 */ /* 0x000fe20000100800 */
[----:B-1----:R-:W-:-:S03]  /*116d0*/  LEA.HI.X.SX32 R10, R25, R6, 0x1, P4 ;  /* 0x00000006190a7211 */ /* 0x002fc600020f0eff */
[----:B------:R-:W-:Y:S01]  /*116e0*/  STL [R1+0x820], R132 ;  /* 0x0008208401007387 */ /* 0x000fe20000100800 */
[----:B------:R-:W-:-:S03]  /*116f0*/  IMAD R12, R44, UR71, RZ ;  /* 0x000000472c0c7c24 */ /* 0x000fc6000f8e02ff */
[----:B------:R-:W-:Y:S01]  /*11700*/  STL [R1+0xca0], R132 ;  /* 0x000ca08401007387 */ /* 0x000fe20000100800 */
[----:B------:R-:W-:-:S03]  /*11710*/  IADD3 R13, P4, PT, R14, R7, RZ ;  /* 0x000000070e0d7210 */ /* 0x000fc60007f9e0ff */
[----:B------:R1:W-:Y:S01]  /*11720*/  STL [R1+0x7fc], R10 ;  /* 0x0007fc0a01007387 */ /* 0x0003e20000100800 */
[----:B------:R-:W-:-:S03]  /*11730*/  LEA.HI.X.SX32 R15, R15, R6, 0x1, P5 ;  /* 0x000000060f0f7211 */ /* 0x000fc600028f0eff */
[----:B------:R-:W-:Y:S04]  /*11740*/  STL [R1+0xca8], R132 ;  /* 0x000ca88401007387 */ /* 0x000fe80000100800 */
[----:B------:R-:W-:Y:S04]  /*11750*/  STL [R1+0xcb4], R132 ;  /* 0x000cb48401007387 */ /* 0x000fe80000100800 */
[----:B------:R-:W-:Y:S01]  /*11760*/  STL [R1+0xcbc], R132 ;  /* 0x000cbc8401007387 */ /* 0x000fe20000100800 */
[----:B-1----:R-:W-:-:S03]  /*11770*/  IADD3 R10, P5, PT, R12, R7, RZ ;  /* 0x000000070c0a7210 */ /* 0x002fc60007fbe0ff */
[----:B------:R-:W-:Y:S04]  /*11780*/  STL [R1+0xcc4], R132 ;  /* 0x000cc48401007387 */ /* 0x000fe80000100800 */
[----:B------:R-:W-:Y:S04]  /*11790*/  STL [R1+0xccc], R132 ;  /* 0x000ccc8401007387 */ /* 0x000fe80000100800 */
[----:B------:R-:W-:Y:S01]  /*117a0*/  STL [R1+0xcd4], R132 ;  /* 0x000cd48401007387 */ /* 0x000fe20000100800 */
[----:B------:R-:W-:-:S03]  /*117b0*/  IMAD R5, R38, UR70, RZ ;  /* 0x0000004626057c24 */ /* 0x000fc6000f8e02ff */
[----:B------:R-:W-:Y:S04]  /*117c0*/  STL [R1+0xb84], R25 ;  /* 0x000b841901007387 */ /* 0x000fe80000100800 */
[----:B------:R-:W-:Y:S04]  /*117d0*/  STL [R1+0x840], R13 ;  /* 0x0008400d01007387 */ /* 0x000fe80000100800 */
[----:B------:R-:W-:Y:S01]  /*117e0*/  STL [R1+0x81c], R15 ;  /* 0x00081c0f01007387 */ /* 0x000fe20000100800 */
[----:B------:R-:W-:-:S03]  /*117f0*/  IMAD R4, R39, UR69, RZ ;  /* 0x0000004527047c24 */ /* 0x000fc6000f8e02ff */
[----:B------:R-:W-:Y:S04]  /*11800*/  STL [R1+0xc18], R28 ;  /* 0x000c181c01007387 */ /* 0x000fe80000100800 */
[----:B------:R1:W-:Y:S01]  /*11810*/  STL [R1+0x860], R10 ;  /* 0x0008600a01007387 */ /* 0x0003e20000100800 */
[----:B------:R-:W-:Y:S01]  /*11820*/  IMAD R11, R40, UR68, RZ ;  /* 0x00000044280b7c24 */ /* 0x000fe2000f8e02ff */
[-C--:B-1----:R-:W-:Y:S02]  /*11830*/  LEA.HI.X.SX32 R10, R14, R6.reuse, 0x1, P4 ;  /* 0x000000060e0a7211 */ /* 0x082fe400020f0eff */
[-C--:B------:R-:W-:Y:S02]  /*11840*/  IADD3 R15, P4, PT, R5, R7.reuse, RZ ;  /* 0x00000007050f7210 */ /* 0x080fe40007f9e0ff */
[----:B------:R-:W-:Y:S01]  /*11850*/  LEA.HI.X.SX32 R14, R12, R6, 0x1, P5 ;  /* 0x000000060c0e7211 */ /* 0x000fe200028f0eff */
[----:B------:R1:W-:Y:S04]  /*11860*/  STL [R1+0x83c], R10 ;  /* 0x00083c0a01007387 */ /* 0x0003e80000100800 */
[----:B------:R-:W-:Y:S01]  /*11870*/  STL [R1+0x880], R15 ;  /* 0x0008800f01007387 */ /* 0x000fe20000100800 */
[----:B-1----:R-:W-:-:S03]  /*11880*/  IADD3 R10, P5, PT, R4, R7, RZ ;  /* 0x00000007040a7210 */ /* 0x002fc60007fbe0ff */
[----:B------:R1:W-:Y:S01]  /*11890*/  STL [R1+0x85c], R14 ;  /* 0x00085c0e01007387 */ /* 0x0003e20000100800 */
[----:B------:R-:W-:-:S03]  /*118a0*/  IMAD R16, R41, UR67, RZ ;  /* 0x0000004329107c24 */ /* 0x000fc6000f8e02ff */
[----:B------:R-:W-:Y:S04]  /*118b0*/  STL [R1+0xc1c], R32 ;  /* 0x000c1c2001007387 */ /* 0x000fe80000100800 */
[----:B------:R2:W-:Y:S01]  /*118c0*/  STL [R1+0x8a0], R10 ;  /* 0x0008a00a01007387 */ /* 0x0005e20000100800 */
[-C--:B-1----:R-:W-:Y:S02]  /*118d0*/  LEA.HI.X.SX32 R14, R5, R6.reuse, 0x1, P4 ;  /* 0x00000006050e7211 */ /* 0x082fe400020f0eff */
[----:B------:R-:W-:Y:S02]  /*118e0*/  LEA.HI.X.SX32 R5, R4, R6, 0x1, P5 ;  /* 0x0000000604057211 */ /* 0x000fe400028f0eff */
[-C--:B--2---:R-:W-:Y:S01]  /*118f0*/  IADD3 R10, P4, PT, R11, R7.reuse, RZ ;  /* 0x000000070b0a7210 */ /* 0x084fe20007f9e0ff */
[----:B------:R-:W-:Y:S01]  /*11900*/  STL [R1+0x87c], R14 ;  /* 0x00087c0e01007387 */ /* 0x000fe20000100800 */
[----:B------:R-:W-:Y:S01]  /*11910*/  IADD3 R126, P5, PT, R16, R7, RZ ;  /* 0x00000007107e7210 */ /* 0x000fe20007fbe0ff */
[----:B------:R-:W-:-:S02]  /*11920*/  IMAD R13, R28, UR66, RZ ;  /* 0x000000421c0d7c24 */ /* 0x000fc4000f8e02ff */
[----:B------:R-:W-:Y:S04]  /*11930*/  STL [R1+0x8c0], R10 ;  /* 0x0008c00a01007387 */ /* 0x000fe80000100800 */
[----:B------:R1:W-:Y:S01]  /*11940*/  STL [R1+0x89c], R5 ;  /* 0x00089c0501007387 */ /* 0x0003e20000100800 */
[----:B------:R-:W-:-:S03]  /*11950*/  IMAD R12, R32, UR65, RZ ;  /* 0x00000041200c7c24 */ /* 0x000fc6000f8e02ff */
[----:B------:R-:W-:Y:S01]  /*11960*/  STL [R1+0xc20], R36 ;  /* 0x000c202401007387 */ /* 0x000fe20000100800 */
[----:B-1----:R-:W-:-:S03]  /*11970*/  LEA.HI.X.SX32 R5, R11, R6, 0x1, P4 ;  /* 0x000000060b057211 */ /* 0x002fc600020f0eff */
[----:B------:R-:W-:Y:S01]  /*11980*/  STL [R1+0x8e0], R126 ;  /* 0x0008e07e01007387 */ /* 0x000fe20000100800 */
[CC--:B------:R-:W-:Y:S01]  /*11990*/  IADD3 R125, P4, PT, R13.reuse, R7.reuse, RZ ;  /* 0x000000070d7d7210 */ /* 0x0c0fe20007f9e0ff */
[----:B------:R-:W-:Y:S02]  /*119a0*/  IMAD R29, R124, UR6, RZ ;  /* 0x000000067c1d7c24 */ /* 0x000fe4000f8e02ff */
[----:B------:R1:W-:Y:S01]  /*119b0*/  STL [R1+0x8bc], R5 ;  /* 0x0008bc0501007387 */ /* 0x0003e20000100800 */
[----:B------:R-:W-:Y:S01]  /*119c0*/  IMAD R4, R36, UR64, RZ ;  /* 0x0000004024047c24 */ /* 0x000fe2000f8e02ff */
[-C--:B------:R-:W-:Y:S01]  /*119d0*/  LEA.HI.X.SX32 R10, R13, R6.reuse, 0x1, P4 ;  /* 0x000000060d0a7211 */ /* 0x080fe200020f0eff */
[----:B------:R-:W-:Y:S01]  /*119e0*/  IMAD R27, R159, UR6, RZ ;  /* 0x000000069f1b7c24 */ /* 0x000fe2000f8e02ff */
[----:B-1----:R-:W-:Y:S02]  /*119f0*/  LEA.HI.X.SX32 R5, R16, R6, 0x1, P5 ;  /* 0x0000000610057211 */ /* 0x002fe400028f0eff */
[----:B------:R-:W-:-:S03]  /*11a00*/  IADD3 R124, P5, PT, R12, R7, RZ ;  /* 0x000000070c7c7210 */ /* 0x000fc60007fbe0ff */
[----:B------:R1:W-:Y:S01]  /*11a10*/  STL [R1+0x8dc], R5 ;  /* 0x0008dc0501007387 */ /* 0x0003e20000100800 */
[----:B------:R-:W-:-:S03]  /*11a20*/  LEA.HI.X.SX32 R12, R12, R6, 0x1, P5 ;  /* 0x000000060c0c7211 */ /* 0x000fc600028f0eff */
[----:B------:R-:W-:Y:S04]  /*11a30*/  STL [R1+0x900], R125 ;  /* 0x0009007d01007387 */ /* 0x000fe80000100800 */
[----:B------:R-:W-:Y:S01]  /*11a40*/  STL [R1+0x920], R124 ;  /* 0x0009207c01007387 */ /* 0x000fe20000100800 */
[----:B-1----:R-:W-:-:S03]  /*11a50*/  IADD3 R5, P4, PT, R4, R7, RZ ;  /* 0x0000000704057210 */ /* 0x002fc60007f9e0ff */
        /* <DEDUP_REMOVED lines=8> */
[----:B------:R-:W-:-:S03]  /*11ae0*/  LEA.HI.X.SX32 R4, R27, R6, 0x1, P5 ;  /* 0x000000061b047211 */ /* 0x000fc600028f0eff */
[----:B------:R1:W-:Y:S01]  /*11af0*/  STL [R1+0x93c], R12 ;  /* 0x00093c0c01007387 */ /* 0x0003e20000100800 */
[----:B--2---:R-:W-:-:S03]  /*11b00*/  IADD3 R10, P4, PT, R29, R7, RZ ;  /* 0x000000071d0a7210 */ /* 0x004fc60007f9e0ff */
[----:B------:R-:W-:Y:S01]  /*11b10*/  STL [R1+0xb8c], R27 ;  /* 0x000b8c1b01007387 */ /* 0x000fe20000100800 */
[----:B------:R-:W-:-:S03]  /*11b20*/  IMAD R102, R102, UR6, RZ ;  /* 0x0000000666667c24 */ /* 0x000fc6000f8e02ff */
[----:B------:R2:W-:Y:S01]  /*11b30*/  STL [R1+0x1a8], R10 ;  /* 0x0001a80a01007387 */ /* 0x0005e20000100800 */
[----:B-1----:R-:W-:-:S03]  /*11b40*/  LEA.HI.X.SX32 R12, R29, R6, 0x1, P4 ;  /* 0x000000061d0c7211 */ /* 0x002fc600020f0eff */
[----:B------:R-:W-:Y:S01]  /*11b50*/  STL [R1+0x164], R4 ;  /* 0x0001640401007387 */ /* 0x000fe20000100800 */
[----:B--2---:R-:W-:-:S03]  /*11b60*/  IADD3 R10, P5, PT, R112, R7, RZ ;  /* 0x00000007700a7210 */ /* 0x004fc60007fbe0ff */
[----:B------:R-:W-:Y:S01]  /*11b70*/  STL [R1+0xb90], R74 ;  /* 0x000b904a01007387 */ /* 0x000fe20000100800 */
[----:B------:R-:W-:-:S03]  /*11b80*/  IMAD R90, R90, UR6, RZ ;  /* 0x000000065a5a7c24 */ /* 0x000fc6000f8e02ff */
        /* <DEDUP_REMOVED lines=9> */
[----:B------:R-:W-:Y:S01]  /*11c20*/  STL [R1+0x1e4], R12 ;  /* 0x0001e40c01007387 */ /* 0x000fe20000100800 */
[----:B--2---:R-:W-:-:S03]  /*11c30*/  IADD3 R10, P5, PT, R90, R7, RZ ;  /* 0x000000075a0a7210 */ /* 0x004fc60007fbe0ff */
[----:B------:R-:W-:Y:S01]  /*11c40*/  STL [R1+0xb98], R70 ;  /* 0x000b984601007387 */ /* 0x000fe20000100800 */
[----:B------:R-:W-:-:S03]  /*11c50*/  IMAD R67, R67, UR6, RZ ;  /* 0x0000000643437c24 */ /* 0x000fc6000f8e02ff */
[----:B------:R1:W-:Y:S01]  /*11c60*/  STL [R1+0x288], R10 ;  /* 0x0002880a01007387 */ /* 0x0003e20000100800 */
[----:B------:R-:W-:-:S03]  /*11c70*/  LEA.HI.X.SX32 R13, R90, R6, 0x1, P5 ;  /* 0x000000065a0d7211 */ /* 0x000fc600028f0eff */
[----:B------:R-:W-:Y:S01]  /*11c80*/  STL [R1+0x244], R14 ;  /* 0x0002440e01007387 */ /* 0x000fe20000100800 */
[----:B-1----:R-:W-:-:S03]  /*11c90*/  IADD3 R10, P4, PT, R80, R7, RZ ;  /* 0x00000007500a7210 */ /* 0x002fc60007f9e0ff */
[----:B------:R-:W-:Y:S04]  /*11ca0*/  STL [R1+0xc64], R90 ;  /* 0x000c645a01007387 */ /* 0x000fe80000100800 */
[----:B------:R1:W-:Y:S04]  /*11cb0*/  STL [R1+0x5f8], R10 ;  /* 0x0005f80a01007387 */ /* 0x0003e80000100800 */
[----:B------:R-:W-:Y:S01]  /*11cc0*/  STL [R1+0x284], R13 ;  /* 0x0002840d01007387 */ /* 0x000fe20000100800 */
[----:B-1----:R-:W-:-:S03]  /*11cd0*/  IADD3 R10, P5, PT, R67, R7, RZ ;  /* 0x00000007430a7210 */ /* 0x002fc60007fbe0ff */
[----:B------:R-:W-:Y:S04]  /*11ce0*/  STL [R1+0xbf8], R64 ;  /* 0x000bf84001007387 */ /* 0x000fe80000100800 */
[----:B------:R1:W-:Y:S01]  /*11cf0*/  STL [R1+0x620], R10 ;  /* 0x0006200a01007387 */ /* 0x0003e20000100800 */
[----:B------:R-:W-:Y:S02]  /*11d00*/  IMAD R49, R49, UR6, RZ ;  /* 0x0000000631317c24 */ /* 0x000fe4000f8e02ff */
[----:B------:R-:W-:Y:S01]  /*11d10*/  IMAD R140, R140, UR6, RZ ;  /* 0x000000068c8c7c24 */ /* 0x000fe2000f8e02ff */
[----:B------:R-:W-:Y:S01]  /*11d20*/  STL [R1+0xc50], R80 ;  /* 0x000c505001007387 */ /* 0x000fe20000100800 */
[----:B-1----:R-:W-:Y:S02]  /*11d30*/  LEA.HI.X.SX32 R10, R80, R6, 0x1, P4 ;  /* 0x00000006500a7211 */ /* 0x002fe400020f0eff */
[----:B------:R-:W-:-:S03]  /*11d40*/  IADD3 R114, P4, PT, R49, R7, RZ ;  /* 0x0000000731727210 */ /* 0x000fc60007f9e0ff */
[----:B------:R1:W-:Y:S01]  /*11d50*/  STL [R1+0x5f4], R10 ;  /* 0x0005f40a01007387 */ /* 0x0003e20000100800 */
[----:B------:R-:W-:-:S03]  /*11d60*/  IMAD R136, R136, UR6, RZ ;  /* 0x0000000688887c24 */ /* 0x000fc6000f8e02ff */
[----:B------:R-:W-:Y:S01]  /*11d70*/  STL [R1+0xc04], R67 ;  /* 0x000c044301007387 */ /* 0x000fe20000100800 */
[-C--:B-1----:R-:W-:Y:S02]  /*11d80*/  LEA.HI.X.SX32 R10, R67, R6.reuse, 0x1, P5 ;  /* 0x00000006430a7211 */ /* 0x082fe400028f0eff */
[C---:B------:R-:W-:Y:S01]  /*11d90*/  IADD3 R112, P5, PT, R140.reuse, R7, RZ ;  /* 0x000000078c707210 */ /* 0x040fe20007fbe0ff */
[----:B------:R-:W-:Y:S02]  /*11da0*/  IMAD R131, R131, UR6, RZ ;  /* 0x0000000683837c24 */ /* 0x000fe4000f8e02ff */
[----:B------:R1:W-:Y:S01]  /*11db0*/  STL [R1+0x61c], R10 ;  /* 0x00061c0a01007387 */ /* 0x0003e20000100800 */
[----:B------:R-:W-:-:S03]  /*11dc0*/  LEA.HI.X.SX32 R16, R140, R6, 0x1, P5 ;  /* 0x000000068c107211 */ /* 0x000fc600028f0eff */
[----:B------:R-:W-:Y:S04]  /*11dd0*/  STL [R1+0x648], R114 ;  /* 0x0006487201007387 */ /* 0x000fe80000100800 */
[----:B------:R-:W-:Y:S01]  /*11de0*/  STL [R1+0xbec], R59 ;  /* 0x000bec3b01007387 */ /* 0x000fe20000100800 */
[----:B-1----:R-:W-:-:S03]  /*11df0*/  LEA.HI.X.SX32 R10, R49, R6, 0x1, P4 ;  /* 0x00000006310a7211 */ /* 0x002fc600020f0eff */
[----:B------:R-:W-:Y:S01]  /*11e00*/  STL [R1+0x668], R112 ;  /* 0x0006687001007387 */ /* 0x000fe20000100800 */
[----:B------:R-:W-:-:S03]  /*11e10*/  IADD3 R15, P4, PT, R136, R7, RZ ;  /* 0x00000007880f7210 */ /* 0x000fc60007f9e0ff */
[----:B------:R-:W-:Y:S04]  /*11e20*/  STL [R1+0xbd0], R49 ;  /* 0x000bd03101007387 */ /* 0x000fe80000100800 */
[----:B------:R1:W-:Y:S04]  /*11e30*/  STL [R1+0x644], R10 ;  /* 0x0006440a01007387 */ /* 0x0003e80000100800 */
[----:B------:R-:W-:Y:S01]  /*11e40*/  STL [R1+0x688], R15 ;  /* 0x0006880f01007387 */ /* 0x000fe20000100800 */
[----:B-1----:R-:W-:-:S03]  /*11e50*/  IADD3 R10, P5, PT, R131, R7, RZ ;  /* 0x00000007830a7210 */ /* 0x002fc60007fbe0ff */
[----:B------:R-:W-:Y:S01]  /*11e60*/  STL [R1+0x664], R16 ;  /* 0x0006641001007387 */ /* 0x000fe20000100800 */
[----:B------:R-:W-:-:S03]  /*11e70*/  IMAD R123, R123, UR6, RZ ;  /* 0x000000067b7b7c24 */ /* 0x000fc6000f8e02ff */
[----:B------:R-:W-:Y:S01]  /*11e80*/  STL [R1+0xc44], R54 ;  /* 0x000c443601007387 */ /* 0x000fe20000100800 */
[----:B------:R-:W-:-:S03]  /*11e90*/  IMAD R115, R115, UR6, RZ ;  /* 0x0000000673737c24 */ /* 0x000fc6000f8e02ff */
[----:B------:R1:W-:Y:S01]  /*11ea0*/  STL [R1+0x6a8], R10 ;  /* 0x0006a80a01007387 */ /* 0x0003e20000100800 */
[-C--:B------:R-:W-:Y:S02]  /*11eb0*/  LEA.HI.X.SX32 R17, R131, R6.reuse, 0x1, P5 ;  /* 0x0000000683117211 */ /* 0x080fe400028f0eff */
[----:B-1----:R-:W-:Y:S02]  /*11ec0*/  LEA.HI.X.SX32 R10, R136, R6, 0x1, P4 ;  /* 0x00000006880a7211 */ /* 0x002fe400020f0eff */
[----:B------:R-:W-:-:S03]  /*11ed0*/  IADD3 R109, P4, PT, R123, R7, RZ ;  /* 0x000000077b6d7210 */ /* 0x000fc60007f9e0ff */
[----:B------:R1:W-:Y:S01]  /*11ee0*/  STL [R1+0x684], R10 ;  /* 0x0006840a01007387 */ /* 0x0003e20000100800 */
[----:B------:R-:W-:-:S03]  /*11ef0*/  IMAD R107, R107, UR6, RZ ;  /* 0x000000066b6b7c24 */ /* 0x000fc6000f8e02ff */
[----:B------:R-:W-:Y:S01]  /*11f00*/  STL [R1+0x6a4], R17 ;  /* 0x0006a41101007387 */ /* 0x000fe20000100800 */
[----:B-1----:R-:W-:-:S03]  /*11f10*/  IADD3 R10, P5, PT, R115, R7, RZ ;  /* 0x00000007730a7210 */ /* 0x002fc60007fbe0ff */
[----:B------:R-:W-:Y:S01]  /*11f20*/  STL [R1+0x6c8], R109 ;  /* 0x0006c86d01007387 */ /* 0x000fe20000100800 */
[----:B------:R-:W-:-:S03]  /*11f30*/  IMAD R100, R100, UR6, RZ ;  /* 0x0000000664647c24 */ /* 0x000fc6000f8e02ff */
[----:B------:R1:W-:Y:S01]  /*11f40*/  STL [R1+0x6e8], R10 ;  /* 0x0006e80a01007387 */ /* 0x0003e20000100800 */
[-C--:B------:R-:W-:Y:S01]  /*11f50*/  LEA.HI.X.SX32 R18, R115, R6.reuse, 0x1, P5 ;  /* 0x0000000673127211 */ /* 0x080fe200028f0eff */
[----:B------:R-:W-:Y:S02]  /*11f60*/  IMAD R93, R93, UR6, RZ ;  /* 0x000000065d5d7c24 */ /* 0x000fe4000f8e02ff */
[----:B------:R-:W-:Y:S01]  /*11f70*/  STL [R1+0xc3c], R50 ;  /* 0x000c3c3201007387 */ /* 0x000fe20000100800 */
[----:B-1----:R-:W-:Y:S02]  /*11f80*/  LEA.HI.X.SX32 R10, R123, R6, 0x1, P4 ;  /* 0x000000067b0a7211 */ /* 0x002fe400020f0eff */
[----:B------:R-:W-:-:S03]  /*11f90*/  IADD3 R17, P4, PT, R107, R7, RZ ;  /* 0x000000076b117210 */ /* 0x000fc60007f9e0ff */
        /* <DEDUP_REMOVED lines=12> */
[----:B------:R-:W-:Y:S01]  /*12060*/  IADD3 R104, P5, PT, R11, R7, RZ ;  /* 0x000000070b687210 */ /* 0x000fe20007fbe0ff */
[----:B------:R-:W-:Y:S02]  /*12070*/  IMAD R5, R79, UR6, RZ ;  /* 0x000000064f057c24 */ /* 0x000fe4000f8e02ff */
[----:B------:R1:W-:Y:S01]  /*12080*/  STL [R1+0x724], R10 ;  /* 0x0007240a01007387 */ /* 0x0003e20000100800 */
[----:B------:R-:W-:-:S03]  /*12090*/  IMAD R4, R74, UR63, RZ ;  /* 0x0000003f4a047c24 */ /* 0x000fc6000f8e02ff */
[----:B------:R-:W-:Y:S01]  /*120a0*/  STL [R1+0xc34], R46 ;  /* 0x000c342e01007387 */ /* 0x000fe20000100800 */
[----:B-1----:R-:W-:-:S03]  /*120b0*/  LEA.HI.X.SX32 R10, R93, R6, 0x1, P4 ;  /* 0x000000065d0a7211 */ /* 0x002fc600020f0eff */
[----:B------:R-:W-:Y:S01]  /*120c0*/  STL [R1+0x768], R104 ;  /* 0x0007686801007387 */ /* 0x000fe20000100800 */
[----:B------:R-:W-:-:S03]  /*120d0*/  IADD3 R19, P4, PT, R5, R7, RZ ;  /* 0x0000000705137210 */ /* 0x000fc60007f9e0ff */
[----:B------:R-:W-:Y:S04]  /*120e0*/  STL [R1+0xc6c], R93 ;  /* 0x000c6c5d01007387 */ /* 0x000fe80000100800 */
[----:B------:R1:W-:Y:S01]  /*120f0*/  STL [R1+0x744], R10 ;  /* 0x0007440a01007387 */ /* 0x0003e20000100800 */
[----:B------:R-:W-:Y:S01]  /*12100*/  IMAD R12, R70, UR62, RZ ;  /* 0x0000003e460c7c24 */ /* 0x000fe2000f8e02ff */
[-C--:B------:R-:W-:Y:S02]  /*12110*/  LEA.HI.X.SX32 R5, R5, R6.reuse, 0x1, P4 ;  /* 0x0000000605057211 */ /* 0x080fe400020f0eff */
[----:B------:R-:W-:Y:S01]  /*12120*/  STL [R1+0x788], R19 ;  /* 0x0007881301007387 */ /* 0x000fe20000100800 */
[----:B-1----:R-:W-:Y:S02]  /*12130*/  LEA.HI.X.SX32 R10, R11, R6, 0x1, P5 ;  /* 0x000000060b0a7211 */ /* 0x002fe400028f0eff */
[----:B------:R-:W-:Y:S01]  /*12140*/  IADD3 R101, P5, PT, R4, R7, RZ ;  /* 0x0000000704657210 */ /* 0x000fe20007fbe0ff */
[----:B------:R-:W-:-:S02]  /*12150*/  IMAD R13, R64, UR61, RZ ;  /* 0x0000003d400d7c24 */ /* 0x000fc4000f8e02ff */
[----:B------:R1:W-:Y:S04]  /*12160*/  STL [R1+0x764], R10 ;  /* 0x0007640a01007387 */ /* 0x0003e80000100800 */
[----:B------:R-:W-:Y:S04]  /*12170*/  STL [R1+0xc38], R48 ;  /* 0x000c383001007387 */ /* 0x000fe80000100800 */
[----:B------:R-:W-:Y:S01]  /*12180*/  STL [R1+0x7a8], R101 ;  /* 0x0007a86501007387 */ /* 0x000fe20000100800 */
[----:B-1----:R-:W-:-:S03]  /*12190*/  IADD3 R10, P4, PT, R12, R7, RZ ;  /* 0x000000070c0a7210 */ /* 0x002fc60007f9e0ff */
[----:B------:R1:W-:Y:S01]  /*121a0*/  STL [R1+0x784], R5 ;  /* 0x0007840501007387 */ /* 0x0003e20000100800 */
[----:B------:R-:W-:-:S03]  /*121b0*/  IMAD R14, R59, UR60, RZ ;  /* 0x0000003c3b0e7c24 */ /* 0x000fc6000f8e02ff */
[----:B------:R2:W-:Y:S01]  /*121c0*/  STL [R1+0x7c8], R10 ;  /* 0x0007c80a01007387 */ /* 0x0005e20000100800 */
[-C--:B-1----:R-:W-:Y:S02]  /*121d0*/  LEA.HI.X.SX32 R5, R4, R6.reuse, 0x1, P5 ;  /* 0x0000000604057211 */ /* 0x082fe400028f0eff */
[----:B------:R-:W-:Y:S02]  /*121e0*/  IADD3 R4, P5, PT, R13, R7, RZ ;  /* 0x000000070d047210 */ /* 0x000fe40007fbe0ff */
[----:B--2---:R-:W-:Y:S01]  /*121f0*/  LEA.HI.X.SX32 R10, R12, R6, 0x1, P4 ;  /* 0x000000060c0a7211 */ /* 0x004fe200020f0eff */
[----:B------:R1:W-:Y:S01]  /*12200*/  STL [R1+0x7a4], R5 ;  /* 0x0007a40501007387 */ /* 0x0003e20000100800 */
[----:B------:R-:W-:-:S03]  /*12210*/  IMAD R15, R54, UR59, RZ ;  /* 0x0000003b360f7c24 */ /* 0x000fc6000f8e02ff */
        /* <DEDUP_REMOVED lines=14> */
[----:B------:R1:W-:Y:S01]  /*12300*/  STL [R1+0x804], R4 ;  /* 0x0008040401007387 */ /* 0x0003e20000100800 */
[----:B------:R-:W-:-:S03]  /*12310*/  IMAD R18, R46, UR56, RZ ;  /* 0x000000382e127c24 */ /* 0x000fc6000f8e02ff */
[----:B------:R-:W-:Y:S01]  /*12320*/  STL [R1+0x848], R5 ;  /* 0x0008480501007387 */ /* 0x000fe20000100800 */
[----:B-1----:R-:W-:Y:S02]  /*12330*/  LEA.HI.X.SX32 R4, R15, R6, 0x1, P5 ;  /* 0x000000060f047211 */ /* 0x002fe400028f0eff */
[----:B------:R-:W-:-:S03]  /*12340*/  IADD3 R93, P5, PT, R17, R7, RZ ;  /* 0x00000007115d7210 */ /* 0x000fc60007fbe0ff */
[----:B------:R1:W-:Y:S01]  /*12350*/  STL [R1+0x824], R4 ;  /* 0x0008240401007387 */ /* 0x0003e20000100800 */
[----:B------:R-:W-:-:S03]  /*12360*/  IMAD R11, R48, UR55, RZ ;  /* 0x00000037300b7c24 */ /* 0x000fc6000f8e02ff */
[----:B------:R-:W-:Y:S01]  /*12370*/  STL [R1+0xc48], R56 ;  /* 0x000c483801007387 */ /* 0x000fe20000100800 */
[----:B-1----:R-:W-:-:S03]  /*12380*/  LEA.HI.X.SX32 R4, R16, R6, 0x1, P4 ;  /* 0x0000000610047211 */ /* 0x002fc600020f0eff */
[----:B------:R-:W-:Y:S01]  /*12390*/  STL [R1+0x868], R93 ;  /* 0x0008685d01007387 */ /* 0x000fe20000100800 */
[----:B------:R-:W-:-:S03]  /*123a0*/  IADD3 R92, P4, PT, R18, R7, RZ ;  /* 0x00000007125c7210 */ /* 0x000fc60007f9e0ff */
        /* <DEDUP_REMOVED lines=13> */
[----:B------:R2:W-:Y:S01]  /*12480*/  STL [R1+0x8c8], R4 ;  /* 0x0008c80401007387 */ /* 0x0005e20000100800 */
[----:B-1----:R-:W-:-:S03]  /*12490*/  IADD3 R10, P5, PT, R13, R7, RZ ;  /* 0x000000070d0a7210 */ /* 0x002fc60007fbe0ff */
[----:B------:R-:W-:Y:S01]  /*124a0*/  STL [R1+0x8a4], R11 ;  /* 0x0008a40b01007387 */ /* 0x000fe20000100800 */
[----:B------:R-:W-:-:S03]  /*124b0*/  IMAD R12, R56, UR52, RZ ;  /* 0x00000034380c7c24 */ /* 0x000fc6000f8e02ff */
[----:B------:R-:W-:Y:S01]  /*124c0*/  STL [R1+0xba0], R37 ;  /* 0x000ba02501007387 */ /* 0x000fe20000100800 */
[----:B------:R-:W-:-:S03]  /*124d0*/  IMAD R5, R33, UR51, RZ ;  /* 0x0000003321057c24 */ /* 0x000fc6000f8e02ff */
[----:B------:R1:W-:Y:S01]  /*124e0*/  STL [R1+0x8e8], R10 ;  /* 0x0008e80a01007387 */ /* 0x0003e20000100800 */
[-C--:B------:R-:W-:Y:S01]  /*124f0*/  LEA.HI.X.SX32 R13, R13, R6.reuse, 0x1, P5 ;  /* 0x000000060d0d7211 */ /* 0x080fe200028f0eff */
[----:B--2---:R-:W-:Y:S01]  /*12500*/  IMAD R4, R37, UR50, RZ ;  /* 0x0000003225047c24 */ /* 0x004fe2000f8e02ff */
[----:B-1----:R-:W-:Y:S02]  /*12510*/  LEA.HI.X.SX32 R10, R19, R6, 0x1, P4 ;  /* 0x00000006130a7211 */ /* 0x002fe400020f0eff */
[----:B------:R-:W-:-:S03]  /*12520*/  IADD3 R87, P4, PT, R12, R7, RZ ;  /* 0x000000070c577210 */ /* 0x000fc60007f9e0ff */
[----:B------:R1:W-:Y:S01]  /*12530*/  STL [R1+0x8c4], R10 ;  /* 0x0008c40a01007387 */ /* 0x0003e20000100800 */
[----:B------:R-:W-:-:S03]  /*12540*/  LEA.HI.X.SX32 R12, R12, R6, 0x1, P4 ;  /* 0x000000060c0c7211 */ /* 0x000fc600020f0eff */
[----:B------:R-:W-:Y:S01]  /*12550*/  STL [R1+0x8e4], R13 ;  /* 0x0008e40d01007387 */ /* 0x000fe20000100800 */
[----:B-1----:R-:W-:-:S03]  /*12560*/  IADD3 R10, P5, PT, R5, R7, RZ ;  /* 0x00000007050a7210 */ /* 0x002fc60007fbe0ff */
[----:B------:R-:W-:Y:S01]  /*12570*/  STL [R1+0x908], R87 ;  /* 0x0009085701007387 */ /* 0x000fe20000100800 */
[----:B------:R-:W-:-:S03]  /*12580*/  IMAD R11, R84, UR6, RZ ;  /* 0x00000006540b7c24 */ /* 0x000fc6000f8e02ff */
[----:B------:R1:W-:Y:S04]  /*12590*/  STL [R1+0x928], R10 ;  /* 0x0009280a01007387 */ /* 0x0003e80000100800 */
[----:B------:R2:W-:Y:S01]  /*125a0*/  STL [R1+0xc5c], R84 ;  /* 0x000c5c5401007387 */ /* 0x0005e20000100800 */
[----:B-1----:R-:W-:Y:S02]  /*125b0*/  LEA.HI.X.SX32 R10, R5, R6, 0x1, P5 ;  /* 0x00000006050a7211 */ /* 0x002fe400028f0eff */
[-C--:B------:R-:W-:Y:S02]  /*125c0*/  IADD3 R82, P5, PT, R134, R7.reuse, RZ ;  /* 0x0000000786527210 */ /* 0x080fe40007fbe0ff */
[----:B--2---:R-:W-:Y:S01]  /*125d0*/  IADD3 R84, P4, PT, R4, R7, RZ ;  /* 0x0000000704547210 */ /* 0x004fe20007f9e0ff */
[----:B------:R-:W-:Y:S01]  /*125e0*/  STL [R1+0x904], R12 ;  /* 0x0009040c01007387 */ /* 0x000fe20000100800 */
[----:B------:R-:W-:-:S02]  /*125f0*/  IMAD R110, R110, UR6, RZ ;  /* 0x000000066e6e7c24 */ /* 0x000fc4000f8e02ff */
[----:B------:R-:W-:Y:S01]  /*12600*/  LEA.HI.X.SX32 R4, R4, R6, 0x1, P4 ;  /* 0x0000000604047211 */ /* 0x000fe200020f0eff */
[----:B------:R1:W-:Y:S01]  /*12610*/  STL [R1+0x924], R10 ;  /* 0x0009240a01007387 */ /* 0x0003e20000100800 */
[----:B------:R-:W-:-:S03]  /*12620*/  IADD3 R81, P4, PT, R122, R7, RZ ;  /* 0x000000077a517210 */ /* 0x000fc60007f9e0ff */
[----:B------:R-:W-:Y:S04]  /*12630*/  STL [R1+0x948], R84 ;  /* 0x0009485401007387 */ /* 0x000fe80000100800 */
[----:B------:R-:W-:Y:S01]  /*12640*/  STL [R1+0xba4], R76 ;  /* 0x000ba44c01007387 */ /* 0x000fe20000100800 */
[----:B-1----:R-:W-:-:S03]  /*12650*/  LEA.HI.X.SX32 R10, R134, R6, 0x1, P5 ;  /* 0x00000006860a7211 */ /* 0x002fc600028f0eff */
[----:B------:R-:W-:Y:S01]  /*12660*/  STL [R1+0x170], R82 ;  /* 0x0001705201007387 */ /* 0x000fe20000100800 */
[----:B------:R-:W-:Y:S01]  /*12670*/  IADD3 R80, P5, PT, R110, R7, RZ ;  /* 0x000000076e507210 */ /* 0x000fe20007fbe0ff */
[----:B------:R-:W-:Y:S02]  /*12680*/  IMAD R98, R98, UR6, RZ ;  /* 0x0000000662627c24 */ /* 0x000fe4000f8e02ff */
[----:B------:R-:W-:Y:S01]  /*12690*/  STL [R1+0x944], R4 ;  /* 0x0009440401007387 */ /* 0x000fe20000100800 */
[----:B------:R-:W-:-:S03]  /*126a0*/  IMAD R88, R88, UR6, RZ ;  /* 0x0000000658587c24 */ /* 0x000fc6000f8e02ff */
[----:B------:R1:W-:Y:S01]  /*126b0*/  STL [R1+0x16c], R10 ;  /* 0x00016c0a01007387 */ /* 0x0003e20000100800 */
[----:B------:R-:W-:-:S03]  /*126c0*/  LEA.HI.X.SX32 R13, R110, R6, 0x1, P5 ;  /* 0x000000066e0d7211 */ /* 0x000fc600028f0eff */
[----:B------:R-:W-:Y:S01]  /*126d0*/  STL [R1+0x1b0], R81 ;  /* 0x0001b05101007387 */ /* 0x000fe20000100800 */
[----:B-1----:R-:W-:-:S03]  /*126e0*/  LEA.HI.X.SX32 R10, R122, R6, 0x1, P4 ;  /* 0x000000067a0a7211 */ /* 0x002fc600020f0eff */
[----:B------:R-:W-:Y:S01]  /*126f0*/  STL [R1+0xbac], R72 ;  /* 0x000bac4801007387 */ /* 0x000fe20000100800 */
[----:B------:R-:W-:-:S03]  /*12700*/  IADD3 R60, P4, PT, R98, R7, RZ ;  /* 0x00000007623c7210 */ /* 0x000fc60007f9e0ff */
[----:B------:R-:W-:Y:S04]  /*12710*/  STL [R1+0x1f0], R80 ;  /* 0x0001f05001007387 */ /* 0x000fe80000100800 */
[----:B------:R1:W-:Y:S01]  /*12720*/  STL [R1+0x1ac], R10 ;  /* 0x0001ac0a01007387 */ /* 0x0003e20000100800 */
[----:B------:R-:W-:-:S03]  /*12730*/  IMAD R78, R78, UR6, RZ ;  /* 0x000000064e4e7c24 */ /* 0x000fc6000f8e02ff */
[----:B------:R2:W-:Y:S01]  /*12740*/  STL [R1+0x1ec], R13 ;  /* 0x0001ec0d01007387 */ /* 0x0005e20000100800 */
[----:B------:R-:W-:Y:S01]  /*12750*/  IMAD R65, R65, UR6, RZ ;  /* 0x0000000641417c24 */ /* 0x000fe2000f8e02ff */
[----:B-1----:R-:W-:Y:S02]  /*12760*/  IADD3 R10, P5, PT, R88, R7, RZ ;  /* 0x00000007580a7210 */ /* 0x002fe40007fbe0ff */
[----:B------:R-:W-:Y:S01]  /*12770*/  STL [R1+0x250], R60 ;  /* 0x0002503c01007387 */ /* 0x000fe20000100800 */
[----:B--2---:R-:W-:-:S03]  /*12780*/  LEA.HI.X.SX32 R13, R98, R6, 0x1, P4 ;  /* 0x00000006620d7211 */ /* 0x004fc600020f0eff */
[----:B------:R1:W-:Y:S01]  /*12790*/  STL [R1+0x290], R10 ;  /* 0x0002900a01007387 */ /* 0x0003e20000100800 */
[----:B------:R-:W-:-:S03]  /*127a0*/  IADD3 R56, P4, PT, R78, R7, RZ ;  /* 0x000000074e387210 */ /* 0x000fc60007f9e0ff */
[----:B------:R-:W-:Y:S01]  /*127b0*/  STL [R1+0xbb4], R69 ;  /* 0x000bb44501007387 */ /* 0x000fe20000100800 */
[----:B-1----:R-:W-:-:S03]  /*127c0*/  LEA.HI.X.SX32 R10, R88, R6, 0x1, P5 ;  /* 0x00000006580a7211 */ /* 0x002fc600028f0eff */
[----:B------:R-:W-:Y:S01]  /*127d0*/  STL [R1+0x24c], R13 ;  /* 0x00024c0d01007387 */ /* 0x000fe20000100800 */
[----:B------:R-:W-:-:S03]  /*127e0*/  IADD3 R54, P5, PT, R65, R7, RZ ;  /* 0x0000000741367210 */ /* 0x000fc60007fbe0ff */
[----:B------:R1:W-:Y:S01]  /*127f0*/  STL [R1+0x28c], R10 ;  /* 0x00028c0a01007387 */ /* 0x0003e20000100800 */
[----:B------:R-:W-:-:S03]  /*12800*/  IMAD R47, R47, UR6, RZ ;  /* 0x000000062f2f7c24 */ /* 0x000fc6000f8e02ff */
[----:B------:R-:W-:Y:S04]  /*12810*/  STL [R1+0x600], R56 ;  /* 0x0006003801007387 */ /* 0x000fe80000100800 */
[----:B------:R-:W-:Y:S01]  /*12820*/  STL [R1+0xbf4], R63 ;  /* 0x000bf43f01007387 */ /* 0x000fe20000100800 */
[----:B-1----:R-:W-:-:S03]  /*12830*/  LEA.HI.X.SX32 R10, R78, R6, 0x1, P4 ;  /* 0x000000064e0a7211 */ /* 0x002fc600020f0eff */
[----:B------:R-:W-:Y:S01]  /*12840*/  STL [R1+0x628], R54 ;  /* 0x0006283601007387 */ /* 0x000fe20000100800 */
[----:B------:R-:W-:-:S03]  /*12850*/  IMAD R139, R139, UR6, RZ ;  /* 0x000000068b8b7c24 */ /* 0x000fc6000f8e02ff */
[----:B------:R-:W-:Y:S01]  /*12860*/  STL [R1+0xbbc], R78 ;  /* 0x000bbc4e01007387 */ /* 0x000fe20000100800 */
[----:B------:R-:W-:-:S03]  /*12870*/  IADD3 R52, P4, PT, R47, R7, RZ ;  /* 0x000000072f347210 */ /* 0x000fc60007f9e0ff */
[----:B------:R1:W-:Y:S04]  /*12880*/  STL [R1+0x5fc], R10 ;  /* 0x0005fc0a01007387 */ /* 0x0003e80000100800 */
        /* <DEDUP_REMOVED lines=12> */
[----:B------:R-:W-:Y:S01]  /*12950*/  IMAD R121, R121, UR6, RZ ;  /* 0x0000000679797c24 */ /* 0x000fe2000f8e02ff */
[----:B-1----:R-:W-:Y:S02]  /*12960*/  LEA.HI.X.SX32 R10, R139, R6, 0x1, P5 ;  /* 0x000000068b0a7211 */ /* 0x002fe400028f0eff */
[----:B------:R-:W-:-:S03]  /*12970*/  IADD3 R46, P5, PT, R129, R7, RZ ;  /* 0x00000007812e7210 */ /* 0x000fc60007fbe0ff */
[----:B------:R1:W-:Y:S04]  /*12980*/  STL [R1+0x66c], R10 ;  /* 0x00066c0a01007387 */ /* 0x0003e80000100800 */
        /* <DEDUP_REMOVED lines=31> */
[----:B-1----:R-:W-:-:S03]  /*12b80*/  IADD3 R10, P5, PT, R11, R7, RZ ;  /* 0x000000070b0a7210 */ /* 0x002fc60007fbe0ff */
[----:B------:R-:W-:Y:S01]  /*12b90*/  STL [R1+0x750], R36 ;  /* 0x0007502401007387 */ /* 0x000fe20000100800 */
[----:B------:R-:W-:-:S03]  /*12ba0*/  IMAD R4, R72, UR49, RZ ;  /* 0x0000003148047c24 */ /* 0x000fc6000f8e02ff */
[----:B------:R1:W-:Y:S01]  /*12bb0*/  STL [R1+0x770], R10 ;  /* 0x0007700a01007387 */ /* 0x0003e20000100800 */
[----:B--2---:R-:W-:-:S03]  /*12bc0*/  LEA.HI.X.SX32 R19, R11, R6, 0x1, P5 ;  /* 0x000000060b137211 */ /* 0x004fc600028f0eff */
[----:B------:R-:W-:Y:S01]  /*12bd0*/  STL [R1+0xbcc], R75 ;  /* 0x000bcc4b01007387 */ /* 0x000fe20000100800 */
[-C--:B-1----:R-:W-:Y:S02]  /*12be0*/  LEA.HI.X.SX32 R10, R91, R6.reuse, 0x1, P4 ;  /* 0x000000065b0a7211 */ /* 0x082fe400020f0eff */
[-C--:B------:R-:W-:Y:S01]  /*12bf0*/  IADD3 R32, P4, PT, R5, R7.reuse, RZ ;  /* 0x0000000705207210 */ /* 0x080fe20007f9e0ff */
[----:B------:R-:W-:Y:S02]  /*12c00*/  IMAD R12, R69, UR48, RZ ;  /* 0x00000030450c7c24 */ /* 0x000fe4000f8e02ff */
[----:B------:R1:W-:Y:S01]  /*12c10*/  STL [R1+0x74c], R10 ;  /* 0x00074c0a01007387 */ /* 0x0003e20000100800 */
[----:B------:R-:W-:Y:S01]  /*12c20*/  LEA.HI.X.SX32 R5, R5, R6, 0x1, P4 ;  /* 0x0000000605057211 */ /* 0x000fe200020f0eff */
[----:B------:R-:W-:Y:S01]  /*12c30*/  IMAD R13, R63, UR47, RZ ;  /* 0x0000002f3f0d7c24 */ /* 0x000fe2000f8e02ff */
[-C--:B------:R-:W-:Y:S01]  /*12c40*/  IADD3 R28, P4, PT, R12, R7.reuse, RZ ;  /* 0x000000070c1c7210 */ /* 0x080fe20007f9e0ff */
[----:B------:R-:W-:Y:S01]  /*12c50*/  STL [R1+0x76c], R19 ;  /* 0x00076c1301007387 */ /* 0x000fe20000100800 */
[----:B-1----:R-:W-:-:S03]  /*12c60*/  IADD3 R10, P5, PT, R4, R7, RZ ;  /* 0x00000007040a7210 */ /* 0x002fc60007fbe0ff */
[----:B------:R-:W-:Y:S01]  /*12c70*/  STL [R1+0x790], R32 ;  /* 0x0007902001007387 */ /* 0x000fe20000100800 */
[----:B------:R-:W-:-:S03]  /*12c80*/  LEA.HI.X.SX32 R4, R4, R6, 0x1, P5 ;  /* 0x0000000604047211 */ /* 0x000fc600028f0eff */
        /* <DEDUP_REMOVED lines=9> */
[----:B------:R1:W-:Y:S01]  /*12d20*/  STL [R1+0x7cc], R4 ;  /* 0x0007cc0401007387 */ /* 0x0003e20000100800 */
[-C--:B------:R-:W-:Y:S01]  /*12d30*/  IADD3 R24, P4, PT, R14, R7.reuse, RZ ;  /* 0x000000070e187210 */ /* 0x080fe20007f9e0ff */
[----:B------:R-:W-:Y:S01]  /*12d40*/  IMAD R16, R68, UR44, RZ ;  /* 0x0000002c44107c24 */ /* 0x000fe2000f8e02ff */
[-C--:B-1----:R-:W-:Y:S02]  /*12d50*/  LEA.HI.X.SX32 R4, R13, R6.reuse, 0x1, P5 ;  /* 0x000000060d047211 */ /* 0x082fe400028f0eff */
[----:B------:R-:W-:Y:S01]  /*12d60*/  IADD3 R22, P5, PT, R15, R7, RZ ;  /* 0x000000070f167210 */ /* 0x000fe20007fbe0ff */
[----:B------:R-:W-:Y:S02]  /*12d70*/  IMAD R17, R71, UR43, RZ ;  /* 0x0000002b47117c24 */ /* 0x000fe4000f8e02ff */
[----:B------:R1:W-:Y:S01]  /*12d80*/  STL [R1+0x7ec], R4 ;  /* 0x0007ec0401007387 */ /* 0x0003e20000100800 */
[----:B------:R-:W-:-:S03]  /*12d90*/  LEA.HI.X.SX32 R5, R15, R6, 0x1, P5 ;  /* 0x000000060f057211 */ /* 0x000fc600028f0eff */
[----:B------:R-:W-:Y:S01]  /*12da0*/  STL [R1+0x810], R24 ;  /* 0x0008101801007387 */ /* 0x000fe20000100800 */
[----:B-1----:R-:W-:-:S03]  /*12db0*/  LEA.HI.X.SX32 R4, R14, R6, 0x1, P4 ;  /* 0x000000060e047211 */ /* 0x002fc600020f0eff */
[----:B------:R-:W-:Y:S01]  /*12dc0*/  STL [R1+0x830], R22 ;  /* 0x0008301601007387 */ /* 0x000fe20000100800 */
        /* <DEDUP_REMOVED lines=9> */
[----:B------:R-:W-:Y:S01]  /*12e60*/  IMAD R19, R117, UR40, RZ ;  /* 0x0000002875137c24 */ /* 0x000fe2000f8e02ff */
[----:B-1----:R-:W-:Y:S02]  /*12e70*/  LEA.HI.X.SX32 R4, R16, R6, 0x1, P4 ;  /* 0x0000000610047211 */ /* 0x002fe400020f0eff */
[----:B------:R-:W-:-:S03]  /*12e80*/  IADD3 R5, P4, PT, R18, R7, RZ ;  /* 0x0000000712057210 */ /* 0x000fc60007f9e0ff */
[----:B------:R1:W-:Y:S01]  /*12e90*/  STL [R1+0x84c], R4 ;  /* 0x00084c0401007387 */ /* 0x0003e20000100800 */
[----:B------:R-:W-:-:S03]  /*12ea0*/  LEA.HI.X.SX32 R14, R18, R6, 0x1, P4 ;  /* 0x00000006120e7211 */ /* 0x000fc600020f0eff */
[----:B------:R-:W-:Y:S01]  /*12eb0*/  STL [R1+0x890], R5 ;  /* 0x0008900501007387 */ /* 0x000fe20000100800 */
[----:B-1----:R-:W-:-:S03]  /*12ec0*/  IADD3 R4, P5, PT, R11, R7, RZ ;  /* 0x000000070b047210 */ /* 0x002fc60007fbe0ff */
[----:B------:R1:W-:Y:S01]  /*12ed0*/  STL [R1+0x86c], R10 ;  /* 0x00086c0a01007387 */ /* 0x0003e20000100800 */
[----:B------:R-:W-:-:S03]  /*12ee0*/  IMAD R13, R156, UR39, RZ ;  /* 0x000000279c0d7c24 */ /* 0x000fc6000f8e02ff */
[----:B------:R2:W-:Y:S01]  /*12ef0*/  STL [R1+0x8b0], R4 ;  /* 0x0008b00401007387 */ /* 0x0005e20000100800 */
[----:B-1----:R-:W-:Y:S02]  /*12f00*/  LEA.HI.X.SX32 R10, R11, R6, 0x1, P5 ;  /* 0x000000060b0a7211 */ /* 0x002fe400028f0eff */
[-C--:B--2---:R-:W-:Y:S01]  /*12f10*/  IADD3 R4, P4, PT, R19, R7.reuse, RZ ;  /* 0x0000000713047210 */ /* 0x084fe20007f9e0ff */
        /* <DEDUP_REMOVED lines=12> */
[----:B-1----:R-:W-:Y:S02]  /*12fe0*/  LEA.HI.X.SX32 R10, R13, R6, 0x1, P5 ;  /* 0x000000060d0a7211 */ /* 0x002fe400028f0eff */
[----:B------:R-:W-:-:S03]  /*12ff0*/  IADD3 R64, P5, PT, R5, R7, RZ ;  /* 0x0000000705407210 */ /* 0x000fc60007fbe0ff */
[----:B------:R1:W-:Y:S01]  /*13000*/  STL [R1+0x8ec], R10 ;  /* 0x0008ec0a01007387 */ /* 0x0003e20000100800 */
[----:B------:R-:W-:-:S03]  /*13010*/  LEA.HI.X.SX32 R65, R5, R6, 0x1, P5 ;  /* 0x0000000605417211 */ /* 0x000fc600028f0eff */
[----:B------:R-:W-:Y:S01]  /*13020*/  STL [R1+0x910], R66 ;  /* 0x0009104201007387 */ /* 0x000fe20000100800 */
[-C--:B------:R-:W-:Y:S02]  /*13030*/  IADD3 R62, P5, PT, R130, R7.reuse, RZ ;  /* 0x00000007823e7210 */ /* 0x080fe40007fbe0ff */
[-C--:B-1----:R-:W-:Y:S02]  /*13040*/  LEA.HI.X.SX32 R10, R12, R6.reuse, 0x1, P4 ;  /* 0x000000060c0a7211 */ /* 0x082fe400020f0eff */
[C---:B------:R-:W-:Y:S01]  /*13050*/  IADD3 R63, P4, PT, R4.reuse, R7, RZ ;  /* 0x00000007043f7210 */ /* 0x040fe20007f9e0ff */
[----:B------:R-:W-:Y:S04]  /*13060*/  STL [R1+0x930], R64 ;  /* 0x0009304001007387 */ /* 0x000fe80000100800 */
[----:B------:R1:W-:Y:S04]  /*13070*/  STL [R1+0x90c], R10 ;  /* 0x00090c0a01007387 */ /* 0x0003e80000100800 */
[----:B------:R-:W-:Y:S01]  /*13080*/  STL [R1+0x950], R63 ;  /* 0x0009503f01007387 */ /* 0x000fe20000100800 */
[----:B-1----:R-:W-:-:S03]  /*13090*/  LEA.HI.X.SX32 R10, R4, R6, 0x1, P4 ;  /* 0x00000006040a7211 */ /* 0x002fc600020f0eff */
[----:B------:R-:W-:Y:S01]  /*130a0*/  STL [R1+0x92c], R65 ;  /* 0x00092c4101007387 */ /* 0x000fe20000100800 */
[----:B------:R-:W-:Y:S01]  /*130b0*/  IADD3 R4, P4, PT, R120, R7, RZ ;  /* 0x0000000778047210 */ /* 0x000fe20007f9e0ff */
[----:B------:R-:W-:Y:S02]  /*130c0*/  IMAD R108, R108, UR6, RZ ;  /* 0x000000066c6c7c24 */ /* 0x000fe4000f8e02ff */
[----:B------:R-:W-:Y:S04]  /*130d0*/  STL [R1+0x178], R62 ;  /* 0x0001783e01007387 */ /* 0x000fe80000100800 */
[----:B------:R1:W-:Y:S01]  /*130e0*/  STL [R1+0x94c], R10 ;  /* 0x00094c0a01007387 */ /* 0x0003e20000100800 */
[----:B------:R-:W-:-:S03]  /*130f0*/  IMAD R96, R96, UR6, RZ ;  /* 0x0000000660607c24 */ /* 0x000fc6000f8e02ff */
[----:B------:R-:W-:Y:S01]  /*13100*/  STL [R1+0x1b8], R4 ;  /* 0x0001b80401007387 */ /* 0x000fe20000100800 */
[-C--:B-1----:R-:W-:Y:S02]  /*13110*/  LEA.HI.X.SX32 R10, R130, R6.reuse, 0x1, P5 ;  /* 0x00000006820a7211 */ /* 0x082fe400028f0eff */
[----:B------:R-:W-:Y:S01]  /*13120*/  IADD3 R59, P5, PT, R108, R7, RZ ;  /* 0x000000076c3b7210 */ /* 0x000fe20007fbe0ff */
[----:B------:R-:W-:Y:S02]  /*13130*/  IMAD R86, R86, UR6, RZ ;  /* 0x0000000656567c24 */ /* 0x000fe4000f8e02ff */
[----:B------:R1:W-:Y:S01]  /*13140*/  STL [R1+0x174], R10 ;  /* 0x0001740a01007387 */ /* 0x0003e20000100800 */
[----:B------:R-:W-:-:S03]  /*13150*/  LEA.HI.X.SX32 R13, R108, R6, 0x1, P5 ;  /* 0x000000066c0d7211 */ /* 0x000fc600028f0eff */
[----:B------:R-:W-:Y:S01]  /*13160*/  STL [R1+0x1f8], R59 ;  /* 0x0001f83b01007387 */ /* 0x000fe20000100800 */
[----:B-1----:R-:W-:Y:S02]  /*13170*/  LEA.HI.X.SX32 R10, R120, R6, 0x1, P4 ;  /* 0x00000006780a7211 */ /* 0x002fe400020f0eff */
[----:B------:R-:W-:-:S03]  /*13180*/  IADD3 R57, P4, PT, R96, R7, RZ ;  /* 0x0000000760397210 */ /* 0x000fc60007f9e0ff */
[----:B------:R1:W-:Y:S01]  /*13190*/  STL [R1+0x1b4], R10 ;  /* 0x0001b40a01007387 */ /* 0x0003e20000100800 */
[----:B------:R-:W-:-:S03]  /*131a0*/  IMAD R77, R77, UR6, RZ ;  /* 0x000000064d4d7c24 */ /* 0x000fc6000f8e02ff */
[----:B------:R2:W-:Y:S01]  /*131b0*/  STL [R1+0x1f4], R13 ;  /* 0x0001f40d01007387 */ /* 0x0005e20000100800 */
[----:B-1----:R-:W-:-:S03]  /*131c0*/  IADD3 R10, P5, PT, R86, R7, RZ ;  /* 0x00000007560a7210 */ /* 0x002fc60007fbe0ff */
[----:B------:R-:W-:Y:S01]  /*131d0*/  STL [R1+0x258], R57 ;  /* 0x0002583901007387 */ /* 0x000fe20000100800 */
[----:B------:R-:W-:Y:S01]  /*131e0*/  IMAD R61, R61, UR6, RZ ;  /* 0x000000063d3d7c24 */ /* 0x000fe2000f8e02ff */
[-C--:B--2---:R-:W-:Y:S02]  /*131f0*/  LEA.HI.X.SX32 R13, R96, R6.reuse, 0x1, P4 ;  /* 0x00000006600d7211 */ /* 0x084fe400020f0eff */
[----:B------:R1:W-:Y:S01]  /*13200*/  STL [R1+0x5e0], R10 ;  /* 0x0005e00a01007387 */ /* 0x0003e20000100800 */
[-C--:B------:R-:W-:Y:S01]  /*13210*/  IADD3 R55, P4, PT, R77, R7.reuse, RZ ;  /* 0x000000074d377210 */ /* 0x080fe20007f9e0ff */
[----:B------:R-:W-:Y:S02]  /*13220*/  IMAD R45, R45, UR6, RZ ;  /* 0x000000062d2d7c24 */ /* 0x000fe4000f8e02ff */
[----:B------:R-:W-:Y:S01]  /*13230*/  STL [R1+0x254], R13 ;  /* 0x0002540d01007387 */ /* 0x000fe20000100800 */
[----:B-1----:R-:W-:Y:S02]  /*13240*/  LEA.HI.X.SX32 R10, R86, R6, 0x1, P5 ;  /* 0x00000006560a7211 */ /* 0x002fe400028f0eff */
[----:B------:R-:W-:-:S03]  /*13250*/  IADD3 R53, P5, PT, R61, R7, RZ ;  /* 0x000000073d357210 */ /* 0x000fc60007fbe0ff */
[----:B------:R1:W-:Y:S01]  /*13260*/  STL [R1+0x5dc], R10 ;  /* 0x0005dc0a01007387 */ /* 0x0003e20000100800 */
[----:B------:R-:W-:-:S03]  /*13270*/  IMAD R138, R138, UR6, RZ ;  /* 0x000000068a8a7c24 */ /* 0x000fc6000f8e02ff */
[----:B------:R-:W-:Y:S01]  /*13280*/  STL [R1+0x608], R55 ;  /* 0x0006083701007387 */ /* 0x000fe20000100800 */
[----:B------:R-:W-:Y:S01]  /*13290*/  IMAD R133, R133, UR6, RZ ;  /* 0x0000000685857c24 */ /* 0x000fe2000f8e02ff */
[----:B-1----:R-:W-:Y:S02]  /*132a0*/  LEA.HI.X.SX32 R10, R77, R6, 0x1, P4 ;  /* 0x000000064d0a7211 */ /* 0x002fe400020f0eff */
[----:B------:R1:W-:Y:S01]  /*132b0*/  STL [R1+0xbdc], R77 ;  /* 0x000bdc4d01007387 */ /* 0x0003e20000100800 */
[----:B------:R-:W-:-:S03]  /*132c0*/  IADD3 R51, P4, PT, R45, R7, RZ ;  /* 0x000000072d337210 */ /* 0x000fc60007f9e0ff */
[----:B------:R-:W-:Y:S01]  /*132d0*/  STL [R1+0x630], R53 ;  /* 0x0006303501007387 */ /* 0x000fe20000100800 */
[----:B------:R-:W-:-:S03]  /*132e0*/  IMAD R127, R127, UR6, RZ ;  /* 0x000000067f7f7c24 */ /* 0x000fc6000f8e02ff */
[----:B------:R2:W-:Y:S01]  /*132f0*/  STL [R1+0x604], R10 ;  /* 0x0006040a01007387 */ /* 0x0005e20000100800 */
[----:B------:R-:W-:Y:S01]  /*13300*/  IMAD R119, R119, UR6, RZ ;  /* 0x0000000677777c24 */ /* 0x000fe2000f8e02ff */
[-C--:B-1----:R-:W-:Y:S02]  /*13310*/  LEA.HI.X.SX32 R77, R45, R6.reuse, 0x1, P4 ;  /* 0x000000062d4d7211 */ /* 0x082fe400020f0eff */
[-C--:B------:R-:W-:Y:S02]  /*13320*/  IADD3 R47, P4, PT, R133, R7.reuse, RZ ;  /* 0x00000007852f7210 */ /* 0x080fe40007f9e0ff */
[----:B--2---:R-:W-:Y:S02]  /*13330*/  LEA.HI.X.SX32 R10, R61, R6, 0x1, P5 ;  /* 0x000000063d0a7211 */ /* 0x004fe400028f0eff */
[----:B------:R-:W-:Y:S01]  /*13340*/  IADD3 R49, P5, PT, R138, R7, RZ ;  /* 0x000000078a317210 */ /* 0x000fe20007fbe0ff */
[----:B------:R-:W-:-:S03]  /*13350*/  IMAD R111, R111, UR6, RZ ;  /* 0x000000066f6f7c24 */ /* 0x000fc6000f8e02ff */
[-C--:B------:R-:W-:Y:S02]  /*13360*/  LEA.HI.X.SX32 R31, R138, R6.reuse, 0x1, P5 ;  /* 0x000000068a1f7211 */ /* 0x080fe400028f0eff */
[-C--:B------:R-:W-:Y:S01]  /*13370*/  IADD3 R68, P5, PT, R127, R7.reuse, RZ ;  /* 0x000000077f447210 */ /* 0x080fe20007fbe0ff */
[----:B------:R-:W-:Y:S01]  /*13380*/  IMAD R103, R103, UR6, RZ ;  /* 0x0000000667677c24 */ /* 0x000fe2000f8e02ff */
[-C--:B------:R-:W-:Y:S02]  /*13390*/  LEA.HI.X.SX32 R75, R133, R6.reuse, 0x1, P4 ;  /* 0x00000006854b7211 */ /* 0x080fe400020f0eff */
[-C--:B------:R-:W-:Y:S01]  /*133a0*/  IADD3 R43, P4, PT, R119, R7.reuse, RZ ;  /* 0x00000007772b7210 */ /* 0x080fe20007f9e0ff */
[----:B------:R-:W-:Y:S01]  /*133b0*/  IMAD R97, R97, UR6, RZ ;  /* 0x0000000661617c24 */ /* 0x000fe2000f8e02ff */
[-C--:B------:R-:W-:Y:S02]  /*133c0*/  LEA.HI.X.SX32 R71, R127, R6.reuse, 0x1, P5 ;  /* 0x000000067f477211 */ /* 0x080fe400028f0eff */
[----:B------:R-:W-:Y:S01]  /*133d0*/  IADD3 R41, P5, PT, R111, R7, RZ ;  /* 0x000000076f297210 */ /* 0x000fe20007fbe0ff */
[----:B------:R-:W-:Y:S01]  /*133e0*/  IMAD R89, R89, UR6, RZ ;  /* 0x0000000659597c24 */ /* 0x000fe2000f8e02ff */
[----:B------:R-:W-:-:S02]  /*133f0*/  LEA.HI.X.SX32 R78, R119, R6, 0x1, P4 ;  /* 0x00000006774e7211 */ /* 0x000fc400020f0eff */
[-C--:B------:R-:W-:Y:S01]  /*13400*/  IADD3 R39, P4, PT, R103, R7.reuse, RZ ;  /* 0x0000000767277210 */ /* 0x080fe20007f9e0ff */
[----:B------:R-:W-:Y:S01]  /*13410*/  IMAD R11, R155, UR6, RZ ;  /* 0x000000069b0b7c24 */ /* 0x000fe2000f8e02ff */
[-C--:B------:R-:W-:Y:S02]  /*13420*/  LEA.HI.X.SX32 R69, R111, R6.reuse, 0x1, P5 ;  /* 0x000000066f457211 */ /* 0x080fe400028f0eff */
[-C--:B------:R-:W-:Y:S01]  /*13430*/  IADD3 R37, P5, PT, R97, R7.reuse, RZ ;  /* 0x0000000761257210 */ /* 0x080fe20007fbe0ff */
[----:B------:R1:W-:Y:S01]  /*13440*/  STL [R1+0x62c], R10 ;  /* 0x00062c0a01007387 */ /* 0x0003e20000100800 */
[-C--:B------:R-:W-:Y:S01]  /*13450*/  LEA.HI.X.SX32 R72, R103, R6.reuse, 0x1, P4 ;  /* 0x0000000667487211 */ /* 0x080fe200020f0eff */
[----:B------:R-:W-:Y:S01]  /*13460*/  IMAD R5, R154, UR6, RZ ;  /* 0x000000069a057c24 */ /* 0x000fe2000f8e02ff */
[-C--:B------:R-:W-:Y:S01]  /*13470*/  IADD3 R70, P4, PT, R89, R7.reuse, RZ ;  /* 0x0000000759467210 */ /* 0x080fe20007f9e0ff */
[----:B------:R-:W-:Y:S01]  /*13480*/  STL [R1+0x658], R51 ;  /* 0x0006583301007387 */ /* 0x000fe20000100800 */
[-C--:B------:R-:W-:Y:S01]  /*13490*/  LEA.HI.X.SX32 R76, R97, R6.reuse, 0x1, P5 ;  /* 0x00000006614c7211 */ /* 0x080fe200028f0eff */
[----:B------:R-:W-:Y:S01]  /*134a0*/  IMAD R4, R153, UR35, RZ ;  /* 0x0000002399047c24 */ /* 0x000fe2000f8e02ff */
[----:B------:R-:W-:Y:S01]  /*134b0*/  IADD3 R74, P5, PT, R11, R7, RZ ;  /* 0x000000070b4a7210 */ /* 0x000fe20007fbe0ff */
[----:B------:R-:W-:Y:S01]  /*134c0*/  STL [R1+0x678], R49 ;  /* 0x0006783101007387 */ /* 0x000fe20000100800 */
[----:B------:R-:W-:-:S03]  /*134d0*/  LEA.HI.X.SX32 R33, R89, R6, 0x1, P4 ;  /* 0x0000000659217211 */ /* 0x000fc600020f0eff */
[----:B------:R-:W-:Y:S01]  /*134e0*/  STL [R1+0x654], R77 ;  /* 0x0006544d01007387 */ /* 0x000fe20000100800 */
[----:B------:R-:W-:Y:S01]  /*134f0*/  IMAD R12, R152, UR34, RZ ;  /* 0x00000022980c7c24 */ /* 0x000fe2000f8e02ff */
[----:B------:R-:W-:Y:S02]  /*13500*/  IADD3 R79, P4, PT, R5, R7, RZ ;  /* 0x00000007054f7210 */ /* 0x000fe40007f9e0ff */
        /* <DEDUP_REMOVED lines=8> */
[----:B------:R-:W-:-:S03]  /*13590*/  IMAD R14, R150, UR23, RZ ;  /* 0x00000017960e7c24 */ /* 0x000fc6000f8e02ff */
[----:B------:R-:W-:Y:S01]  /*135a0*/  STL [R1+0x6d8], R43 ;  /* 0x0006d82b01007387 */ /* 0x000fe20000100800 */
[----:B------:R-:W-:-:S03]  /*135b0*/  IADD3 R73, P4, PT, R12, R7, RZ ;  /* 0x000000070c497210 */ /* 0x000fc60007f9e0ff */
[----:B------:R-:W-:Y:S01]  /*135c0*/  STL [R1+0x6b4], R71 ;  /* 0x0006b44701007387 */ /* 0x000fe20000100800 */
[----:B------:R-:W-:Y:S01]  /*135d0*/  IMAD R11, R0, UR18, RZ ;  /* 0x00000012000b7c24 */ /* 0x000fe2000f8e02ff */
[-C--:B------:R-:W-:Y:S02]  /*135e0*/  LEA.HI.X.SX32 R25, R4, R6.reuse, 0x1, P5 ;  /* 0x0000000604197211 */ /* 0x080fe400028f0eff */
[----:B------:R-:W-:Y:S01]  /*135f0*/  STL [R1+0x6f8], R41 ;  /* 0x0006f82901007387 */ /* 0x000fe20000100800 */
[----:B------:R-:W-:Y:S01]  /*13600*/  IMAD R15, R149, UR22, RZ ;  /* 0x00000016950f7c24 */ /* 0x000fe2000f8e02ff */
[-C--:B------:R-:W-:Y:S02]  /*13610*/  IADD3 R0, P5, PT, R13, R7.reuse, RZ ;  /* 0x000000070d007210 */ /* 0x080fe40007fbe0ff */
[----:B------:R-:W-:Y:S01]  /*13620*/  STL [R1+0x6d4], R78 ;  /* 0x0006d44e01007387 */ /* 0x000fe20000100800 */
[----:B------:R-:W-:Y:S01]  /*13630*/  IMAD R19, R2, UR17, RZ ;  /* 0x0000001102137c24 */ /* 0x000fe2000f8e02ff */
[-C--:B------:R-:W-:Y:S01]  /*13640*/  LEA.HI.X.SX32 R21, R12, R6.reuse, 0x1, P4 ;  /* 0x000000060c157211 */ /* 0x080fe200020f0eff */
[----:B------:R-:W-:Y:S01]  /*13650*/  IMAD R16, R148, UR21, RZ ;  /* 0x0000001594107c24 */ /* 0x000fe2000f8e02ff */
[----:B------:R-:W-:Y:S01]  /*13660*/  STL [R1+0x718], R39 ;  /* 0x0007182701007387 */ /* 0x000fe20000100800 */
[----:B------:R-:W-:Y:S01]  /*13670*/  IADD3 R2, P4, PT, R14, R7, RZ ;  /* 0x000000070e027210 */ /* 0x000fe20007f9e0ff */
[----:B------:R-:W-:Y:S01]  /*13680*/  IMAD R17, R147, UR20, RZ ;  /* 0x0000001493117c24 */ /* 0x000fe2000f8e02ff */
[----:B-1----:R-:W-:Y:S01]  /*13690*/  LEA.HI.X.SX32 R10, R13, R6, 0x1, P5 ;  /* 0x000000060d0a7211 */ /* 0x002fe200028f0eff */
[----:B------:R-:W-:Y:S01]  /*136a0*/  STL [R1+0x6f4], R69 ;  /* 0x0006f44501007387 */ /* 0x000fe20000100800 */
[----:B------:R-:W-:-:S02]  /*136b0*/  IMAD R18, R146, UR19, RZ ;  /* 0x0000001392127c24 */ /* 0x000fc4000f8e02ff */
[----:B------:R-:W-:Y:S01]  /*136c0*/  IMAD R128, R128, UR6, RZ ;  /* 0x0000000680807c24 */ /* 0x000fe2000f8e02ff */
[----:B------:R-:W-:Y:S01]  /*136d0*/  STL [R1+0x738], R37 ;  /* 0x0007382501007387 */ /* 0x000fe20000100800 */
[-C--:B------:R-:W-:Y:S01]  /*136e0*/  IADD3 R164, P5, PT, R15, R7.reuse, RZ ;  /* 0x000000070fa47210 */ /* 0x080fe20007fbe0ff */
[----:B---3--:R-:W-:Y:S02]  /*136f0*/  IMAD R5, R35, UR76, RZ ;  /* 0x0000004c23057c24 */ /* 0x008fe4000f8e02ff */
[----:B------:R-:W-:Y:S01]  /*13700*/  IMAD R118, R118, UR6, RZ ;  /* 0x0000000676767c24 */ /* 0x000fe2000f8e02ff */
[----:B------:R-:W-:Y:S01]  /*13710*/  STL [R1+0x714], R72 ;  /* 0x0007144801007387 */ /* 0x000fe20000100800 */
[----:B------:R-:W-:Y:S02]  /*13720*/  IMAD R13, R116, UR16, RZ ;  /* 0x00000010740d7c24 */ /* 0x000fe4000f8e02ff */
[----:B------:R-:W-:Y:S01]  /*13730*/  IMAD R106, R106, UR6, RZ ;  /* 0x000000066a6a7c24 */ /* 0x000fe2000f8e02ff */
[----:B------:R-:W-:Y:S01]  /*13740*/  STL [R1+0x758], R70 ;  /* 0x0007584601007387 */ /* 0x000fe20000100800 */
[-C--:B------:R-:W-:Y:S01]  /*13750*/  LEA.HI.X.SX32 R116, R14, R6.reuse, 0x1, P4 ;  /* 0x000000060e747211 */ /* 0x080fe200020f0eff */
[----:B------:R-:W-:Y:S01]  /*13760*/  IMAD R12, R145, UR15, RZ ;  /* 0x0000000f910c7c24 */ /* 0x000fe2000f8e02ff */
[----:B------:R-:W-:Y:S01]  /*13770*/  LEA.HI.X.SX32 R165, R15, R6, 0x1, P5 ;  /* 0x000000060fa57211 */ /* 0x000fe200028f0eff */
[----:B------:R-:W-:Y:S01]  /*13780*/  STL [R1+0x734], R76 ;  /* 0x0007344c01007387 */ /* 0x000fe20000100800 */
[----:B------:R-:W-:Y:S01]  /*13790*/  IADD3 R162, P4, PT, R16, R7, RZ ;  /* 0x0000000710a27210 */ /* 0x000fe20007f9e0ff */
[----:B0-----:R-:W-:-:S02]  /*137a0*/  IMAD R4, R144, UR75, RZ ;  /* 0x0000004b90047c24 */ /* 0x001fc4000f8e02ff */
[----:B------:R-:W-:Y:S01]  /*137b0*/  IMAD R94, R94, UR6, RZ ;  /* 0x000000065e5e7c24 */ /* 0x000fe2000f8e02ff */
[----:B------:R-:W-:Y:S01]  /*137c0*/  STL [R1+0x778], R74 ;  /* 0x0007784a01007387 */ /* 0x000fe20000100800 */
[----:B------:R-:W-:Y:S01]  /*137d0*/  PRMT R132, RZ, 0x7610, R132 ;  /* 0x00007610ff847816 */ /* 0x000fe20000000084 */
[----:B------:R-:W0:Y:S02]  /*137e0*/  LDCU UR15, c[0x0][0x3b0] ;  /* 0x00007600ff0f77ac */ /* 0x000e240008000800 */
[----:B------:R-:W-:Y:S01]  /*137f0*/  STL [R1+0x754], R33 ;  /* 0x0007542101007387 */ /* 0x000fe20000100800 */
[----:B------:R-:W-:Y:S01]  /*13800*/  IADD3 R160, P5, PT, R17, R7, RZ ;  /* 0x0000000711a07210 */ /* 0x000fe20007fbe0ff */
[----:B------:R-:W1:Y:S02]  /*13810*/  LDCU UR16, c[0x0][0x3b0] ;  /* 0x00007600ff1077ac */ /* 0x000e640008000800 */
[----:B------:R-:W-:Y:S01]  /*13820*/  STL [R1+0x798], R79 ;  /* 0x0007984f01007387 */ /* 0x000fe20000100800 */
[----:B------:R-:W-:Y:S01]  /*13830*/  PRMT R137, RZ, 0x7610, R137 ;  /* 0x00007610ff897816 */ /* 0x000fe20000000089 */
[----:B------:R-:W2:Y:S02]  /*13840*/  LDCU UR17, c[0x0][0x3b0] ;  /* 0x00007600ff1177ac */ /* 0x000ea40008000800 */
[----:B------:R-:W-:Y:S01]  /*13850*/  STL [R1+0x774], R29 ;  /* 0x0007741d01007387 */ /* 0x000fe20000100800 */
[----:B------:R-:W-:-:S03]  /*13860*/  LEA.HI.X.SX32 R163, R16, R6, 0x1, P4 ;  /* 0x0000000610a37211 */ /* 0x000fc600020f0eff */
[----:B------:R-:W-:Y:S01]  /*13870*/  STL [R1+0x7b8], R23 ;  /* 0x0007b81701007387 */ /* 0x000fe20000100800 */
[----:B------:R-:W-:-:S03]  /*13880*/  IADD3 R158, P4, PT, R18, R7, RZ ;  /* 0x00000007129e7210 */ /* 0x000fc60007f9e0ff */
[----:B------:R-:W-:Y:S01]  /*13890*/  STL [R1+0x794], R27 ;  /* 0x0007941b01007387 */ /* 0x000fe20000100800 */
[----:B------:R-:W-:-:S03]  /*138a0*/  LEA.HI.X.SX32 R161, R17, R6, 0x1, P5 ;  /* 0x0000000611a17211 */ /* 0x000fc600028f0eff */
[----:B------:R-:W-:Y:S01]  /*138b0*/  STL [R1+0x7d8], R73 ;  /* 0x0007d84901007387 */ /* 0x000fe20000100800 */
[----:B------:R-:W-:-:S03]  /*138c0*/  IADD3 R156, P5, PT, R11, R7, RZ ;  /* 0x000000070b9c7210 */ /* 0x000fc60007fbe0ff */
[----:B------:R-:W-:Y:S04]  /*138d0*/  STL [R1+0x7b4], R25 ;  /* 0x0007b41901007387 */ /* 0x000fe80000100800 */
        /* <DEDUP_REMOVED lines=23> */
[----:B------:R-:W-:-:S03]  /*13a50*/  IMAD R11, R143, UR6, RZ ;  /* 0x000000068f0b7c24 */ /* 0x000fc6000f8e02ff */
        /* <DEDUP_REMOVED lines=34> */
[----:B------:R-:W-:Y:S01]  /*13c80*/  STL [R1+0x5e8], R85 ;  /* 0x0005e85501007387 */ /* 0x000fe20000100800 */
[----:B------:R-:W-:-:S03]  /*13c90*/  LEA.HI.X.SX32 R83, R12, R6, 0x1, P4 ;  /* 0x000000060c537211 */ /* 0x000fc600020f0eff */
[----:B------:R-:W3:Y:S04]  /*13ca0*/  LDL.LU R11, [R1+0x20c] ;  /* 0x00020c00010b7983 */ /* 0x000ee80000300800 */
[----:B------:R-:W-:Y:S04]  /*13cb0*/  STL [R1+0x25c], R100 ;  /* 0x00025c6401007387 */ /* 0x000fe80000100800 */
[----:B------:R-:W-:Y:S04]  /*13cc0*/  STL [R1+0x610], R14 ;  /* 0x0006100e01007387 */ /* 0x000fe80000100800 */
[----:B------:R-:W-:Y:S04]  /*13cd0*/  STL [R1+0x5e4], R91 ;  /* 0x0005e45b01007387 */ /* 0x000fe80000100800 */
[----:B------:R-:W4:Y:S01]  /*13ce0*/  LDL.LU R12, [R1+0x230] ;  /* 0x00023000010c7983 */ /* 0x000f220000300800 */
[----:B------:R-:W-:Y:S01]  /*13cf0*/  IMAD.HI.U32 R4, R9, R3, RZ ;  /* 0x0000000309047227 */ /* 0x000fe200078e00ff */
[----:B------:R-:W-:-:S03]  /*13d00*/  IADD3 R13, P5, PT, R5, R7, RZ ;  /* 0x00000007050d7210 */ /* 0x000fc60007fbe0ff */
[----:B------:R-:W-:Y:S02]  /*13d10*/  IMAD.MOV R4, RZ, RZ, -R4 ;  /* 0x000000ffff047224 */ /* 0x000fe400078e0a04 */
[----:B------:R-:W-:Y:S01]  /*13d20*/  STL [R1+0x638], R13 ;  /* 0x0006380d01007387 */ /* 0x000fe20000100800 */
[----:B----4-:R-:W-:Y:S02]  /*13d30*/  ISETP.GE.AND P4, PT, R12, RZ, PT ;  /* 0x000000ff0c00720c */ /* 0x010fe40003f86270 */
[----:B------:R-:W-:Y:S02]  /*13d40*/  LEA.HI.X.SX32 R12, R5, R6, 0x1, P5 ;  /* 0x00000006050c7211 */ /* 0x000fe400028f0eff */
[----:B------:R-:W4:Y:S01]  /*13d50*/  LDL R5, [R1+0x160] ;  /* 0x0001600001057983 */ /* 0x000f220000100800 */
[----:B---3--:R-:W-:Y:S01]  /*13d60*/  ISETP.GE.AND P5, PT, R11, RZ, PT ;  /* 0x000000ff0b00720c */ /* 0x008fe20003fa6270 */
[----:B------:R-:W-:Y:S02]  /*13d70*/  IMAD R11, R8, R4, R3 ;  /* 0x00000004080b7224 */ /* 0x000fe400078e0203 */
[----:B------:R-:W-:Y:S01]  /*13d80*/  STL [R1+0x60c], R83 ;  /* 0x00060c5301007387 */ /* 0x000fe20000100800 */
[----:B------:R-:W3:Y:S03]  /*13d90*/  LDC R3, c[0x0][0x3a0] ;  /* 0x0000e800ff037b82 */ /* 0x000ee60000000800 */
[----:B------:R-:W4:Y:S02]  /*13da0*/  LDL R4, [R1+0x15c] ;  /* 0x00015c0001047983 */ /* 0x000f240000100800 */
[----:B----4-:R-:W-:-:S04]  /*13db0*/  @P2 LOP3.LUT R5, R5, R4, RZ, 0x3c, !PT ;  /* 0x0000000405052212 */ /* 0x010fc800078e3cff */
[----:B------:R-:W-:-:S04]  /*13dc0*/  @P2 LOP3.LUT R4, R5, R4, RZ, 0x3c, !PT ;  /* 0x0000000405042212 */ /* 0x000fc800078e3cff */
[----:B------:R-:W-:-:S05]  /*13dd0*/  @P2 LOP3.LUT R5, R5, R4, RZ, 0x3c, !PT ;  /* 0x0000000405052212 */ /* 0x000fca00078e3cff */
[----:B------:R-:W4:Y:S04]  /*13de0*/  @P2 LDG.E.U8 R132, desc[UR24][R4.64] ;  /* 0x0000001804842981 */ /* 0x000f28000c1e1100 */
[----:B------:R-:W-:Y:S04]  /*13df0*/  STL [R1+0x634], R12 ;  /* 0x0006340c01007387 */ /* 0x000fe80000100800 */
[----:B------:R-:W-:Y:S04]  /*13e00*/  STL [R1+0xae4], R11 ;  /* 0x000ae40b01007387 */ /* 0x000fe80000100800 */
[----:B----4-:R4:W-:Y:S04]  /*13e10*/  STL [R1+0x438], R132 ;  /* 0x0004388401007387 */ /* 0x0109e80000100800 */
[----:B----4-:R-:W4:Y:S04]  /*13e20*/  LDL.LU R132, [R1+0xcd4] ;  /* 0x000cd40001847983 */ /* 0x010f280000300800 */
[----:B------:R-:W2:Y:S04]  /*13e30*/  LDL R4, [R1+0x19c] ;  /* 0x00019c0001047983 */ /* 0x000ea80000100800 */
[----:B------:R-:W2:Y:S02]  /*13e40*/  LDL R5, [R1+0x1a0] ;  /* 0x0001a00001057983 */ /* 0x000ea40000100800 */
[----:B--2---:R-:W-:-:S04]  /*13e50*/  @P2 LOP3.LUT R5, R5, R4, RZ, 0x3c, !PT ;  /* 0x0000000405052212 */ /* 0x004fc800078e3cff */
[----:B------:R-:W-:-:S04]  /*13e60*/  @P2 LOP3.LUT R4, R5, R4, RZ, 0x3c, !PT ;  /* 0x0000000405042212 */ /* 0x000fc800078e3cff */
[----:B------:R-:W-:-:S05]  /*13e70*/  @P2 LOP3.LUT R5, R5, R4, RZ, 0x3c, !PT ;  /* 0x0000000405052212 */ /* 0x000fca00078e3cff */
[----:B------:R-:W2:Y:S04]  /*13e80*/  @P2 LDG.E.U8 R137, desc[UR24][R4.64] ;  /* 0x0000001804892981 */ /* 0x000ea8000c1e1100 */
[----:B--2---:R2:W-:Y:S04]  /*13e90*/  STL [R1+0x434], R137 ;  /* 0x0004348901007387 */ /* 0x0045e80000100800 */
[----:B--2---:R-:W2:Y:S04]  /*13ea0*/  LDL.LU R137, [R1+0xcd0] ;  /* 0x000cd00001897983 */ /* 0x004ea80000300800 */
[----:B------:R-:W2:Y:S04]  /*13eb0*/  LDL R4, [R1+0x1dc] ;  /* 0x0001dc0001047983 */ /* 0x000ea80000100800 */
[----:B------:R-:W2:Y:S01]  /*13ec0*/  LDL R5, [R1+0x1e0] ;  /* 0x0001e00001057983 */ /* 0x000ea20000100800 */
[----:B----4-:R-:W-:-:S02]  /*13ed0*/  PRMT R132, RZ, 0x7610, R132 ;  /* 0x00007610ff847816 */ /* 0x010fc40000000084 */
[----:B--2---:R-:W-:-:S04]  /*13ee0*/  @P2 LOP3.LUT R5, R5, R4, RZ, 0x3c, !PT ;  /* 0x0000000405052212 */ /* 0x004fc800078e3cff */
[----:B------:R-:W-:-:S04]  /*13ef0*/  @P2 LOP3.LUT R4, R5, R4, RZ, 0x3c, !PT ;  /* 0x0000000405042212 */ /* 0x000fc800078e3cff */
[----:B------:R-:W-:-:S05]  /*13f00*/  @P2 LOP3.LUT R5, R5, R4, RZ, 0x3c, !PT ;  /* 0x0000000405052212 */ /* 0x000fca00078e3cff */
[----:B------:R-:W2:Y:S04]  /*13f10*/  @P2 LDG.E.U8 R132, desc[UR24][R4.64] ;  /* 0x0000001804842981 */ /* 0x000ea8000c1e1100 */
[----:B--2---:R2:W-:Y:S04]  /*13f20*/  STL [R1+0x430], R132 ;  /* 0x0004308401007387 */ /* 0x0045e80000100800 */
[----:B--2---:R-:W2:Y:S04]  /*13f30*/  LDL.LU R132, [R1+0xccc] ;  /* 0x000ccc0001847983 */ /* 0x004ea80000300800 */
[----:B------:R-:W4:Y:S04]  /*13f40*/  LDL R4, [R1+0x23c] ;  /* 0x00023c0001047983 */ /* 0x000f280000100800 */
[----:B------:R-:W4:Y:S01]  /*13f50*/  LDL R5, [R1+0x240] ;  /* 0x0002400001057983 */ /* 0x000f220000100800 */
[----:B------:R-:W-:-:S02]  /*13f60*/  PRMT R137, RZ, 0x7610, R137 ;  /* 0x00007610ff897816 */ /* 0x000fc40000000089 */
[----:B----4-:R-:W-:-:S04]  /*13f70*/  @P2 LOP3.LUT R5, R5, R4, RZ, 0x3c, !PT ;  /* 0x0000000405052212 */ /* 0x010fc800078e3cff */
[----:B------:R-:W-:-:S04]  /*13f80*/  @P2 LOP3.LUT R4, R5, R4, RZ, 0x3c, !PT ;  /* 0x0000000405042212 */ /* 0x000fc800078e3cff */
[----:B------:R-:W-:-:S05]  /*13f90*/  @P2 LOP3.LUT R5, R5, R4, RZ, 0x3c, !PT ;  /* 0x0000000405052212 */ /* 0x000fca00078e3cff */
[----:B------:R-:W4:Y:S04]  /*13fa0*/  @P2 LDG.E.U8 R137, desc[UR24][R4.64] ;  /* 0x0000001804892981 */ /* 0x000f28000c1e1100 */
[----:B----4-:R4:W-:Y:S04]  /*13fb0*/  STL [R1+0x42c], R137 ;  /* 0x00042c8901007387 */ /* 0x0109e80000100800 */
[----:B----4-:R-:W4:Y:S04]  /*13fc0*/  LDL.LU R137, [R1+0xcc8] ;  /* 0x000cc80001897983 */ /* 0x010f280000300800 */
[----:B------:R-:W3:Y:S04]  /*13fd0*/  LDL R4, [R1+0x27c] ;  /* 0x00027c0001047983 */ /* 0x000ee80000100800 */
[----:B------:R-:W3:Y:S01]  /*13fe0*/  LDL R5, [R1+0x280] ;  /* 0x0002800001057983 */ /* 0x000ee20000100800 */
[----:B--2---:R-:W-:-:S02]  /*13ff0*/  PRMT R132, RZ, 0x7610, R132 ;  /* 0x00007610ff847816 */ /* 0x004fc40000000084 */
[----:B---3--:R-:W-:-:S04]  /*14000*/  @P2 LOP3.LUT R5, R5, R4, RZ, 0x3c, !PT ;  /* 0x0000000405052212 */ /* 0x008fc800078e3cff */
[----:B------:R-:W-:-:S04]  /*14010*/  @P2 LOP3.LUT R4, R5, R4, RZ, 0x3c, !PT ;  /* 0x0000000405042212 */ /* 0x000fc800078e3cff */
[----:B------:R-:W-:-:S05]  /*14020*/  @P2 LOP3.LUT R5, R5, R4, RZ, 0x3c, !PT ;  /* 0x0000000405052212 */ /* 0x000fca00078e3cff */
[----:B------:R-:W2:Y:S04]  /*14030*/  @P2 LDG.E.U8 R132, desc[UR24][R4.64] ;  /* 0x0000001804842981 */ /* 0x000ea8000c1e1100 */
[----:B--2---:R2:W-:Y:S04]  /*14040*/  STL [R1+0x428], R132 ;  /* 0x0004288401007387 */ /* 0x0045e80000100800 */
[----:B--2---:R-:W2:Y:S04]  /*14050*/  LDL.LU R132, [R1+0xcc4] ;  /* 0x000cc40001847983 */ /* 0x004ea80000300800 */
[----:B------:R-:W3:Y:S04]  /*14060*/  LDL R4, [R1+0x5ec] ;  /* 0x0005ec0001047983 */ /* 0x000ee80000100800 */
[----:B------:R-:W3:Y:S01]  /*14070*/  LDL R5, [R1+0x5f0] ;  /* 0x0005f00001057983 */ /* 0x000ee20000100800 */
[----:B----4-:R-:W-:-:S02]  /*14080*/  PRMT R137, RZ, 0x7610, R137 ;  /* 0x00007610ff897816 */ /* 0x010fc40000000089 */
[----:B---3--:R-:W-:-:S04]  /*14090*/  @P2 LOP3.LUT R5, R5, R4, RZ, 0x3c, !PT ;  /* 0x0000000405052212 */ /* 0x008fc800078e3cff */
[----:B------:R-:W-:-:S04]  /*140a0*/  @P2 LOP3.LUT R4, R5, R4, RZ, 0x3c, !PT ;  /* 0x0000000405042212 */ /* 0x000fc800078e3cff */
[----:B------:R-:W-:-:S05]  /*140b0*/  @P2 LOP3.LUT R5, R5, R4, RZ, 0x3c, !PT ;  /* 0x0000000405052212 */ /* 0x000fca00078e3cff */
[----:B------:R-:W3:Y:S04]  /*140c0*/  @P2 LDG.E.U8 R137, desc[UR24][R4.64] ;  /* 0x0000001804892981 */ /* 0x000ee8000c1e1100 */
[----:B---3--:R3:W-:Y:S04]  /*140d0*/  STL [R1+0x424], R137 ;  /* 0x0004248901007387 */ /* 0x0087e80000100800 */
[----:B---3--:R-:W3:Y:S04]  /*140e0*/  LDL.LU R137, [R1+0xcc0] ;  /* 0x000cc00001897983 */ /* 0x008ee80000300800 */
[----:B------:R-:W4:Y:S04]  /*140f0*/  LDL R4, [R1+0x614] ;  /* 0x0006140001047983 */ /* 0x000f280000100800 */
[----:B------:R-:W4:Y:S01]  /*14100*/  LDL R5, [R1+0x618] ;  /* 0x0006180001057983 */ /* 0x000f220000100800 */
[----:B--2---:R-:W-:-:S02]  /*14110*/  PRMT R132, RZ, 0x7610, R132 ;  /* 0x00007610ff847816 */ /* 0x004fc40000000084 */
[----:B----4-:R-:W-:-:S04]  /*14120*/  @P2 LOP3.LUT R5, R5, R4, RZ, 0x3c, !PT ;  /* 0x0000000405052212 */ /* 0x010fc800078e3cff */
[----:B------:R-:W-:-:S04]  /*14130*/  @P2 LOP3.LUT R4, R5, R4, RZ, 0x3c, !PT ;  /* 0x0000000405042212 */ /* 0x000fc800078e3cff */
[----:B------:R-:W-:-:S05]  /*14140*/  @P2 LOP3.LUT R5, R5, R4, RZ, 0x3c, !PT ;  /* 0x0000000405052212 */ /* 0x000fca00078e3cff */
[----:B------:R-:W2:Y:S04]  /*14150*/  @P2 LDG.E.U8 R132, desc[UR24][R4.64] ;  /* 0x0000001804842981 */ /* 0x000ea8000c1e1100 */
[----:B--2---:R2:W-:Y:S04]  /*14160*/  STL [R1+0x420], R132 ;  /* 0x0004208401007387 */ /* 0x0045e80000100800 */
[----:B--2---:R-:W2:Y:S04]  /*14170*/  LDL.LU R132, [R1+0xcbc] ;  /* 0x000cbc0001847983 */ /* 0x004ea80000300800 */
[----:B------:R-:W4:Y:S04]  /*14180*/  LDL R4, [R1+0x63c] ;  /* 0x00063c0001047983 */ /* 0x000f280000100800 */
[----:B------:R-:W4:Y:S01]  /*14190*/  LDL R5, [R1+0x640] ;  /* 0x0006400001057983 */ /* 0x000f220000100800 */
[----:B---3--:R-:W-:-:S02]  /*141a0*/  PRMT R137, RZ, 0x7610, R137 ;  /* 0x00007610ff897816 */ /* 0x008fc40000000089 */
[----:B----4-:R-:W-:-:S04]  /*141b0*/  @P2 LOP3.LUT R5, R5, R4, RZ, 0x3c, !PT ;  /* 0x0000000405052212 */ /* 0x010fc800078e3cff */
[----:B------:R-:W-:-:S04]  /*141c0*/  @P2 LOP3.LUT R4, R5, R4, RZ, 0x3c, !PT ;  /* 0x0000000405042212 */ /* 0x000fc800078e3cff */
[----:B------:R-:W-:-:S05]  /*141d0*/  @P2 LOP3.LUT R5, R5, R4, RZ, 0x3c, !PT ;  /* 0x0000000405052212 */ /* 0x000fca00078e3cff */
[----:B------:R-:W3:Y:S04]  /*141e0*/  @P2 LDG.E.U8 R137, desc[UR24][R4.64] ;  /* 0x0000001804892981 */ /* 0x000ee8000c1e1100 */
[----:B---3--:R3:W-:Y:S04]  /*141f0*/  STL [R1+0x41c], R137 ;  /* 0x00041c8901007387 */ /* 0x0087e80000100800 */
[----:B---3--:R-:W3:Y:S04]  /*14200*/  LDL.LU R137, [R1+0xcb8] ;  /* 0x000cb80001897983 */ /* 0x008ee80000300800 */
[----:B------:R-:W4:Y:S04]  /*14210*/  LDL R4, [R1+0x65c] ;  /* 0x00065c0001047983 */ /* 0x000f280000100800 */
[----:B------:R-:W4:Y:S01]  /*14220*/  LDL R5, [R1+0x660] ;  /* 0x0006600001057983 */ /* 0x000f220000100800 */
[----:B------:R-:W-:-:S02]  /*14230*/  ISETP.GT.AND P0, PT, R3, UR11, P0 ;  /* 0x0000000b03007c0c */ /* 0x000fc40008704270 */
[----:B------:R-:W-:Y:S02]  /*14240*/  PRMT R3, RZ, 0x7610, R3 ;  /* 0x00007610ff037816 */ /* 0x000fe40000000003 */
[----:B----4-:R-:W-:-:S04]  /*14250*/  @P2 LOP3.LUT R5, R5, R4, RZ, 0x3c, !PT ;  /* 0x0000000405052212 */ /* 0x010fc800078e3cff */
[----:B------:R-:W-:-:S04]  /*14260*/  @P2 LOP3.LUT R4, R5, R4, RZ, 0x3c, !PT ;  /* 0x0000000405042212 */ /* 0x000fc800078e3cff */
[----:B------:R-:W-:-:S05]  /*14270*/  @P2 LOP3.LUT R5, R5, R4, RZ, 0x3c, !PT ;  /* 0x0000000405052212 */ /* 0x000fca00078e3cff */
[----:B------:R4:W3:Y:S04]  /*14280*/  @P2 LDG.E.U8 R3, desc[UR24][R4.64] ;  /* 0x0000001804032981 */ /* 0x0008e8000c1e1100 */
[----:B------:R-:W4:Y:S04]  /*14290*/  LDL R4, [R1+0x67c] ;  /* 0x00067c0001047983 */ /* 0x000f280000100800 */
[----:B------:R-:W4:Y:S01]  /*142a0*/  LDL R5, [R1+0x680] ;  /* 0x0006800001057983 */ /* 0x000f220000100800 */
[----:B--2---:R-:W-:Y:S02]  /*142b0*/  PRMT R132, RZ, 0x7610, R132 ;  /* 0x00007610ff847816 */ /* 0x004fe40000000084 */
[----:B----4-:R-:W-:-:S04]  /*142c0*/  @P2 LOP3.LUT R5, R5, R4, RZ, 0x3c, !PT ;  /* 0x0000000405052212 */ /* 0x010fc800078e3cff */
[----:B------:R-:W-:-:S04]  /*142d0*/  @P2 LOP3.LUT R4, R5, R4, RZ, 0x3c, !PT ;  /* 0x0000000405042212 */ /* 0x000fc800078e3cff */
[----:B------:R-:W-:-:S05]  /*142e0*/  @P2 LOP3.LUT R5, R5, R4, RZ, 0x3c, !PT ;  /* 0x0000000405052212 */ /* 0x000fca00078e3cff */
[----:B------:R-:W2:Y:S04]  /*142f0*/  @P2 LDG.E.U8 R132, desc[UR24][R4.64] ;  /* 0x0000001804842981 */ /* 0x000ea8000c1e1100 */
[----:B---3--:R3:W-:Y:S04]  /*14300*/  STL [R1+0x418], R3 ;  /* 0x0004180301007387 */ /* 0x0087e80000100800 */
[----:B---3--:R-:W3:Y:S04]  /*14310*/  LDL R3, [R1+0x7a0] ;  /* 0x0007a00001037983 */ /* 0x008ee80000100800 */
        /* <DEDUP_REMOVED lines=11> */
[----:B------:R-:W2:Y:S04]  /*143d0*/  LDL R4, [R1+0x6bc] ;  /* 0x0006bc0001047983 */ /* 0x000ea80000100800 */
[----:B------:R-:W2:Y:S01]  /*143e0*/  LDL R5, [R1+0x6c0] ;  /* 0x0006c00001057983 */ /* 0x000ea20000100800 */
[----:B------:R-:W-:-:S02]  /*143f0*/  PRMT R11, RZ, 0x7610, R11 ;  /* 0x00007610ff0b7816 */ /* 0x000fc4000000000b */
[----:B--2---:R-:W-:-:S04]  /*14400*/  @P2 LOP3.LUT R5, R5, R4, RZ, 0x3c, !PT ;  /* 0x0000000405052212 */ /* 0x004fc800078e3cff */
[----:B------:R-:W-:-:S04]  /*14410*/  @P2 LOP3.LUT R4, R5, R4, RZ, 0x3c, !PT ;  /* 0x0000000405042212 */ /* 0x000fc800078e3cff */
[----:B------:R-:W-:-:S05]  /*14420*/  @P2 LOP3.LUT R5, R5, R4, RZ, 0x3c, !PT ;  /* 0x0000000405052212 */ /* 0x000fca00078e3cff */
[----:B------:R2:W2:Y:S04]  /*14430*/  @P2 LDG.E.U8 R11, desc[UR24][R4.64] ;  /* 0x00000018040b2981 */ /* 0x0004a8000c1e1100 */
[----:B------:R-:W2:Y:S04]  /*14440*/  LDL R4, [R1+0x6dc] ;  /* 0x0006dc0001047983 */ /* 0x000ea80000100800 */
[----:B------:R-:W2:Y:S01]  /*14450*/  LDL R5, [R1+0x6e0] ;  /* 0x0006e00001057983 */ /* 0x000ea20000100800 */
[----:B----4-:R-:W-:Y:S02]  /*14460*/  PRMT R137, RZ, 0x7610, R137 ;  /* 0x00007610ff897816 */ /* 0x010fe40000000089 */
[----:B--2---:R-:W-:-:S04]  /*14470*/  @P2 LOP3.LUT R5, R5, R4, RZ, 0x3c, !PT ;  /* 0x0000000405052212 */ /* 0x004fc800078e3cff */
[----:B------:R-:W-:-:S04]  /*14480*/  @P2 LOP3.LUT R4, R5, R4, RZ, 0x3c, !PT ;  /* 0x0000000405042212 */ /* 0x000fc800078e3cff */
[----:B------:R-:W-:-:S05]  /*14490*/  @P2 LOP3.LUT R5, R5, R4, RZ, 0x3c, !PT ;  /* 0x0000000405052212 */ /* 0x000fca00078e3cff */
[----:B------:R-:W2:Y:S04]  /*144a0*/  @P2 LDG.E.U8 R137, desc[UR24][R4.64] ;  /* 0x0000001804892981 */ /* 0x000ea8000c1e1100 */
[----:B------:R4:W-:Y:S04]  /*144b0*/  STL [R1+0x220], R11 ;  /* 0x0002200b01007387 */ /* 0x0009e80000100800 */
[----:B----4-:R-:W4:Y:S04]  /*144c0*/  LDL R11, [R1+0x7e0] ;  /* 0x0007e000010b7983 */ /* 0x010f280000100800 */
[----:B--2---:R2:W-:Y:S04]  /*144d0*/  STL [R1+0x21c], R137 ;  /* 0x00021c8901007387 */ /* 0x0045e80000100800 */
[----:B--2---:R-:W2:Y:S04]  /*144e0*/  LDL.LU R137, [R1+0xcac] ;  /* 0x000cac0001897983 */ /* 0x004ea80000300800 */
[----:B------:R-:W2:Y:S04]  /*144f0*/  LDL R4, [R1+0x6fc] ;  /* 0x0006fc0001047983 */ /* 0x000ea80000100800 */
[----:B------:R-:W2:Y:S01]  /*14500*/  LDL R5, [R1+0x700] ;  /* 0x0007000001057983 */ /* 0x000ea20000100800 */
[----:B------:R-:W-:-:S02]  /*14510*/  PRMT R132, RZ, 0x7610, R132 ;  /* 0x00007610ff847816 */ /* 0x000fc40000000084 */
        /* <DEDUP_REMOVED lines=33> */
[----:B------:R-:W3:Y:S01]  /*14730*/  LDL R5, [R1+0x77c] ;  /* 0x00077c0001057983 */ /* 0x000ee20000100800 */
[----:B------:R-:W-:Y:S01]  /*14740*/  PRMT R140, RZ, 0x7610, R140 ;  /* 0x00007610ff8c7816 */ /* 0x000fe2000000008c */
[----:B--2---:R-:W-:-:S02]  /*14750*/  @P2 IMAD.MOV.U32 R4, RZ, RZ, R137 ;  /* 0x000000ffff042224 */ /* 0x004fc400078e0089 */
[----:B------:R-:W2:Y:S04]  /*14760*/  LDL.LU R137, [R1+0xc98] ;  /* 0x000c980001897983 */ /* 0x000ea80000300800 */
[----:B---3--:R3:W2:Y:S04]  /*14770*/  @P2 LDG.E.U8 R140, desc[UR24][R4.64] ;  /* 0x00000018048c2981 */ /* 0x0086a8000c1e1100 */
[----:B------:R-:W4:Y:S01]  /*14780*/  LDL R5, [R1+0x79c] ;  /* 0x00079c0001057983 */ /* 0x000f220000100800 */
[----:B------:R-:W-:Y:S01]  /*14790*/  PRMT R139, RZ, 0x7610, R139 ;  /* 0x00007610ff8b7816 */ /* 0x000fe2000000008b */
[----:B---3--:R-:W-:-:S02]  /*147a0*/  @P2 IMAD.MOV.U32 R4, RZ, RZ, R3 ;  /* 0x000000ffff042224 */ /* 0x008fc400078e0003 */
[----:B--2---:R2:W-:Y:S01]  /*147b0*/  STL [R1+0xb04], R140 ;  /* 0x000b048c01007387 */ /* 0x0045e20000100800 */
[----:B------:R-:W-:-:S03]  /*147c0*/  PRMT R138, RZ, 0x7610, R138 ;  /* 0x00007610ff8a7816 */ /* 0x000fc6000000008a */
[----:B------:R-:W3:Y:S04]  /*147d0*/  LDL R3, [R1+0x880] ;  /* 0x0008800001037983 */ /* 0x000ee80000100800 */
[----:B----4-:R-:W4:Y:S04]  /*147e0*/  @P2 LDG.E.U8 R139, desc[UR24][R4.64] ;  /* 0x00000018048b2981 */ /* 0x010f28000c1e1100 */
[----:B--2---:R-:W2:Y:S04]  /*147f0*/  LDL R140, [R1+0x840] ;  /* 0x00084000018c7983 */ /* 0x004ea80000100800 */
[----:B------:R-:W2:Y:S04]  /*14800*/  LDL R4, [R1+0x7bc] ;  /* 0x0007bc0001047983 */ /* 0x000ea80000100800 */
[----:B------:R-:W2:Y:S04]  /*14810*/  LDL R5, [R1+0x7c0] ;  /* 0x0007c00001057983 */ /* 0x000ea80000100800 */
[----:B----4-:R4:W-:Y:S01]  /*14820*/  STL [R1+0xb08], R139 ;  /* 0x000b088b01007387 */ /* 0x0109e20000100800 */
[----:B------:R-:W-:-:S03]  /*14830*/  PRMT R137, RZ, 0x7610, R137 ;  /* 0x00007610ff897816 */ /* 0x000fc60000000089 */
[----:B----4-:R-:W4:Y:S01]  /*14840*/  LDL R139, [R1+0x800] ;  /* 0x00080000018b7983 */ /* 0x010f220000100800 */
[----:B--2---:R-:W-:-:S04]  /*14850*/  @P2 LOP3.LUT R5, R5, R4, RZ, 0x3c, !PT ;  /* 0x0000000405052212 */ /* 0x004fc800078e3cff */
[----:B------:R-:W-:-:S04]  /*14860*/  @P2 LOP3.LUT R4, R5, R4, RZ, 0x3c, !PT ;  /* 0x0000000405042212 */ /* 0x000fc800078e3cff */
[----:B------:R-:W-:-:S05]  /*14870*/  @P2 LOP3.LUT R5, R5, R4, RZ, 0x3c, !PT ;  /* 0x0000000405052212 */ /* 0x000fca00078e3cff */
[----:B------:R2:W3:Y:S04]  /*14880*/  @P2 LDG.E.U8 R138, desc[UR24][R4.64] ;  /* 0x00000018048a2981 */ /* 0x0004e8000c1e1100 */
[----:B------:R-:W4:Y:S01]  /*14890*/  LDL R5, [R1+0x7dc] ;  /* 0x0007dc0001057983 */ /* 0x000f220000100800 */
[----:B--2---:R-:W-:-:S03]  /*148a0*/  @P2 IMAD.MOV.U32 R4, RZ, RZ, R11 ;  /* 0x000000ffff042224 */ /* 0x004fc600078e000b */
[----:B---3--:R2:W-:Y:S01]  /*148b0*/  STL [R1+0xb0c], R138 ;  /* 0x000b0c8a01007387 */ /* 0x0085e20000100800 */
[----:B------:R-:W-:-:S03]  /*148c0*/  PRMT R136, RZ, 0x7610, R136 ;  /* 0x00007610ff887816 */ /* 0x000fc60000000088 */
[----:B------:R-:W3:Y:S04]  /*148d0*/  LDL R11, [R1+0x8c0] ;  /* 0x0008c000010b7983 */ /* 0x000ee80000100800 */
[----:B----4-:R4:W3:Y:S04]  /*148e0*/  @P2 LDG.E.U8 R137, desc[UR24][R4.64] ;  /* 0x0000001804892981 */ /* 0x0108e8000c1e1100 */
[----:B--2---:R-:W2:Y:S04]  /*148f0*/  LDL R138, [R1+0x8bc] ;  /* 0x0008bc00018a7983 */ /* 0x004ea80000100800 */
[----:B------:R-:W2:Y:S01]  /*14900*/  LDL R5, [R1+0x7fc] ;  /* 0x0007fc0001057983 */ /* 0x000ea20000100800 */
[----:B----4-:R-:W-:-:S03]  /*14910*/  @P2 IMAD.MOV.U32 R4, RZ, RZ, R139 ;  /* 0x000000ffff042224 */ /* 0x010fc600078e008b */
[----:B---3--:R3:W-:Y:S01]  /*14920*/  STL [R1+0xb10], R137 ;  /* 0x000b108901007387 */ /* 0x0087e20000100800 */
[----:B------:R-:W-:-:S03]  /*14930*/  PRMT R135, RZ, 0x7610, R135 ;  /* 0x00007610ff877816 */ /* 0x000fc60000000087 */
[----:B------:R-:W4:Y:S04]  /*14940*/  LDL R139, [R1+0x8dc] ;  /* 0x0008dc00018b7983 */ /* 0x000f280000100800 */
[----:B--2---:R2:W4:Y:S04]  /*14950*/  @P2 LDG.E.U8 R136, desc[UR24][R4.64] ;  /* 0x0000001804882981 */ /* 0x004528000c1e1100 */
[----:B---3--:R-:W3:Y:S04]  /*14960*/  LDL R137, [R1+0x8a0] ;  /* 0x0008a00001897983 */ /* 0x008ee80000100800 */
[----:B------:R-:W3:Y:S01]  /*14970*/  LDL R5, [R1+0x81c] ;  /* 0x00081c0001057983 */ /* 0x000ee20000100800 */
[----:B--2---:R-:W-:-:S03]  /*14980*/  @P2 IMAD.MOV.U32 R4, RZ, RZ, R132 ;  /* 0x000000ffff042224 */ /* 0x004fc600078e0084 */
[----:B----4-:R2:W-:Y:S04]  /*14990*/  STL [R1+0xb14], R136 ;  /* 0x000b148801007387 */ /* 0x0105e80000100800 */
[----:B--2---:R-:W2:Y:S04]  /*149a0*/  LDL R136, [R1+0x89c] ;  /* 0x00089c0001887983 */ /* 0x004ea80000100800 */
[----:B------:R-:W4:Y:S04]  /*149b0*/  LDL.LU R132, [R1+0xc94] ;  /* 0x000c940001847983 */ /* 0x000f280000300800 */
[----:B---3--:R3:W2:Y:S04]  /*149c0*/  @P2 LDG.E.U8 R135, desc[UR24][R4.64] ;  /* 0x0000001804872981 */ /* 0x0086a8000c1e1100 */
[----:B------:R-:W4:Y:S01]  /*149d0*/  LDL R5, [R1+0x83c] ;  /* 0x00083c0001057983 */ /* 0x000f220000100800 */
[----:B------:R-:W-:Y:S01]  /*149e0*/  PRMT R134, RZ, 0x7610, R134 ;  /* 0x00007610ff867816 */ /* 0x000fe20000000086 */
[----:B---3--:R-:W-:-:S02]  /*149f0*/  @P2 IMAD.MOV.U32 R4, RZ, RZ, R140 ;  /* 0x000000ffff042224 */ /* 0x008fc400078e008c */
[----:B--2---:R2:W-:Y:S01]  /*14a00*/  STL [R1+0xb18], R135 ;  /* 0x000b188701007387 */ /* 0x0045e20000100800 */
[----:B------:R-:W-:-:S03]  /*14a10*/  PRMT R133, RZ, 0x7610, R133 ;  /* 0x00007610ff857816 */ /* 0x000fc60000000085 */
[----:B------:R-:W3:Y:S04]  /*14a20*/  LDL R140, [R1+0x8fc] ;  /* 0x0008fc00018c7983 */ /* 0x000ee80000100800 */
[----:B----4-:R4:W3:Y:S04]  /*14a30*/  @P2 LDG.E.U8 R134, desc[UR24][R4.64] ;  /* 0x0000001804862981 */ /* 0x0108e8000c1e1100 */
[----:B--2---:R-:W2:Y:S04]  /*14a40*/  LDL R135, [R1+0x87c] ;  /* 0x00087c0001877983 */ /* 0x004ea80000100800 */
[----:B------:R-:W4:Y:S04]  /*14a50*/  LDL R4, [R1+0x85c] ;  /* 0x00085c0001047983 */ /* 0x000f280000100800 */
[----:B------:R-:W4:Y:S02]  /*14a60*/  LDL R5, [R1+0x860] ;  /* 0x0008600001057983 */ /* 0x000f240000100800 */
[----:B----4-:R-:W-:-:S04]  /*14a70*/  @P2 LOP3.LUT R5, R5, R4, RZ, 0x3c, !PT ;  /* 0x0000000405052212 */ /* 0x010fc800078e3cff */
[----:B------:R-:W-:-:S04]  /*14a80*/  @P2 LOP3.LUT R4, R5, R4, RZ, 0x3c, !PT ;  /* 0x0000000405042212 */ /* 0x000fc800078e3cff */
[----:B------:R-:W-:-:S05]  /*14a90*/  @P2 LOP3.LUT R5, R5, R4, RZ, 0x3c, !PT ;  /* 0x0000000405052212 */ /* 0x000fca00078e3cff */
[----:B------:R4:W2:Y:S04]  /*14aa0*/  @P2 LDG.E.U8 R133, desc[UR24][R4.64] ;  /* 0x0000001804852981 */ /* 0x0008a8000c1e1100 */
[----:B---3--:R3:W-:Y:S01]  /*14ab0*/  STL [R1+0xb1c], R134 ;  /* 0x000b1c8601007387 */ /* 0x0087e20000100800 */
[----:B------:R-:W-:Y:S01]  /*14ac0*/  PRMT R132, RZ, 0x7610, R132 ;  /* 0x00007610ff847816 */ /* 0x000fe20000000084 */
[----:B----4-:R-:W-:Y:S02]  /*14ad0*/  @P2 IMAD.MOV.U32 R4, RZ, RZ, R3 ;  /* 0x000000ffff042224 */ /* 0x010fe400078e0003 */
[----:B--2---:R-:W-:Y:S01]  /*14ae0*/  @P2 IMAD.MOV.U32 R5, RZ, RZ, R135 ;  /* 0x000000ffff052224 */ /* 0x004fe200078e0087 */
[----:B------:R-:W-:-:S04]  /*14af0*/  PRMT R131, RZ, 0x7610, R131 ;  /* 0x00007610ff837816 */ /* 0x000fc80000000083 */
[----:B------:R2:W4:Y:S01]  /*14b00*/  @P2 LDG.E.U8 R132, desc[UR24][R4.64] ;  /* 0x0000001804842981 */ /* 0x000522000c1e1100 */
[----:B------:R-:W-:Y:S01]  /*14b10*/  PRMT R130, RZ, 0x7610, R130 ;  /* 0x00007610ff827816 */ /* 0x000fe20000000082 */
[----:B--2---:R-:W-:Y:S02]  /*14b20*/  @P2 IMAD.MOV.U32 R4, RZ, RZ, R137 ;  /* 0x000000ffff042224 */ /* 0x004fe400078e0089 */
[----:B------:R-:W-:-:S05]  /*14b30*/  @P2 IMAD.MOV.U32 R5, RZ, RZ, R136 ;  /* 0x000000ffff052224 */ /* 0x000fca00078e0088 */
[----:B------:R2:W4:Y:S04]  /*14b40*/  @P2 LDG.E.U8 R131, desc[UR24][R4.64] ;  /* 0x0000001804832981 */ /* 0x000528000c1e1100 */
[----:B------:R-:W-:Y:S04]  /*14b50*/  STL [R1+0xb20], R133 ;  /* 0x000b208501007387 */ /* 0x000fe80000100800 */
[----:B---3--:R-:W3:Y:S01]  /*14b60*/  LDL R134, [R1+0x91c] ;  /* 0x00091c0001867983 */ /* 0x008ee20000100800 */
[----:B--2---:R-:W-:Y:S02]  /*14b70*/  @P2 IMAD.MOV.U32 R4, RZ, RZ, R11 ;  /* 0x000000ffff042224 */ /* 0x004fe400078e000b */
[----:B------:R-:W-:Y:S01]  /*14b80*/  @P2 IMAD.MOV.U32 R5, RZ, RZ, R138 ;  /* 0x000000ffff052224 */ /* 0x000fe200078e008a */
[----:B------:R-:W-:Y:S01]  /*14b90*/  PRMT R129, RZ, 0x7610, R129 ;  /* 0x00007610ff817816 */ /* 0x000fe20000000081 */
[----:B------:R-:W2:Y:S04]  /*14ba0*/  LDL R135, [R1+0x93c] ;  /* 0x00093c0001877983 */ /* 0x000ea80000100800 */
[----:B------:R0:W2:Y:S01]  /*14bb0*/  @P2 LDG.E.U8 R130, desc[UR24][R4.64] ;  /* 0x0000001804822981 */ /* 0x0000a2000c1e1100 */
[----:B------:R-:W-:-:S02]  /*14bc0*/  PRMT R128, RZ, 0x7610, R128 ;  /* 0x00007610ff807816 */ /* 0x000fc40000000080 */
[----:B------:R-:W-:Y:S01]  /*14bd0*/  PRMT R127, RZ, 0x7610, R127 ;  /* 0x00007610ff7f7816 */ /* 0x000fe2000000007f */
[----:B------:R-:W2:Y:S01]  /*14be0*/  LDL R3, [R1+0x940] ;  /* 0x0009400001037983 */ /* 0x000ea20000100800 */
[----:B0-----:R-:W-:Y:S02]  /*14bf0*/  @P2 IMAD.MOV.U32 R4, RZ, RZ, R126 ;  /* 0x000000ffff042224 */ /* 0x001fe400078e007e */
[----:B------:R-:W-:-:S05]  /*14c00*/  @P2 IMAD.MOV.U32 R5, RZ, RZ, R139 ;  /* 0x000000ffff052224 */ /* 0x000fca00078e008b */
[----:B------:R0:W2:Y:S02]  /*14c10*/  @P2 LDG.E.U8 R129, desc[UR24][R4.64] ;  /* 0x0000001804812981 */ /* 0x0000a4000c1e1100 */
[----:B0-----:R-:W-:Y:S02]  /*14c20*/  @P2 IMAD.MOV.U32 R4, RZ, RZ, R125 ;  /* 0x000000ffff042224 */ /* 0x001fe400078e007d */
[----:B------:R-:W-:-:S05]  /*14c30*/  @P2 IMAD.MOV.U32 R5, RZ, RZ, R140 ;  /* 0x000000ffff052224 */ /* 0x000fca00078e008c */
[----:B------:R0:W2:Y:S02]  /*14c40*/  @P2 LDG.E.U8 R128, desc[UR24][R4.64] ;  /* 0x0000001804802981 */ /* 0x0000a4000c1e1100 */
[----:B0-----:R-:W-:Y:S02]  /*14c50*/  @P2 IMAD.MOV.U32 R4, RZ, RZ, R124 ;  /* 0x000000ffff042224 */ /* 0x001fe400078e007c */
[----:B---3--:R-:W-:-:S05]  /*14c60*/  @P2 IMAD.MOV.U32 R5, RZ, RZ, R134 ;  /* 0x000000ffff052224 */ /* 0x008fca00078e0086 */
[----:B------:R0:W3:Y:S04]  /*14c70*/  @P2 LDG.E.U8 R127, desc[UR24][R4.64] ;  /* 0x00000018047f2981 */ /* 0x0000e8000c1e1100 */
[----:B----4-:R-:W-:Y:S04]  /*14c80*/  STL [R1+0xb24], R132 ;  /* 0x000b248401007387 */ /* 0x010fe80000100800 */
[----:B------:R4:W-:Y:S04]  /*14c90*/  STL [R1+0xb28], R131 ;  /* 0x000b288301007387 */ /* 0x0009e80000100800 */
[----:B------:R-:W3:Y:S04]  /*14ca0*/  LDL R11, [R1+0x168] ;  /* 0x00016800010b7983 */ /* 0x000ee80000100800 */
[----:B--2---:R2:W-:Y:S04]  /*14cb0*/  STL [R1+0xb2c], R130 ;  /* 0x000b2c8201007387 */ /* 0x0045e80000100800 */
[----:B------:R-:W3:Y:S04]  /*14cc0*/  LDL.LU R126, [R1+0xc90] ;  /* 0x000c9000017e7983 */ /* 0x000ee80000300800 */
[----:B----4-:R-:W4:Y:S04]  /*14cd0*/  LDL R131, [R1+0x1a8] ;  /* 0x0001a80001837983 */ /* 0x010f280000100800 */
[----:B--2---:R-:W2:Y:S04]  /*14ce0*/  LDL R130, [R1+0x1a4] ;  /* 0x0001a40001827983 */ /* 0x004ea80000100800 */
[----:B------:R-:W2:Y:S04]  /*14cf0*/  LDL R132, [R1+0x1e4] ;  /* 0x0001e40001847983 */ /* 0x000ea80000100800 */
[----:B------:R-:W2:Y:S04]  /*14d00*/  LDL R136, [R1+0x1e8] ;  /* 0x0001e80001887983 */ /* 0x000ea80000100800 */
[----:B------:R0:W-:Y:S04]  /*14d10*/  STL [R1+0xb30], R129 ;  /* 0x000b308101007387 */ /* 0x0001e80000100800 */
[----:B0-----:R-:W2:Y:S04]  /*14d20*/  LDL R129, [R1+0x164] ;  /* 0x0001640001817983 */ /* 0x001ea80000100800 */
[----:B------:R-:W4:Y:S04]  /*14d30*/  LDL.LU R125, [R1+0xc8c] ;  /* 0x000c8c00017d7983 */ /* 0x000f280000300800 */
[----:B------:R-:W4:Y:S04]  /*14d40*/  LDL R137, [R1+0x244] ;  /* 0x0002440001897983 */ /* 0x000f280000100800 */
[----:B------:R-:W4:Y:S04]  /*14d50*/  LDL R138, [R1+0x248] ;  /* 0x00024800018a7983 */ /* 0x000f280000100800 */
[----:B------:R-:W4:Y:S04]  /*14d60*/  LDL R139, [R1+0x284] ;  /* 0x00028400018b7983 */ /* 0x000f280000100800 */
[----:B------:R-:W4:Y:S04]  /*14d70*/  LDL R140, [R1+0x288] ;  /* 0x00028800018c7983 */ /* 0x000f280000100800 */
[----:B------:R-:W-:Y:S04]  /*14d80*/  STL [R1+0xb34], R128 ;  /* 0x000b348001007387 */ /* 0x000fe80000100800 */
[----:B------:R-:W4:Y:S01]  /*14d90*/  LDL.LU R124, [R1+0xc88] ;  /* 0x000c8800017c7983 */ /* 0x000f220000300800 */
[----:B------:R-:W-:-:S02]  /*14da0*/  @P2 IMAD.MOV.U32 R4, RZ, RZ, R3 ;  /* 0x000000ffff042224 */ /* 0x000fc400078e0003 */
[----:B------:R-:W-:Y:S01]  /*14db0*/  @P2 IMAD.MOV.U32 R5, RZ, RZ, R135 ;  /* 0x000000ffff052224 */ /* 0x000fe200078e0087 */
[----:B---3--:R-:W-:Y:S04]  /*14dc0*/  STL [R1+0xb38], R127 ;  /* 0x000b387f01007387 */ /* 0x008fe80000100800 */
[----:B------:R-:W3:Y:S04]  /*14dd0*/  LDL R133, [R1+0x5f4] ;  /* 0x0005f40001857983 */ /* 0x000ee80000100800 */
[----:B------:R-:W3:Y:S04]  /*14de0*/  LDL R134, [R1+0x5f8] ;  /* 0x0005f80001867983 */ /* 0x000ee80000100800 */
[----:B------:R-:W3:Y:S04]  /*14df0*/  LDL R135, [R1+0x61c] ;  /* 0x00061c0001877983 */ /* 0x000ee80000100800 */
[----:B------:R-:W3:Y:S01]  /*14e00*/  LDL R3, [R1+0x620] ;  /* 0x0006200001037983 */ /* 0x000ee20000100800 */
[----:B------:R-:W-:-:S06]  /*14e10*/  PRMT R126, RZ, 0x7610, R126 ;  /* 0x00007610ff7e7816 */ /* 0x000fcc000000007e */
[----:B------:R0:W3:Y:S02]  /*14e20*/  @P2 LDG.E.U8 R126, desc[UR24][R4.64] ;  /* 0x00000018047e2981 */ /* 0x0000e4000c1e1100 */
[----:B0-----:R-:W-:Y:S01]  /*14e30*/  @P2 IMAD.MOV.U32 R4, RZ, RZ, R11 ;  /* 0x000000ffff042224 */ /* 0x001fe200078e000b */
[----:B------:R-:W-:Y:S01]  /*14e40*/  PRMT R123, RZ, 0x7610, R123 ;  /* 0x00007610ff7b7816 */ /* 0x000fe2000000007b */
[----:B--2---:R-:W-:Y:S01]  /*14e50*/  @P2 IMAD.MOV.U32 R5, RZ, RZ, R129 ;  /* 0x000000ffff052224 */ /* 0x004fe200078e0081 */
[----:B----4-:R-:W-:-:S06]  /*14e60*/  PRMT R125, RZ, 0x7610, R125 ;  /* 0x00007610ff7d7816 */ /* 0x010fcc000000007d */
[----:B------:R0:W2:Y:S02]  /*14e70*/  @P2 LDG.E.U8 R125, desc[UR24][R4.64] ;  /* 0x00000018047d2981 */ /* 0x0000a4000c1e1100 */
[----:B0-----:R-:W-:Y:S02]  /*14e80*/  @P2 IMAD.MOV.U32 R4, RZ, RZ, R131 ;  /* 0x000000ffff042224 */ /* 0x001fe400078e0083 */
[----:B------:R-:W-:Y:S01]  /*14e90*/  @P2 IMAD.MOV.U32 R5, RZ, RZ, R130 ;  /* 0x000000ffff052224 */ /* 0x000fe200078e0082 */
[----:B------:R-:W-:-:S06]  /*14ea0*/  PRMT R124, RZ, 0x7610, R124 ;  /* 0x00007610ff7c7816 */ /* 0x000fcc000000007c */
[----:B------:R0:W4:Y:S01]  /*14eb0*/  @P2 LDG.E.U8 R124, desc[UR24][R4.64] ;  /* 0x00000018047c2981 */ /* 0x000122000c1e1100 */
[----:B------:R-:W-:Y:S01]  /*14ec0*/  PRMT R122, RZ, 0x7610, R122 ;  /* 0x00007610ff7a7816 */ /* 0x000fe2000000007a */
[----:B0-----:R-:W-:Y:S02]  /*14ed0*/  @P2 IMAD.MOV.U32 R4, RZ, RZ, R136 ;  /* 0x000000ffff042224 */ /* 0x001fe400078e0088 */
[----:B------:R-:W-:-:S05]  /*14ee0*/  @P2 IMAD.MOV.U32 R5, RZ, RZ, R132 ;  /* 0x000000ffff052224 */ /* 0x000fca00078e0084 */
        /* <DEDUP_REMOVED lines=10> */
[----:B---3--:R-:W-:Y:S02]  /*14f90*/  @P2 IMAD.MOV.U32 R5, RZ, RZ, R133 ;  /* 0x000000ffff052224 */ /* 0x008fe400078e0085 */
[----:B------:R-:W-:-:S05]  /*14fa0*/  @P2 IMAD.MOV.U32 R4, RZ, RZ, R134 ;  /* 0x000000ffff042224 */ /* 0x000fca00078e0086 */
[----:B------:R0:W3:Y:S02]  /*14fb0*/  @P2 LDG.E.U8 R120, desc[UR24][R4.64] ;  /* 0x0000001804782981 */ /* 0x0000e4000c1e1100 */
[----:B0-----:R-:W-:Y:S02]  /*14fc0*/  @P2 IMAD.MOV.U32 R4, RZ, RZ, R3 ;  /* 0x000000ffff042224 */ /* 0x001fe400078e0003 */
[----:B------:R-:W-:-:S05]  /*14fd0*/  @P2 IMAD.MOV.U32 R5, RZ, RZ, R135 ;  /* 0x000000ffff052224 */ /* 0x000fca00078e0087 */
[----:B------:R0:W3:Y:S04]  /*14fe0*/  @P2 LDG.E.U8 R119, desc[UR24][R4.64] ;  /* 0x0000001804772981 */ /* 0x0000e8000c1e1100 */
[----:B------:R-:W-:Y:S04]  /*14ff0*/  STL [R1+0xb3c], R126 ;  /* 0x000b3c7e01007387 */ /* 0x000fe80000100800 */
[----:B------:R-:W3:Y:S01]  /*15000*/  LDL R11, [R1+0x644] ;  /* 0x00064400010b7983 */ /* 0x000ee20000100800 */
[----:B0-----:R-:W-:-:S03]  /*15010*/  @P2 IMAD.MOV.U32 R4, RZ, RZ, R114 ;  /* 0x000000ffff042224 */ /* 0x001fc600078e0072 */
[----:B--2---:R-:W-:Y:S04]  /*15020*/  STL [R1+0xb40], R125 ;  /* 0x000b407d01007387 */ /* 0x004fe80000100800 */
[----:B----4-:R-:W-:Y:S04]  /*15030*/  STL [R1+0xb44], R124 ;  /* 0x000b447c01007387 */ /* 0x010fe80000100800 */
[----:B------:R-:W2:Y:S04]  /*15040*/  LDL R136, [R1+0x664] ;  /* 0x0006640001887983 */ /* 0x000ea80000100800 */
[----:B------:R-:W-:Y:S04]  /*15050*/  STL [R1+0xb48], R123 ;  /* 0x000b487b01007387 */ /* 0x000fe80000100800 */
[----:B------:R-:W-:Y:S04]  /*15060*/  STL [R1+0xb4c], R122 ;  /* 0x000b4c7a01007387 */ /* 0x000fe80000100800 */
[----:B------:R-:W4:Y:S04]  /*15070*/  LDL R137, [R1+0x684] ;  /* 0x0006840001897983 */ /* 0x000f280000100800 */
[----:B------:R-:W4:Y:S04]  /*15080*/  LDL R138, [R1+0x688] ;  /* 0x00068800018a7983 */ /* 0x000f280000100800 */
[----:B------:R-:W4:Y:S04]  /*15090*/  LDL R139, [R1+0x6a4] ;  /* 0x0006a400018b7983 */ /* 0x000f280000100800 */
[----:B------:R-:W4:Y:S04]  /*150a0*/  LDL R140, [R1+0x6a8] ;  /* 0x0006a800018c7983 */ /* 0x000f280000100800 */
[----:B------:R-:W-:Y:S04]  /*150b0*/  STL [R1+0xb50], R121 ;  /* 0x000b507901007387 */ /* 0x000fe80000100800 */
[----:B---3--:R-:W-:Y:S04]  /*150c0*/  STL [R1+0xb54], R120 ;  /* 0x000b547801007387 */ /* 0x008fe80000100800 */
[----:B------:R-:W3:Y:S04]  /*150d0*/  LDL R3, [R1+0x6c4] ;  /* 0x0006c40001037983 */ /* 0x000ee80000100800 */
[----:B------:R-:W-:Y:S04]  /*150e0*/  STL [R1+0xb58], R119 ;  /* 0x000b587701007387 */ /* 0x000fe80000100800 */
[----:B------:R-:W3:Y:S01]  /*150f0*/  LDL.LU R114, [R1+0xc84] ;  /* 0x000c840001727983 */ /* 0x000ee20000300800 */
[----:B------:R-:W-:Y:S01]  /*15100*/  PRMT R118, RZ, 0x7610, R118 ;  /* 0x00007610ff767816 */ /* 0x000fe20000000076 */
[----:B------:R-:W-:Y:S01]  /*15110*/  @P2 IMAD.MOV.U32 R5, RZ, RZ, R11 ;  /* 0x000000ffff052224 */ /* 0x000fe200078e000b */
[----:B------:R-:W-:Y:S01]  /*15120*/  PRMT R117, RZ, 0x7610, R117 ;  /* 0x00007610ff757816 */ /* 0x000fe20000000075 */
[----:B------:R-:W3:Y:S04]  /*15130*/  LDL R129, [R1+0x6e4] ;  /* 0x0006e40001817983 */ /* 0x000ee80000100800 */
[----:B------:R0:W3:Y:S01]  /*15140*/  @P2 LDG.E.U8 R118, desc[UR24][R4.64] ;  /* 0x0000001804762981 */ /* 0x0000e2000c1e1100 */
[----:B------:R-:W-:-:S03]  /*15150*/  PRMT R115, RZ, 0x7610, R115 ;  /* 0x00007610ff737816 */ /* 0x000fc60000000073 */
[----:B------:R-:W3:Y:S04]  /*15160*/  LDL R130, [R1+0x6e8] ;  /* 0x0006e80001827983 */ /* 0x000ee80000100800 */
[----:B------:R-:W3:Y:S01]  /*15170*/  LDL R134, [R1+0x704] ;  /* 0x0007040001867983 */ /* 0x000ee20000100800 */
[----:B0-----:R-:W-:-:S03]  /*15180*/  @P2 IMAD.MOV.U32 R4, RZ, RZ, R112 ;  /* 0x000000ffff042224 */ /* 0x001fc600078e0070 */
[----:B------:R-:W3:Y:S01]  /*15190*/  LDL R11, [R1+0x708] ;  /* 0x00070800010b7983 */ /* 0x000ee20000100800 */
[----:B--2---:R-:W-:-:S05]  /*151a0*/  @P2 IMAD.MOV.U32 R5, RZ, RZ, R136 ;  /* 0x000000ffff052224 */ /* 0x004fca00078e0088 */
[----:B------:R4:W2:Y:S02]  /*151b0*/  @P2 LDG.E.U8 R117, desc[UR24][R4.64] ;  /* 0x0000001804752981 */ /* 0x0008a4000c1e1100 */
[----:B----4-:R-:W-:Y:S02]  /*151c0*/  @P2 IMAD.MOV.U32 R5, RZ, RZ, R137 ;  /* 0x000000ffff052224 */ /* 0x010fe400078e0089 */
[----:B------:R-:W-:-:S05]  /*151d0*/  @P2 IMAD.MOV.U32 R4, RZ, RZ, R138 ;  /* 0x000000ffff042224 */ /* 0x000fca00078e008a */
[----:B------:R0:W4:Y:S02]  /*151e0*/  @P2 LDG.E.U8 R115, desc[UR24][R4.64] ;  /* 0x0000001804732981 */ /* 0x000124000c1e1100 */
[----:B0-----:R-:W-:Y:S02]  /*151f0*/  @P2 IMAD.MOV.U32 R4, RZ, RZ, R140 ;  /* 0x000000ffff042224 */ /* 0x001fe400078e008c */
[----:B------:R-:W-:Y:S01]  /*15200*/  @P2 IMAD.MOV.U32 R5, RZ, RZ, R139 ;  /* 0x000000ffff052224 */ /* 0x000fe200078e008b */
[----:B---3--:R-:W-:-:S06]  /*15210*/  PRMT R114, RZ, 0x7610, R114 ;  /* 0x00007610ff727816 */ /* 0x008fcc0000000072 */
[----:B------:R0:W3:Y:S04]  /*15220*/  @P2 LDG.E.U8 R114, desc[UR24][R4.64] ;  /* 0x0000001804722981 */ /* 0x0000e8000c1e1100 */
[----:B------:R-:W-:Y:S04]  /*15230*/  STL [R1+0xb5c], R118 ;  /* 0x000b5c7601007387 */ /* 0x000fe80000100800 */
[----:B------:R-:W3:Y:S04]  /*15240*/  LDL.LU R112, [R1+0xc80] ;  /* 0x000c800001707983 */ /* 0x000ee80000300800 */
[----:B------:R-:W3:Y:S04]  /*15250*/  LDL R133, [R1+0x724] ;  /* 0x0007240001857983 */ /* 0x000ee80000100800 */
[----:B------:R-:W3:Y:S04]  /*15260*/  LDL R135, [R1+0x728] ;  /* 0x0007280001877983 */ /* 0x000ee80000100800 */
[----:B------:R-:W3:Y:S04]  /*15270*/  LDL R131, [R1+0x744] ;  /* 0x0007440001837983 */ /* 0x000ee80000100800 */
[----:B------:R-:W3:Y:S01]  /*15280*/  LDL R136, [R1+0x748] ;  /* 0x0007480001887983 */ /* 0x000ee20000100800 */
[----:B0-----:R-:W-:-:S03]  /*15290*/  @P2 IMAD.MOV.U32 R4, RZ, RZ, R109 ;  /* 0x000000ffff042224 */ /* 0x001fc600078e006d */
[----:B--2---:R-:W-:Y:S04]  /*152a0*/  STL [R1+0xb60], R117 ;  /* 0x000b607501007387 */ /* 0x004fe80000100800 */
[----:B------:R-:W2:Y:S04]  /*152b0*/  LDL R137, [R1+0x764] ;  /* 0x0007640001897983 */ /* 0x000ea80000100800 */
[----:B----4-:R-:W-:Y:S04]  /*152c0*/  STL [R1+0xb64], R115 ;  /* 0x000b647301007387 */ /* 0x010fe80000100800 */
[----:B------:R-:W4:Y:S04]  /*152d0*/  LDL R132, [R1+0x784] ;  /* 0x0007840001847983 */ /* 0x000f280000100800 */
[----:B------:R-:W2:Y:S04]  /*152e0*/  LDL R138, [R1+0x788] ;  /* 0x00078800018a7983 */ /* 0x000ea80000100800 */
[----:B---3--:R0:W-:Y:S04]  /*152f0*/  STL [R1+0xb68], R114 ;  /* 0x000b687201007387 */ /* 0x0081e80000100800 */
[----:B------:R-:W3:Y:S01]  /*15300*/  LDL.LU R109, [R1+0xc7c] ;  /* 0x000c7c00016d7983 */ /* 0x000ee20000300800 */
[----:B------:R-:W-:Y:S01]  /*15310*/  PRMT R113, RZ, 0x7610, R113 ;  /* 0x00007610ff717816 */ /* 0x000fe20000000071 */
[----:B------:R-:W-:Y:S01]  /*15320*/  @P2 IMAD.MOV.U32 R5, RZ, RZ, R3 ;  /* 0x000000ffff052224 */ /* 0x000fe200078e0003 */
[----:B------:R-:W-:Y:S01]  /*15330*/  PRMT R112, RZ, 0x7610, R112 ;  /* 0x00007610ff707816 */ /* 0x000fe20000000070 */
[----:B------:R-:W2:Y:S04]  /*15340*/  LDL R139, [R1+0x7a4] ;  /* 0x0007a400018b7983 */ /* 0x000ea80000100800 */
[----:B------:R0:W2:Y:S01]  /*15350*/  @P2 LDG.E.U8 R113, desc[UR24][R4.64] ;  /* 0x0000001804712981 */ /* 0x0000a2000c1e1100 */
[----:B------:R-:W-:-:S02]  /*15360*/  PRMT R111, RZ, 0x7610, R111 ;  /* 0x00007610ff6f7816 */ /* 0x000fc4000000006f */
[----:B------:R-:W-:Y:S01]  /*15370*/  PRMT R110, RZ, 0x7610, R110 ;  /* 0x00007610ff6e7816 */ /* 0x000fe2000000006e */
[----:B------:R-:W2:Y:S01]  /*15380*/  LDL R140, [R1+0x7c4] ;  /* 0x0007c400018c7983 */ /* 0x000ea20000100800 */
[----:B------:R-:W-:-:S03]  /*15390*/  PRMT R108, RZ, 0x7610, R108 ;  /* 0x00007610ff6c7816 */ /* 0x000fc6000000006c */
[----:B------:R-:W2:Y:S01]  /*153a0*/  LDL R3, [R1+0x7c8] ;  /* 0x0007c80001037983 */ /* 0x000ea20000100800 */
[----:B0-----:R-:W-:Y:S02]  /*153b0*/  @P2 IMAD.MOV.U32 R4, RZ, RZ, R130 ;  /* 0x000000ffff042224 */ /* 0x001fe400078e0082 */
[----:B------:R-:W-:-:S05]  /*153c0*/  @P2 IMAD.MOV.U32 R5, RZ, RZ, R129 ;  /* 0x000000ffff052224 */ /* 0x000fca00078e0081 */
[----:B------:R0:W4:Y:S02]  /*153d0*/  @P2 LDG.E.U8 R112, desc[UR24][R4.64] ;  /* 0x0000001804702981 */ /* 0x000124000c1e1100 */
[----:B0-----:R-:W-:Y:S02]  /*153e0*/  @P2 IMAD.MOV.U32 R4, RZ, RZ, R11 ;  /* 0x000000ffff042224 */ /* 0x001fe400078e000b */
[----:B------:R-:W-:Y:S01]  /*153f0*/  @P2 IMAD.MOV.U32 R5, RZ, RZ, R134 ;  /* 0x000000ffff052224 */ /* 0x000fe200078e0086 */
[----:B------:R-:W4:Y:S04]  /*15400*/  LDL R11, [R1+0x7e8] ;  /* 0x0007e800010b7983 */ /* 0x000f280000100800 */
[----:B------:R0:W4:Y:S04]  /*15410*/  @P2 LDG.E.U8 R111, desc[UR24][R4.64] ;  /* 0x00000018046f2981 */ /* 0x000128000c1e1100 */
[----:B------:R-:W4:Y:S01]  /*15420*/  LDL R134, [R1+0x7e4] ;  /* 0x0007e40001867983 */ /* 0x000f220000100800 */
[----:B0-----:R-:W-:-:S02]  /*15430*/  @P2 IMAD.MOV.U32 R4, RZ, RZ, R135 ;  /* 0x000000ffff042224 */ /* 0x001fc400078e0087 */
[----:B------:R-:W-:Y:S01]  /*15440*/  @P2 IMAD.MOV.U32 R5, RZ, RZ, R133 ;  /* 0x000000ffff052224 */ /* 0x000fe200078e0085 */
[----:B------:R-:W4:Y:S04]  /*15450*/  LDL R135, [R1+0x808] ;  /* 0x0008080001877983 */ /* 0x000f280000100800 */
[----:B------:R0:W4:Y:S04]  /*15460*/  @P2 LDG.E.U8 R110, desc[UR24][R4.64] ;  /* 0x00000018046e2981 */ /* 0x000128000c1e1100 */
[----:B------:R-:W4:Y:S01]  /*15470*/  LDL R133, [R1+0x804] ;  /* 0x0008040001857983 */ /* 0x000f220000100800 */
[----:B0-----:R-:W-:-:S02]  /*15480*/  @P2 IMAD.MOV.U32 R4, RZ, RZ, R136 ;  /* 0x000000ffff042224 */ /* 0x001fc400078e0088 */
[----:B------:R-:W-:Y:S01]  /*15490*/  @P2 IMAD.MOV.U32 R5, RZ, RZ, R131 ;  /* 0x000000ffff052224 */ /* 0x000fe200078e0083 */
[----:B------:R-:W4:Y:S01]  /*154a0*/  LDL R136, [R1+0x824] ;  /* 0x0008240001887983 */ /* 0x000f220000100800 */
[----:B------:R-:W-:Y:S02]  /*154b0*/  PRMT R107, RZ, 0x7610, R107 ;  /* 0x00007610ff6b7816 */ /* 0x000fe4000000006b */
[----:B---3--:R-:W-:-:S06]  /*154c0*/  PRMT R109, RZ, 0x7610, R109 ;  /* 0x00007610ff6d7816 */ /* 0x008fcc000000006d */
[----:B------:R0:W3:Y:S02]  /*154d0*/  @P2 LDG.E.U8 R109, desc[UR24][R4.64] ;  /* 0x00000018046d2981 */ /* 0x0000e4000c1e1100 */
[----:B0-----:R-:W-:Y:S02]  /*154e0*/  @P2 IMAD.MOV.U32 R4, RZ, RZ, R104 ;  /* 0x000000ffff042224 */ /* 0x001fe400078e0068 */
[----:B--2---:R-:W-:Y:S01]  /*154f0*/  @P2 IMAD.MOV.U32 R5, RZ, RZ, R137 ;  /* 0x000000ffff052224 */ /* 0x004fe200078e0089 */
[----:B------:R-:W2:Y:S04]  /*15500*/  LDL.LU R104, [R1+0xc78] ;  /* 0x000c780001687983 */ /* 0x000ea80000300800 */
[----:B------:R0:W3:Y:S04]  /*15510*/  @P2 LDG.E.U8 R108, desc[UR24][R4.64] ;  /* 0x00000018046c2981 */ /* 0x0000e8000c1e1100 */
[----:B------:R-:W3:Y:S04]  /*15520*/  LDL R131, [R1+0x844] ;  /* 0x0008440001837983 */ /* 0x000ee80000100800 */
[----:B------:R-:W3:Y:S01]  /*15530*/  LDL R137, [R1+0x848] ;  /* 0x0008480001897983 */ /* 0x000ee20000100800 */
[----:B0-----:R-:W-:-:S02]  /*15540*/  @P2 IMAD.MOV.U32 R4, RZ, RZ, R138 ;  /* 0x000000ffff042224 */ /* 0x001fc400078e008a */
[----:B----4-:R-:W-:Y:S01]  /*15550*/  @P2 IMAD.MOV.U32 R5, RZ, RZ, R132 ;  /* 0x000000ffff052224 */ /* 0x010fe200078e0084 */
[----:B------:R-:W4:Y:S04]  /*15560*/  LDL R138, [R1+0x864] ;  /* 0x00086400018a7983 */ /* 0x000f280000100800 */
[----:B------:R0:W3:Y:S02]  /*15570*/  @P2 LDG.E.U8 R107, desc[UR24][R4.64] ;  /* 0x00000018046b2981 */ /* 0x0000e4000c1e1100 */
[----:B0-----:R-:W-:Y:S02]  /*15580*/  @P2 IMAD.MOV.U32 R4, RZ, RZ, R101 ;  /* 0x000000ffff042224 */ /* 0x001fe400078e0065 */
[----:B------:R-:W3:Y:S01]  /*15590*/  LDL.LU R101, [R1+0xc74] ;  /* 0x000c740001657983 */ /* 0x000ee20000300800 */
[----:B------:R-:W-:Y:S01]  /*155a0*/  PRMT R106, RZ, 0x7610, R106 ;  /* 0x00007610ff6a7816 */ /* 0x000fe2000000006a */
[----:B------:R-:W-:Y:S01]  /*155b0*/  @P2 IMAD.MOV.U32 R5, RZ, RZ, R139 ;  /* 0x000000ffff052224 */ /* 0x000fe200078e008b */
[----:B------:R-:W-:Y:S01]  /*155c0*/  PRMT R105, RZ, 0x7610, R105 ;  /* 0x00007610ff697816 */ /* 0x000fe20000000069 */
[----:B------:R-:W4:Y:S04]  /*155d0*/  LDL R139, [R1+0x884] ;  /* 0x00088400018b7983 */ /* 0x000f280000100800 */
[----:B------:R0:W4:Y:S01]  /*155e0*/  @P2 LDG.E.U8 R106, desc[UR24][R4.64] ;  /* 0x00000018046a2981 */ /* 0x000122000c1e1100 */
[----:B------:R-:W-:-:S03]  /*155f0*/  PRMT R103, RZ, 0x7610, R103 ;  /* 0x00007610ff677816 */ /* 0x000fc60000000067 */
[----:B------:R-:W4:Y:S01]  /*15600*/  LDL R132, [R1+0x8c4] ;  /* 0x0008c40001847983 */ /* 0x000f220000100800 */
        /* <DEDUP_REMOVED lines=8> */
[----:B------:R-:W4:Y:S01]  /*15690*/  LDL R134, [R1+0x8e4] ;  /* 0x0008e40001867983 */ /* 0x000f220000100800 */
[----:B------:R-:W-:Y:S02]  /*156a0*/  PRMT R99, RZ, 0x7610, R99 ;  /* 0x00007610ff637816 */ /* 0x000fe40000000063 */
[----:B--2---:R-:W-:-:S06]  /*156b0*/  PRMT R104, RZ, 0x7610, R104 ;  /* 0x00007610ff687816 */ /* 0x004fcc0000000068 */
[----:B------:R0:W2:Y:S02]  /*156c0*/  @P2 LDG.E.U8 R104, desc[UR24][R4.64] ;  /* 0x0000001804682981 */ /* 0x0000a4000c1e1100 */
[----:B0-----:R-:W-:Y:S02]  /*156d0*/  @P2 IMAD.MOV.U32 R4, RZ, RZ, R135 ;  /* 0x000000ffff042224 */ /* 0x001fe400078e0087 */
[----:B------:R-:W-:Y:S01]  /*156e0*/  @P2 IMAD.MOV.U32 R5, RZ, RZ, R133 ;  /* 0x000000ffff052224 */ /* 0x000fe200078e0085 */
[----:B------:R-:W2:Y:S04]  /*156f0*/  LDL R135, [R1+0x904] ;  /* 0x0009040001877983 */ /* 0x000ea80000100800 */
[----:B------:R0:W2:Y:S01]  /*15700*/  @P2 LDG.E.U8 R103, desc[UR24][R4.64] ;  /* 0x0000001804672981 */ /* 0x0000a2000c1e1100 */
[----:B---3--:R-:W-:Y:S01]  /*15710*/  PRMT R101, RZ, 0x7610, R101 ;  /* 0x00007610ff657816 */ /* 0x008fe20000000065 */
[----:B0-----:R-:W-:-:S02]  /*15720*/  @P2 IMAD.MOV.U32 R4, RZ, RZ, R95 ;  /* 0x000000ffff042224 */ /* 0x001fc400078e005f */
[----:B------:R-:W-:Y:S01]  /*15730*/  @P2 IMAD.MOV.U32 R5, RZ, RZ, R136 ;  /* 0x000000ffff052224 */ /* 0x000fe200078e0088 */
[----:B------:R-:W3:Y:S04]  /*15740*/  LDL.LU R95, [R1+0xc70] ;  /* 0x000c7000015f7983 */ /* 0x000ee80000300800 */
[----:B------:R0:W2:Y:S04]  /*15750*/  @P2 LDG.E.U8 R101, desc[UR24][R4.64] ;  /* 0x0000001804652981 */ /* 0x0000a8000c1e1100 */
[----:B------:R-:W2:Y:S04]  /*15760*/  LDL R133, [R1+0x924] ;  /* 0x0009240001857983 */ /* 0x000ea80000100800 */
[----:B------:R-:W2:Y:S01]  /*15770*/  LDL R136, [R1+0x928] ;  /* 0x0009280001887983 */ /* 0x000ea20000100800 */
[----:B0-----:R-:W-:-:S02]  /*15780*/  @P2 IMAD.MOV.U32 R4, RZ, RZ, R137 ;  /* 0x000000ffff042224 */ /* 0x001fc400078e0089 */
[----:B------:R-:W-:Y:S01]  /*15790*/  @P2 IMAD.MOV.U32 R5, RZ, RZ, R131 ;  /* 0x000000ffff052224 */ /* 0x000fe200078e0083 */
[----:B------:R-:W2:Y:S04]  /*157a0*/  LDL R137, [R1+0x944] ;  /* 0x0009440001897983 */ /* 0x000ea80000100800 */
[----:B------:R0:W2:Y:S02]  /*157b0*/  @P2 LDG.E.U8 R99, desc[UR24][R4.64] ;  /* 0x0000001804632981 */ /* 0x0000a4000c1e1100 */
[----:B0-----:R-:W-:Y:S02]  /*157c0*/  @P2 IMAD.MOV.U32 R4, RZ, RZ, R93 ;  /* 0x000000ffff042224 */ /* 0x001fe400078e005d */
[----:B------:R-:W2:Y:S01]  /*157d0*/  LDL.LU R93, [R1+0xc6c] ;  /* 0x000c6c00015d7983 */ /* 0x000ea20000300800 */
[----:B------:R-:W-:Y:S01]  /*157e0*/  PRMT R98, RZ, 0x7610, R98 ;  /* 0x00007610ff627816 */ /* 0x000fe20000000062 */
[----:B----4-:R-:W-:Y:S01]  /*157f0*/  @P2 IMAD.MOV.U32 R5, RZ, RZ, R138 ;  /* 0x000000ffff052224 */ /* 0x010fe200078e008a */
[----:B------:R-:W-:Y:S01]  /*15800*/  PRMT R97, RZ, 0x7610, R97 ;  /* 0x00007610ff617816 */ /* 0x000fe20000000061 */
[----:B------:R-:W4:Y:S04]  /*15810*/  LDL R138, [R1+0x16c] ;  /* 0x00016c00018a7983 */ /* 0x000f280000100800 */
[----:B------:R0:W4:Y:S02]  /*15820*/  @P2 LDG.E.U8 R98, desc[UR24][R4.64] ;  /* 0x0000001804622981 */ /* 0x000124000c1e1100 */
[----:B0-----:R-:W-:-:S02]  /*15830*/  @P2 IMAD.MOV.U32 R4, RZ, RZ, R92 ;  /* 0x000000ffff042224 */ /* 0x001fc400078e005c */
[----:B------:R-:W-:Y:S01]  /*15840*/  @P2 IMAD.MOV.U32 R5, RZ, RZ, R139 ;  /* 0x000000ffff052224 */ /* 0x000fe200078e008b */
[----:B------:R-:W4:Y:S04]  /*15850*/  LDL.LU R92, [R1+0xc68] ;  /* 0x000c6800015c7983 */ /* 0x000f280000300800 */
[----:B------:R0:W4:Y:S04]  /*15860*/  @P2 LDG.E.U8 R97, desc[UR24][R4.64] ;  /* 0x0000001804612981 */ /* 0x000128000c1e1100 */
[----:B------:R-:W4:Y:S01]  /*15870*/  LDL R139, [R1+0x1ac] ;  /* 0x0001ac00018b7983 */ /* 0x000f220000100800 */
[----:B------:R-:W-:Y:S01]  /*15880*/  PRMT R94, RZ, 0x7610, R94 ;  /* 0x00007610ff5e7816 */ /* 0x000fe2000000005e */
[----:B0-----:R-:W-:-:S02]  /*15890*/  @P2 IMAD.MOV.U32 R4, RZ, RZ, R90 ;  /* 0x000000ffff042224 */ /* 0x001fc400078e005a */
[----:B------:R-:W-:Y:S01]  /*158a0*/  @P2 IMAD.MOV.U32 R5, RZ, RZ, R140 ;  /* 0x000000ffff052224 */ /* 0x000fe200078e008c */
[----:B------:R-:W4:Y:S04]  /*158b0*/  LDL.LU R90, [R1+0xc64] ;  /* 0x000c6400015a7983 */ /* 0x000f280000300800 */
[----:B------:R-:W4:Y:S01]  /*158c0*/  LDL R140, [R1+0x1ec] ;  /* 0x0001ec00018c7983 */ /* 0x000f220000100800 */
[----:B---3--:R-:W-:-:S06]  /*158d0*/  PRMT R95, RZ, 0x7610, R95 ;  /* 0x00007610ff5f7816 */ /* 0x008fcc000000005f */
[----:B------:R0:W3:Y:S02]  /*158e0*/  @P2 LDG.E.U8 R95, desc[UR24][R4.64] ;  /* 0x00000018045f2981 */ /* 0x0000e4000c1e1100 */
[----:B0-----:R-:W-:Y:S02]  /*158f0*/  @P2 IMAD.MOV.U32 R4, RZ, RZ, R3 ;  /* 0x000000ffff042224 */ /* 0x001fe400078e0003 */
[----:B------:R-:W-:Y:S01]  /*15900*/  @P2 IMAD.MOV.U32 R5, RZ, RZ, R132 ;  /* 0x000000ffff052224 */ /* 0x000fe200078e0084 */
[----:B------:R-:W3:Y:S04]  /*15910*/  LDL R3, [R1+0x24c] ;  /* 0x00024c0001037983 */ /* 0x000ee80000100800 */
[----:B------:R0:W3:Y:S01]  /*15920*/  @P2 LDG.E.U8 R94, desc[UR24][R4.64] ;  /* 0x00000018045e2981 */ /* 0x0000e2000c1e1100 */
[----:B--2---:R-:W-:Y:S01]  /*15930*/  PRMT R93, RZ, 0x7610, R93 ;  /* 0x00007610ff5d7816 */ /* 0x004fe2000000005d */
[----:B0-----:R-:W-:-:S02]  /*15940*/  @P2 IMAD.MOV.U32 R4, RZ, RZ, R11 ;  /* 0x000000ffff042224 */ /* 0x001fc400078e000b */
[----:B------:R-:W-:Y:S01]  /*15950*/  @P2 IMAD.MOV.U32 R5, RZ, RZ, R134 ;  /* 0x000000ffff052224 */ /* 0x000fe200078e0086 */
[----:B------:R-:W2:Y:S04]  /*15960*/  LDL R11, [R1+0x290] ;  /* 0x00029000010b7983 */ /* 0x000ea80000100800 */
[----:B------:R0:W2:Y:S04]  /*15970*/  @P2 LDG.E.U8 R93, desc[UR24][R4.64] ;  /* 0x00000018045d2981 */ /* 0x0000a8000c1e1100 */
[----:B------:R-:W2:Y:S01]  /*15980*/  LDL R134, [R1+0x28c] ;  /* 0x00028c0001867983 */ /* 0x000ea20000100800 */
[----:B0-----:R-:W-:-:S03]  /*15990*/  @P2 IMAD.MOV.U32 R4, RZ, RZ, R87 ;  /* 0x000000ffff042224 */ /* 0x001fc600078e0057 */
[----:B------:R-:W2:Y:S01]  /*159a0*/  LDL.LU R87, [R1+0xc60] ;  /* 0x000c600001577983 */ /* 0x000ea20000300800 */
[----:B----4-:R-:W-:Y:S01]  /*159b0*/  PRMT R92, RZ, 0x7610, R92 ;  /* 0x00007610ff5c7816 */ /* 0x010fe2000000005c */
[----:B------:R-:W-:Y:S01]  /*159c0*/  @P2 IMAD.MOV.U32 R5, RZ, RZ, R135 ;  /* 0x000000ffff052224 */ /* 0x000fe200078e0087 */
[----:B------:R-:W-:Y:S01]  /*159d0*/  PRMT R89, RZ, 0x7610, R89 ;  /* 0x00007610ff597816 */ /* 0x000fe20000000059 */
[----:B------:R-:W4:Y:S04]  /*159e0*/  LDL R135, [R1+0x5fc] ;  /* 0x0005fc0001877983 */ /* 0x000f280000100800 */
[----:B------:R0:W3:Y:S01]  /*159f0*/  @P2 LDG.E.U8 R92, desc[UR24][R4.64] ;  /* 0x00000018045c2981 */ /* 0x0000e2000c1e1100 */
[----:B------:R-:W-:Y:S01]  /*15a00*/  PRMT R90, RZ, 0x7610, R90 ;  /* 0x00007610ff5a7816 */ /* 0x000fe2000000005a */
[----:B0-----:R-:W-:-:S02]  /*15a10*/  @P2 IMAD.MOV.U32 R4, RZ, RZ, R136 ;  /* 0x000000ffff042224 */ /* 0x001fc400078e0088 */
[----:B------:R-:W-:Y:S01]  /*15a20*/  @P2 IMAD.MOV.U32 R5, RZ, RZ, R133 ;  /* 0x000000ffff052224 */ /* 0x000fe200078e0085 */
[----:B------:R-:W3:Y:S04]  /*15a30*/  LDL R136, [R1+0x624] ;  /* 0x0006240001887983 */ /* 0x000ee80000100800 */
[----:B------:R0:W3:Y:S01]  /*15a40*/  @P2 LDG.E.U8 R90, desc[UR24][R4.64] ;  /* 0x00000018045a2981 */ /* 0x0000e2000c1e1100 */
[----:B------:R-:W-:Y:S01]  /*15a50*/  PRMT R88, RZ, 0x7610, R88 ;  /* 0x00007610ff587816 */ /* 0x000fe20000000058 */
[----:B0-----:R-:W-:Y:S02]  /*15a60*/  @P2 IMAD.MOV.U32 R4, RZ, RZ, R84 ;  /* 0x000000ffff042224 */ /* 0x001fe400078e0054 */
[----:B------:R-:W-:Y:S01]  /*15a70*/  @P2 IMAD.MOV.U32 R5, RZ, RZ, R137 ;  /* 0x000000ffff052224 */ /* 0x000fe200078e0089 */
[----:B------:R-:W3:Y:S04]  /*15a80*/  LDL.LU R84, [R1+0xc5c] ;  /* 0x000c5c0001547983 */ /* 0x000ee80000300800 */
[----:B------:R0:W4:Y:S04]  /*15a90*/  @P2 LDG.E.U8 R89, desc[UR24][R4.64] ;  /* 0x0000001804592981 */ /* 0x000128000c1e1100 */
[----:B------:R-:W4:Y:S01]  /*15aa0*/  LDL R137, [R1+0x64c] ;  /* 0x00064c0001897983 */ /* 0x000f220000100800 */
[----:B0-----:R-:W-:-:S02]  /*15ab0*/  @P2 IMAD.MOV.U32 R4, RZ, RZ, R82 ;  /* 0x000000ffff042224 */ /* 0x001fc400078e0052 */
[----:B------:R-:W-:Y:S01]  /*15ac0*/  @P2 IMAD.MOV.U32 R5, RZ, RZ, R138 ;  /* 0x000000ffff052224 */ /* 0x000fe200078e008a */
[----:B------:R-:W4:Y:S04]  /*15ad0*/  LDL.LU R82, [R1+0xc58] ;  /* 0x000c580001527983 */ /* 0x000f280000300800 */
[----:B------:R0:W4:Y:S04]  /*15ae0*/  @P2 LDG.E.U8 R88, desc[UR24][R4.64] ;  /* 0x0000001804582981 */ /* 0x000128000c1e1100 */
[----:B------:R-:W4:Y:S01]  /*15af0*/  LDL R138, [R1+0x66c] ;  /* 0x00066c00018a7983 */ /* 0x000f220000100800 */
[----:B0-----:R-:W-:-:S02]  /*15b00*/  @P2 IMAD.MOV.U32 R4, RZ, RZ, R81 ;  /* 0x000000ffff042224 */ /* 0x001fc400078e0051 */
[----:B------:R-:W-:Y:S01]  /*15b10*/  @P2 IMAD.MOV.U32 R5, RZ, RZ, R139 ;  /* 0x000000ffff052224 */ /* 0x000fe200078e008b */
[----:B------:R-:W4:Y:S04]  /*15b20*/  LDL.LU R81, [R1+0xc54] ;  /* 0x000c540001517983 */ /* 0x000f280000300800 */
[----:B------:R-:W4:Y:S01]  /*15b30*/  LDL R139, [R1+0x68c] ;  /* 0x00068c00018b7983 */ /* 0x000f220000100800 */
[----:B--2---:R-:W-:-:S06]  /*15b40*/  PRMT R87, RZ, 0x7610, R87 ;  /* 0x00007610ff577816 */ /* 0x004fcc0000000057 */
[----:B------:R0:W2:Y:S02]  /*15b50*/  @P2 LDG.E.U8 R87, desc[UR24][R4.64] ;  /* 0x0000001804572981 */ /* 0x0000a4000c1e1100 */
[----:B0-----:R-:W-:Y:S02]  /*15b60*/  @P2 IMAD.MOV.U32 R4, RZ, RZ, R80 ;  /* 0x000000ffff042224 */ /* 0x001fe400078e0050 */
[----:B------:R-:W2:Y:S01]  /*15b70*/  LDL.LU R80, [R1+0xc50] ;  /* 0x000c500001507983 */ /* 0x000ea20000300800 */
[----:B------:R-:W-:Y:S01]  /*15b80*/  PRMT R86, RZ, 0x7610, R86 ;  /* 0x00007610ff567816 */ /* 0x000fe20000000056 */
[----:B------:R-:W-:Y:S02]  /*15b90*/  @P2 IMAD.MOV.U32 R5, RZ, RZ, R140 ;  /* 0x000000ffff052224 */ /* 0x000fe400078e008c */
[----:B------:R-:W2:Y:S04]  /*15ba0*/  LDL R140, [R1+0x6ac] ;  /* 0x0006ac00018c7983 */ /* 0x000ea80000100800 */
[----:B------:R0:W2:Y:S02]  /*15bb0*/  @P2 LDG.E.U8 R86, desc[UR24][R4.64] ;  /* 0x0000001804562981 */ /* 0x0000a4000c1e1100 */
[----:B0-----:R-:W-:-:S02]  /*15bc0*/  @P2 IMAD.MOV.U32 R4, RZ, RZ, R60 ;  /* 0x000000ffff042224 */ /* 0x001fc400078e003c */
[----:B---3--:R-:W-:Y:S01]  /*15bd0*/  @P2 IMAD.MOV.U32 R5, RZ, RZ, R3 ;  /* 0x000000ffff052224 */ /* 0x008fe200078e0003 */
[----:B------:R-:W-:Y:S01]  /*15be0*/  PRMT R84, RZ, 0x7610, R84 ;  /* 0x00007610ff547816 */ /* 0x000fe20000000054 */
[----:B------:R-:W3:Y:S04]  /*15bf0*/  LDL.LU R60, [R1+0xc4c] ;  /* 0x000c4c00013c7983 */ /* 0x000ee80000300800 */
[----:B------:R-:W3:Y:S04]  /*15c00*/  LDL R3, [R1+0x6cc] ;  /* 0x0006cc0001037983 */ /* 0x000ee80000100800 */
[----:B------:R0:W3:Y:S01]  /*15c10*/  @P2 LDG.E.U8 R84, desc[UR24][R4.64] ;  /* 0x0000001804542981 */ /* 0x0000e2000c1e1100 */
[----:B----4-:R-:W-:Y:S01]  /*15c20*/  PRMT R82, RZ, 0x7610, R82 ;  /* 0x00007610ff527816 */ /* 0x010fe20000000052 */
[----:B0-----:R-:W-:-:S02]  /*15c30*/  @P2 IMAD.MOV.U32 R4, RZ, RZ, R11 ;  /* 0x000000ffff042224 */ /* 0x001fc400078e000b */
[----:B------:R-:W-:Y:S01]  /*15c40*/  @P2 IMAD.MOV.U32 R5, RZ, RZ, R134 ;  /* 0x000000ffff052224 */ /* 0x000fe200078e0086 */
[----:B------:R-:W4:Y:S04]  /*15c50*/  LDL R11, [R1+0x6ec] ;  /* 0x0006ec00010b7983 */ /* 0x000f280000100800 */
[----:B------:R0:W4:Y:S01]  /*15c60*/  @P2 LDG.E.U8 R82, desc[UR24][R4.64] ;  /* 0x0000001804522981 */ /* 0x000122000c1e1100 */
[----:B------:R-:W-:Y:S01]  /*15c70*/  PRMT R81, RZ, 0x7610, R81 ;  /* 0x00007610ff517816 */ /* 0x000fe20000000051 */
[----:B0-----:R-:W-:Y:S02]  /*15c80*/  @P2 IMAD.MOV.U32 R4, RZ, RZ, R56 ;  /* 0x000000ffff042224 */ /* 0x001fe400078e0038 */
        /* <DEDUP_REMOVED lines=12> */
[----:B------:R-:W-:Y:S01]  /*15d50*/  @P2 IMAD.MOV.U32 R5, RZ, RZ, R137 ;  /* 0x000000ffff052224 */ /* 0x000fe200078e0089 */
[----:B---3--:R-:W-:Y:S02]  /*15d60*/  PRMT R60, RZ, 0x7610, R60 ;  /* 0x00007610ff3c7816 */ /* 0x008fe4000000003c */
[----:B------:R-:W3:Y:S01]  /*15d70*/  LDL R135, [R1+0x74c] ;  /* 0x00074c0001877983 */ /* 0x000ee20000100800 */
[----:B------:R-:W-:-:S03]  /*15d80*/  PRMT R58, RZ, 0x7610, R58 ;  /* 0x00007610ff3a7816 */ /* 0x000fc6000000003a */
[----:B------:R0:W3:Y:S02]  /*15d90*/  @P2 LDG.E.U8 R60, desc[UR24][R4.64] ;  /* 0x00000018043c2981 */ /* 0x0000e4000c1e1100 */
[----:B0-----:R-:W-:Y:S02]  /*15da0*/  @P2 IMAD.MOV.U32 R4, RZ, RZ, R50 ;  /* 0x000000ffff042224 */ /* 0x001fe400078e0032 */
[----:B------:R-:W-:Y:S01]  /*15db0*/  @P2 IMAD.MOV.U32 R5, RZ, RZ, R138 ;  /* 0x000000ffff052224 */ /* 0x000fe200078e008a */
[----:B------:R-:W3:Y:S04]  /*15dc0*/  LDL.LU R50, [R1+0xc3c] ;  /* 0x000c3c0001327983 */ /* 0x000ee80000300800 */
[----:B------:R0:W3:Y:S04]  /*15dd0*/  @P2 LDG.E.U8 R58, desc[UR24][R4.64] ;  /* 0x00000018043a2981 */ /* 0x0000e8000c1e1100 */
[----:B------:R-:W3:Y:S04]  /*15de0*/  LDL R136, [R1+0x76c] ;  /* 0x00076c0001887983 */ /* 0x000ee80000100800 */
[----:B------:R-:W3:Y:S01]  /*15df0*/  LDL R137, [R1+0x770] ;  /* 0x0007700001897983 */ /* 0x000ee20000100800 */
[----:B0-----:R-:W-:-:S02]  /*15e00*/  @P2 IMAD.MOV.U32 R4, RZ, RZ, R48 ;  /* 0x000000ffff042224 */ /* 0x001fc400078e0030 */
[----:B------:R-:W-:Y:S01]  /*15e10*/  @P2 IMAD.MOV.U32 R5, RZ, RZ, R139 ;  /* 0x000000ffff052224 */ /* 0x000fe200078e008b */
[----:B------:R-:W3:Y:S01]  /*15e20*/  LDL.LU R48, [R1+0xc38] ;  /* 0x000c380001307983 */ /* 0x000ee20000300800 */
[----:B----4-:R-:W-:-:S03]  /*15e30*/  PRMT R56, RZ, 0x7610, R56 ;  /* 0x00007610ff387816 */ /* 0x010fc60000000038 */
[----:B------:R-:W4:Y:S04]  /*15e40*/  LDL R138, [R1+0x78c] ;  /* 0x00078c00018a7983 */ /* 0x000f280000100800 */
[----:B------:R0:W4:Y:S02]  /*15e50*/  @P2 LDG.E.U8 R56, desc[UR24][R4.64] ;  /* 0x0000001804382981 */ /* 0x000124000c1e1100 */
[----:B0-----:R-:W-:Y:S01]  /*15e60*/  @P2 IMAD.MOV.U32 R4, RZ, RZ, R46 ;  /* 0x000000ffff042224 */ /* 0x001fe200078e002e */
[----:B------:R-:W-:Y:S01]  /*15e70*/  PRMT R54, RZ, 0x7610, R54 ;  /* 0x00007610ff367816 */ /* 0x000fe20000000036 */
[----:B------:R-:W-:Y:S01]  /*15e80*/  @P2 IMAD.MOV.U32 R5, RZ, RZ, R140 ;  /* 0x000000ffff052224 */ /* 0x000fe200078e008c */
[----:B------:R-:W4:Y:S04]  /*15e90*/  LDL.LU R46, [R1+0xc34] ;  /* 0x000c3400012e7983 */ /* 0x000f280000300800 */
[----:B------:R0:W4:Y:S04]  /*15ea0*/  @P2 LDG.E.U8 R54, desc[UR24][R4.64] ;  /* 0x0000001804362981 */ /* 0x000128000c1e1100 */
[----:B------:R-:W4:Y:S04]  /*15eb0*/  LDL R139, [R1+0x7ac] ;  /* 0x0007ac00018b7983 */ /* 0x000f280000100800 */
[----:B------:R-:W4:Y:S01]  /*15ec0*/  LDL R140, [R1+0x7b0] ;  /* 0x0007b000018c7983 */ /* 0x000f220000100800 */
[----:B0-----:R-:W-:-:S02]  /*15ed0*/  @P2 IMAD.MOV.U32 R4, RZ, RZ, R44 ;  /* 0x000000ffff042224 */ /* 0x001fc400078e002c */
[----:B------:R-:W-:Y:S01]  /*15ee0*/  @P2 IMAD.MOV.U32 R5, RZ, RZ, R3 ;  /* 0x000000ffff052224 */ /* 0x000fe200078e0003 */
[----:B------:R-:W4:Y:S01]  /*15ef0*/  LDL.LU R44, [R1+0xc30] ;  /* 0x000c3000012c7983 */ /* 0x000f220000300800 */
[----:B--2---:R-:W-:-:S06]  /*15f00*/  PRMT R52, RZ, 0x7610, R52 ;  /* 0x00007610ff347816 */ /* 0x004fcc0000000034 */
[----:B------:R0:W2:Y:S02]  /*15f10*/  @P2 LDG.E.U8 R52, desc[UR24][R4.64] ;  /* 0x0000001804342981 */ /* 0x0000a4000c1e1100 */
[----:B0-----:R-:W-:Y:S02]  /*15f20*/  @P2 IMAD.MOV.U32 R4, RZ, RZ, R42 ;  /* 0x000000ffff042224 */ /* 0x001fe400078e002a */
[----:B------:R-:W2:Y:S01]  /*15f30*/  LDL.LU R42, [R1+0xc2c] ;  /* 0x000c2c00012a7983 */ /* 0x000ea20000300800 */
[----:B------:R-:W-:-:S03]  /*15f40*/  @P2 IMAD.MOV.U32 R5, RZ, RZ, R11 ;  /* 0x000000ffff052224 */ /* 0x000fc600078e000b */
[----:B------:R-:W2:Y:S01]  /*15f50*/  LDL R3, [R1+0x7cc] ;  /* 0x0007cc0001037983 */ /* 0x000ea20000100800 */
[----:B---3--:R-:W-:-:S03]  /*15f60*/  PRMT R50, RZ, 0x7610, R50 ;  /* 0x00007610ff327816 */ /* 0x008fc60000000032 */
[----:B------:R-:W3:Y:S04]  /*15f70*/  LDL R11, [R1+0x7ec] ;  /* 0x0007ec00010b7983 */ /* 0x000ee80000100800 */
[----:B------:R0:W3:Y:S01]  /*15f80*/  @P2 LDG.E.U8 R50, desc[UR24][R4.64] ;  /* 0x0000001804322981 */ /* 0x0000e2000c1e1100 */
[----:B------:R-:W-:Y:S01]  /*15f90*/  PRMT R48, RZ, 0x7610, R48 ;  /* 0x00007610ff307816 */ /* 0x000fe20000000030 */
[----:B0-----:R-:W-:Y:S02]  /*15fa0*/  @P2 IMAD.MOV.U32 R4, RZ, RZ, R40 ;  /* 0x000000ffff042224 */ /* 0x001fe400078e0028 */
[----:B------:R-:W-:Y:S01]  /*15fb0*/  @P2 IMAD.MOV.U32 R5, RZ, RZ, R133 ;  /* 0x000000ffff052224 */ /* 0x000fe200078e0085 */
[----:B------:R-:W3:Y:S04]  /*15fc0*/  LDL.LU R40, [R1+0xc28] ;  /* 0x000c280001287983 */ /* 0x000ee80000300800 */
[----:B------:R0:W3:Y:S02]  /*15fd0*/  @P2 LDG.E.U8 R48, desc[UR24][R4.64] ;  /* 0x0000001804302981 */ /* 0x0000e4000c1e1100 */
[----:B0-----:R-:W-:-:S02]  /*15fe0*/  @P2 IMAD.MOV.U32 R4, RZ, RZ, R38 ;  /* 0x000000ffff042224 */ /* 0x001fc400078e0026 */
[----:B------:R-:W-:Y:S01]  /*15ff0*/  @P2 IMAD.MOV.U32 R5, RZ, RZ, R134 ;  /* 0x000000ffff052224 */ /* 0x000fe200078e0086 */
[----:B----4-:R-:W-:Y:S01]  /*16000*/  PRMT R46, RZ, 0x7610, R46 ;  /* 0x00007610ff2e7816 */ /* 0x010fe2000000002e */
[----:B------:R-:W4:Y:S04]  /*16010*/  LDL.LU R38, [R1+0xc24] ;  /* 0x000c240001267983 */ /* 0x000f280000300800 */
[----:B------:R-:W4:Y:S04]  /*16020*/  LDL R132, [R1+0x80c] ;  /* 0x00080c0001847983 */ /* 0x000f280000100800 */
[----:B------:R0:W4:Y:S01]  /*16030*/  @P2 LDG.E.U8 R46, desc[UR24][R4.64] ;  /* 0x00000018042e2981 */ /* 0x000122000c1e1100 */
[----:B------:R-:W-:Y:S01]  /*16040*/  PRMT R44, RZ, 0x7610, R44 ;  /* 0x00007610ff2c7816 */ /* 0x000fe2000000002c */
[----:B0-----:R-:W-:-:S02]  /*16050*/  @P2 IMAD.MOV.U32 R4, RZ, RZ, R36 ;  /* 0x000000ffff042224 */ /* 0x001fc400078e0024 */
[----:B------:R-:W-:Y:S01]  /*16060*/  @P2 IMAD.MOV.U32 R5, RZ, RZ, R135 ;  /* 0x000000ffff052224 */ /* 0x000fe200078e0087 */
[----:B------:R-:W4:Y:S04]  /*16070*/  LDL.LU R36, [R1+0xc20] ;  /* 0x000c200001247983 */ /* 0x000f280000300800 */
[----:B------:R0:W4:Y:S04]  /*16080*/  @P2 LDG.E.U8 R44, desc[UR24][R4.64] ;  /* 0x00000018042c2981 */ /* 0x000128000c1e1100 */
[----:B------:R-:W4:Y:S04]  /*16090*/  LDL R133, [R1+0x82c] ;  /* 0x00082c0001857983 */ /* 0x000f280000100800 */
[----:B------:R-:W4:Y:S01]  /*160a0*/  LDL R134, [R1+0x84c] ;  /* 0x00084c0001867983 */ /* 0x000f220000100800 */
[----:B0-----:R-:W-:-:S02]  /*160b0*/  @P2 IMAD.MOV.U32 R4, RZ, RZ, R137 ;  /* 0x000000ffff042224 */ /* 0x001fc400078e0089 */
[----:B------:R-:W-:Y:S01]  /*160c0*/  @P2 IMAD.MOV.U32 R5, RZ, RZ, R136 ;  /* 0x000000ffff052224 */ /* 0x000fe200078e0088 */
[----:B------:R-:W4:Y:S04]  /*160d0*/  LDL R135, [R1+0x86c] ;  /* 0x00086c0001877983 */ /* 0x000f280000100800 */
[----:B------:R-:W4:Y:S01]  /*160e0*/  LDL R136, [R1+0x870] ;  /* 0x0008700001887983 */ /* 0x000f220000100800 */
        /* <DEDUP_REMOVED lines=8> */
[----:B------:R0:W3:Y:S02]  /*16170*/  @P2 LDG.E.U8 R40, desc[UR24][R4.64] ;  /* 0x0000001804282981 */ /* 0x0000e4000c1e1100 */
[----:B0-----:R-:W-:Y:S01]  /*16180*/  @P2 IMAD.MOV.U32 R4, RZ, RZ, R140 ;  /* 0x000000ffff042224 */ /* 0x001fe200078e008c */
[----:B----4-:R-:W-:Y:S01]  /*16190*/  PRMT R38, RZ, 0x7610, R38 ;  /* 0x00007610ff267816 */ /* 0x010fe20000000026 */
[----:B------:R-:W-:Y:S01]  /*161a0*/  @P2 IMAD.MOV.U32 R5, RZ, RZ, R139 ;  /* 0x000000ffff052224 */ /* 0x000fe200078e008b */
[----:B------:R-:W4:Y:S04]  /*161b0*/  LDL R140, [R1+0x8b0] ;  /* 0x0008b000018c7983 */ /* 0x000f280000100800 */
[----:B------:R0:W3:Y:S04]  /*161c0*/  @P2 LDG.E.U8 R38, desc[UR24][R4.64] ;  /* 0x0000001804262981 */ /* 0x0000e8000c1e1100 */
[----:B------:R-:W3:Y:S01]  /*161d0*/  LDL R139, [R1+0x8ac] ;  /* 0x0008ac00018b7983 */ /* 0x000ee20000100800 */
[----:B------:R-:W-:Y:S01]  /*161e0*/  PRMT R34, RZ, 0x7610, R34 ;  /* 0x00007610ff227816 */ /* 0x000fe20000000022 */
[----:B0-----:R-:W-:-:S02]  /*161f0*/  @P2 IMAD.MOV.U32 R4, RZ, RZ, R28 ;  /* 0x000000ffff042224 */ /* 0x001fc400078e001c */
[----:B------:R-:W-:Y:S01]  /*16200*/  @P2 IMAD.MOV.U32 R5, RZ, RZ, R3 ;  /* 0x000000ffff052224 */ /* 0x000fe200078e0003 */
[----:B------:R-:W3:Y:S01]  /*16210*/  LDL.LU R28, [R1+0xc18] ;  /* 0x000c1800011c7983 */ /* 0x000ee20000300800 */
[----:B------:R-:W-:-:S06]  /*16220*/  PRMT R36, RZ, 0x7610, R36 ;  /* 0x00007610ff247816 */ /* 0x000fcc0000000024 */
[----:B------:R0:W4:Y:S02]  /*16230*/  @P2 LDG.E.U8 R36, desc[UR24][R4.64] ;  /* 0x0000001804242981 */ /* 0x000124000c1e1100 */
[----:B0-----:R-:W-:Y:S02]  /*16240*/  @P2 IMAD.MOV.U32 R4, RZ, RZ, R26 ;  /* 0x000000ffff042224 */ /* 0x001fe400078e001a */
        /* <DEDUP_REMOVED lines=8> */
[----:B------:R-:W-:-:S03]  /*162d0*/  PRMT R30, RZ, 0x7610, R30 ;  /* 0x00007610ff1e7816 */ /* 0x000fc6000000001e */
[----:B------:R-:W4:Y:S01]  /*162e0*/  LDL R131, [R1+0x8ec] ;  /* 0x0008ec0001837983 */ /* 0x000f220000100800 */
[----:B--2---:R-:W-:-:S06]  /*162f0*/  PRMT R32, RZ, 0x7610, R32 ;  /* 0x00007610ff207816 */ /* 0x004fcc0000000020 */
[----:B------:R0:W2:Y:S02]  /*16300*/  @P2 LDG.E.U8 R32, desc[UR24][R4.64] ;  /* 0x0000001804202981 */ /* 0x0000a4000c1e1100 */
[----:B0-----:R-:W-:Y:S02]  /*16310*/  @P2 IMAD.MOV.U32 R4, RZ, RZ, R22 ;  /* 0x000000ffff042224 */ /* 0x001fe400078e0016 */
[----:B------:R-:W-:Y:S01]  /*16320*/  @P2 IMAD.MOV.U32 R5, RZ, RZ, R133 ;  /* 0x000000ffff052224 */ /* 0x000fe200078e0085 */
[----:B------:R-:W2:Y:S04]  /*16330*/  LDL.LU R22, [R1+0xc0c] ;  /* 0x000c0c0001167983 */ /* 0x000ea80000300800 */
[----:B------:R0:W2:Y:S04]  /*16340*/  @P2 LDG.E.U8 R30, desc[UR24][R4.64] ;  /* 0x00000018041e2981 */ /* 0x0000a8000c1e1100 */
[----:B------:R-:W2:Y:S01]  /*16350*/  LDL R132, [R1+0x90c] ;  /* 0x00090c0001847983 */ /* 0x000ea20000100800 */
[----:B0-----:R-:W-:-:S03]  /*16360*/  @P2 IMAD.MOV.U32 R4, RZ, RZ, R20 ;  /* 0x000000ffff042224 */ /* 0x001fc600078e0014 */
[----:B------:R-:W2:Y:S01]  /*16370*/  LDL.LU R20, [R1+0xc08] ;  /* 0x000c080001147983 */ /* 0x000ea20000300800 */
[----:B------:R-:W-:-:S03]  /*16380*/  @P2 IMAD.MOV.U32 R5, RZ, RZ, R134 ;  /* 0x000000ffff052224 */ /* 0x000fc600078e0086 */
[----:B------:R-:W2:Y:S01]  /*16390*/  LDL R133, [R1+0x94c] ;  /* 0x00094c0001857983 */ /* 0x000ea20000100800 */
[----:B------:R-:W-:-:S03]  /*163a0*/  PRMT R18, RZ, 0x7610, R18 ;  /* 0x00007610ff127816 */ /* 0x000fc60000000012 */
[----:B------:R-:W2:Y:S01]  /*163b0*/  LDL R134, [R1+0x174] ;  /* 0x0001740001867983 */ /* 0x000ea20000100800 */
[----:B---3--:R-:W-:-:S06]  /*163c0*/  PRMT R28, RZ, 0x7610, R28 ;  /* 0x00007610ff1c7816 */ /* 0x008fcc000000001c */
[----:B------:R0:W3:Y:S02]  /*163d0*/  @P2 LDG.E.U8 R28, desc[UR24][R4.64] ;  /* 0x00000018041c2981 */ /* 0x0000e4000c1e1100 */
[----:B0-----:R-:W-:Y:S02]  /*163e0*/  @P2 IMAD.MOV.U32 R4, RZ, RZ, R136 ;  /* 0x000000ffff042224 */ /* 0x001fe400078e0088 */
[----:B------:R-:W-:Y:S01]  /*163f0*/  @P2 IMAD.MOV.U32 R5, RZ, RZ, R135 ;  /* 0x000000ffff052224 */ /* 0x000fe200078e0087 */
[----:B------:R-:W3:Y:S01]  /*16400*/  LDL R136, [R1+0x1b8] ;  /* 0x0001b80001887983 */ /* 0x000ee20000100800 */
[----:B----4-:R-:W-:-:S03]  /*16410*/  PRMT R26, RZ, 0x7610, R26 ;  /* 0x00007610ff1a7816 */ /* 0x010fc6000000001a */
[----:B------:R-:W4:Y:S04]  /*16420*/  LDL R135, [R1+0x1b4] ;  /* 0x0001b40001877983 */ /* 0x000f280000100800 */
[----:B------:R0:W3:Y:S02]  /*16430*/  @P2 LDG.E.U8 R26, desc[UR24][R4.64] ;  /* 0x00000018041a2981 */ /* 0x0000e4000c1e1100 */
[----:B0-----:R-:W-:Y:S01]  /*16440*/  @P2 IMAD.MOV.U32 R4, RZ, RZ, R138 ;  /* 0x000000ffff042224 */ /* 0x001fe200078e008a */
[----:B------:R-:W-:Y:S01]  /*16450*/  PRMT R24, RZ, 0x7610, R24 ;  /* 0x00007610ff187816 */ /* 0x000fe20000000018 */
[----:B------:R-:W-:Y:S01]  /*16460*/  @P2 IMAD.MOV.U32 R5, RZ, RZ, R137 ;  /* 0x000000ffff052224 */ /* 0x000fe200078e0089 */
[----:B------:R-:W3:Y:S04]  /*16470*/  LDL R138, [R1+0x254] ;  /* 0x00025400018a7983 */ /* 0x000ee80000100800 */
[----:B------:R0:W3:Y:S04]  /*16480*/  @P2 LDG.E.U8 R24, desc[UR24][R4.64] ;  /* 0x0000001804182981 */ /* 0x0000e8000c1e1100 */
[----:B------:R-:W3:Y:S01]  /*16490*/  LDL R137, [R1+0x1f4] ;  /* 0x0001f40001897983 */ /* 0x000ee20000100800 */
[----:B0-----:R-:W-:-:S02]  /*164a0*/  @P2 IMAD.MOV.U32 R4, RZ, RZ, R140 ;  /* 0x000000ffff042224 */ /* 0x001fc400078e008c */
[----:B------:R-:W-:Y:S01]  /*164b0*/  @P2 IMAD.MOV.U32 R5, RZ, RZ, R139 ;  /* 0x000000ffff052224 */ /* 0x000fe200078e008b */
[----:B------:R-:W3:Y:S04]  /*164c0*/  LDL R140, [R1+0x5e0] ;  /* 0x0005e000018c7983 */ /* 0x000ee80000100800 */
[----:B------:R-:W3:Y:S01]  /*164d0*/  LDL R139, [R1+0x5dc] ;  /* 0x0005dc00018b7983 */ /* 0x000ee20000100800 */
[----:B------:R-:W-:Y:S02]  /*164e0*/  PRMT R17, RZ, 0x7610, R17 ;  /* 0x00007610ff117816 */ /* 0x000fe40000000011 */
[----:B--2---:R-:W-:-:S06]  /*164f0*/  PRMT R22, RZ, 0x7610, R22 ;  /* 0x00007610ff167816 */ /* 0x004fcc0000000016 */
[----:B------:R0:W2:Y:S01]  /*16500*/  @P2 LDG.E.U8 R22, desc[UR24][R4.64] ;  /* 0x0000001804162981 */ /* 0x0000a2000c1e1100 */
[----:B------:R-:W-:Y:S01]  /*16510*/  PRMT R20, RZ, 0x7610, R20 ;  /* 0x00007610ff147816 */ /* 0x000fe20000000014 */
[----:B0-----:R-:W-:Y:S02]  /*16520*/  @P2 IMAD.MOV.U32 R4, RZ, RZ, R11 ;  /* 0x000000ffff042224 */ /* 0x001fe400078e000b */
[----:B------:R-:W-:Y:S01]  /*16530*/  @P2 IMAD.MOV.U32 R5, RZ, RZ, R3 ;  /* 0x000000ffff052224 */ /* 0x000fe200078e0003 */
[----:B------:R-:W2:Y:S04]  /*16540*/  LDL R11, [R1+0x62c] ;  /* 0x00062c00010b7983 */ /* 0x000ea80000100800 */
[----:B------:R0:W2:Y:S04]  /*16550*/  @P2 LDG.E.U8 R20, desc[UR24][R4.64] ;  /* 0x0000001804142981 */ /* 0x0000a8000c1e1100 */
[----:B------:R-:W2:Y:S01]  /*16560*/  LDL R3, [R1+0x604] ;  /* 0x0006040001037983 */ /* 0x000ea20000100800 */
[----:B0-----:R-:W-:-:S02]  /*16570*/  @P2 IMAD.MOV.U32 R4, RZ, RZ, R67 ;  /* 0x000000ffff042224 */ /* 0x001fc400078e0043 */
[----:B------:R-:W-:Y:S01]  /*16580*/  @P2 IMAD.MOV.U32 R5, RZ, RZ, R131 ;  /* 0x000000ffff052224 */ /* 0x000fe200078e0083 */
[----:B------:R-:W2:Y:S04]  /*16590*/  LDL.LU R67, [R1+0xc04] ;  /* 0x000c040001437983 */ /* 0x000ea80000300800 */
[----:B------:R0:W3:Y:S02]  /*165a0*/  @P2 LDG.E.U8 R18, desc[UR24][R4.64] ;  /* 0x0000001804122981 */ /* 0x0000e4000c1e1100 */
[----:B0-----:R-:W-:Y:S02]  /*165b0*/  @P2 IMAD.MOV.U32 R4, RZ, RZ, R66 ;  /* 0x000000ffff042224 */ /* 0x001fe400078e0042 */
[----:B------:R-:W3:Y:S01]  /*165c0*/  LDL.LU R66, [R1+0xc00] ;  /* 0x000c000001427983 */ /* 0x000ee20000300800 */
[----:B------:R-:W-:-:S05]  /*165d0*/  @P2 IMAD.MOV.U32 R5, RZ, RZ, R132 ;  /* 0x000000ffff052224 */ /* 0x000fca00078e0084 */
[----:B------:R0:W4:Y:S02]  /*165e0*/  @P2 LDG.E.U8 R17, desc[UR24][R4.64] ;  /* 0x0000001804112981 */ /* 0x000124000c1e1100 */
[----:B0-----:R-:W-:Y:S02]  /*165f0*/  @P2 IMAD.MOV.U32 R5, RZ, RZ, R65 ;  /* 0x000000ffff052224 */ /* 0x001fe400078e0041 */
[----:B------:R-:W4:Y:S01]  /*16600*/  LDL.LU R65, [R1+0xbfc] ;  /* 0x000bfc0001417983 */ /* 0x000f220000300800 */
[----:B------:R-:W-:Y:S01]  /*16610*/  PRMT R16, RZ, 0x7610, R16 ;  /* 0x00007610ff107816 */ /* 0x000fe20000000010 */
[----:B------:R-:W-:Y:S02]  /*16620*/  @P2 IMAD.MOV.U32 R4, RZ, RZ, R64 ;  /* 0x000000ffff042224 */ /* 0x000fe400078e0040 */
[----:B------:R-:W4:Y:S01]  /*16630*/  LDL.LU R64, [R1+0xbf8] ;  /* 0x000bf80001407983 */ /* 0x000f220000300800 */
[----:B------:R-:W-:-:S03]  /*16640*/  PRMT R15, RZ, 0x7610, R15 ;  /* 0x00007610ff0f7816 */ /* 0x000fc6000000000f */
[----:B------:R0:W4:Y:S02]  /*16650*/  @P2 LDG.E.U8 R16, desc[UR24][R4.64] ;  /* 0x0000001804102981 */ /* 0x000124000c1e1100 */
[----:B0-----:R-:W-:Y:S02]  /*16660*/  @P2 IMAD.MOV.U32 R4, RZ, RZ, R63 ;  /* 0x000000ffff042224 */ /* 0x001fe400078e003f */
[----:B------:R-:W-:Y:S01]  /*16670*/  @P2 IMAD.MOV.U32 R5, RZ, RZ, R133 ;  /* 0x000000ffff052224 */ /* 0x000fe200078e0085 */
[----:B------:R-:W4:Y:S04]  /*16680*/  LDL.LU R63, [R1+0xbf4] ;  /* 0x000bf400013f7983 */ /* 0x000f280000300800 */
[----:B------:R0:W4:Y:S02]  /*16690*/  @P2 LDG.E.U8 R15, desc[UR24][R4.64] ;  /* 0x00000018040f2981 */ /* 0x000124000c1e1100 */
[----:B0-----:R-:W-:-:S02]  /*166a0*/  @P2 IMAD.MOV.U32 R4, RZ, RZ, R62 ;  /* 0x000000ffff042224 */ /* 0x001fc400078e003e */
[----:B------:R-:W-:Y:S01]  /*166b0*/  @P2 IMAD.MOV.U32 R5, RZ, RZ, R134 ;  /* 0x000000ffff052224 */ /* 0x000fe200078e0086 */
[----:B------:R-:W4:Y:S01]  /*166c0*/  LDL.LU R62, [R1+0xbf0] ;  /* 0x000bf000013e7983 */ /* 0x000f220000300800 */
[----:B--2---:R-:W-:-:S06]  /*166d0*/  PRMT R67, RZ, 0x7610, R67 ;  /* 0x00007610ff437816 */ /* 0x004fcc0000000043 */
[----:B------:R0:W2:Y:S01]  /*166e0*/  @P2 LDG.E.U8 R67, desc[UR24][R4.64] ;  /* 0x0000001804432981 */ /* 0x0000a2000c1e1100 */
[----:B---3--:R-:W-:Y:S01]  /*166f0*/  PRMT R66, RZ, 0x7610, R66 ;  /* 0x00007610ff427816 */ /* 0x008fe20000000042 */
[----:B0-----:R-:W-:Y:S02]  /*16700*/  @P2 IMAD.MOV.U32 R4, RZ, RZ, R136 ;  /* 0x000000ffff042224 */ /* 0x001fe400078e0088 */
[----:B----4-:R-:W-:-:S05]  /*16710*/  @P2 IMAD.MOV.U32 R5, RZ, RZ, R135 ;  /* 0x000000ffff052224 */ /* 0x010fca00078e0087 */
[----:B------:R0:W3:Y:S02]  /*16720*/  @P2 LDG.E.U8 R66, desc[UR24][R4.64] ;  /* 0x0000001804422981 */ /* 0x0000e4000c1e1100 */
[----:B0-----:R-:W-:Y:S02]  /*16730*/  @P2 IMAD.MOV.U32 R4, RZ, RZ, R59 ;  /* 0x000000ffff042224 */ /* 0x001fe400078e003b */
[----:B------:R-:W4:Y:S01]  /*16740*/  LDL.LU R59, [R1+0xbec] ;  /* 0x000bec00013b7983 */ /* 0x000f220000300800 */
[----:B------:R-:W-:Y:S01]  /*16750*/  PRMT R65, RZ, 0x7610, R65 ;  /* 0x00007610ff417816 */ /* 0x000fe20000000041 */
[----:B------:R-:W-:-:S05]  /*16760*/  @P2 IMAD.MOV.U32 R5, RZ, RZ, R137 ;  /* 0x000000ffff052224 */ /* 0x000fca00078e0089 */
[----:B------:R0:W2:Y:S02]  /*16770*/  @P2 LDG.E.U8 R65, desc[UR24][R4.64] ;  /* 0x0000001804412981 */ /* 0x0000a4000c1e1100 */
[----:B0-----:R-:W-:Y:S02]  /*16780*/  @P2 IMAD.MOV.U32 R4, RZ, RZ, R57 ;  /* 0x000000ffff042224 */ /* 0x001fe400078e0039 */
[----:B------:R-:W2:Y:S01]  /*16790*/  LDL.LU R57, [R1+0xbe8] ;  /* 0x000be80001397983 */ /* 0x000ea20000300800 */
[----:B------:R-:W-:Y:S01]  /*167a0*/  PRMT R64, RZ, 0x7610, R64 ;  /* 0x00007610ff407816 */ /* 0x000fe20000000040 */
[----:B------:R-:W-:Y:S01]  /*167b0*/  @P2 IMAD.MOV.U32 R5, RZ, RZ, R138 ;  /* 0x000000ffff052224 */ /* 0x000fe200078e008a */
[----:B------:R-:W-:-:S04]  /*167c0*/  PRMT R63, RZ, 0x7610, R63 ;  /* 0x00007610ff3f7816 */ /* 0x000fc8000000003f */
[----:B------:R0:W3:Y:S02]  /*167d0*/  @P2 LDG.E.U8 R64, desc[UR24][R4.64] ;  /* 0x0000001804402981 */ /* 0x0000e4000c1e1100 */
[----:B0-----:R-:W-:Y:S02]  /*167e0*/  @P2 IMAD.MOV.U32 R4, RZ, RZ, R140 ;  /* 0x000000ffff042224 */ /* 0x001fe400078e008c */
[----:B------:R-:W-:Y:S01]  /*167f0*/  @P2 IMAD.MOV.U32 R5, RZ, RZ, R139 ;  /* 0x000000ffff052224 */ /* 0x000fe200078e008b */
[----:B------:R-:W-:-:S04]  /*16800*/  PRMT R62, RZ, 0x7610, R62 ;  /* 0x00007610ff3e7816 */ /* 0x000fc8000000003e */
        /* <DEDUP_REMOVED lines=8> */
[----:B------:R-:W3:Y:S04]  /*16890*/  LDL.LU R53, [R1+0xbe0] ;  /* 0x000be00001357983 */ /* 0x000ee80000300800 */
[----:B------:R0:W3:Y:S02]  /*168a0*/  @P2 LDG.E.U8 R61, desc[UR24][R4.64] ;  /* 0x00000018043d2981 */ /* 0x0000e4000c1e1100 */
[----:B0-----:R-:W-:Y:S02]  /*168b0*/  @P2 IMAD.MOV.U32 R4, RZ, RZ, R51 ;  /* 0x000000ffff042224 */ /* 0x001fe400078e0033 */
[----:B------:R-:W-:Y:S02]  /*168c0*/  @P2 IMAD.MOV.U32 R5, RZ, RZ, R77 ;  /* 0x000000ffff052224 */ /* 0x000fe400078e004d */
[----:B------:R-:W3:Y:S04]  /*168d0*/  LDL.LU R77, [R1+0xbdc] ;  /* 0x000bdc00014d7983 */ /* 0x000ee80000300800 */
[----:B------:R-:W3:Y:S01]  /*168e0*/  LDL.LU R51, [R1+0xbd8] ;  /* 0x000bd80001337983 */ /* 0x000ee20000300800 */
[----:B----4-:R-:W-:-:S06]  /*168f0*/  PRMT R59, RZ, 0x7610, R59 ;  /* 0x00007610ff3b7816 */ /* 0x010fcc000000003b */
[----:B------:R0:W4:Y:S02]  /*16900*/  @P2 LDG.E.U8 R59, desc[UR24][R4.64] ;  /* 0x00000018043b2981 */ /* 0x000124000c1e1100 */
[----:B0-----:R-:W-:Y:S02]  /*16910*/  @P2 IMAD.MOV.U32 R5, RZ, RZ, R31 ;  /* 0x000000ffff052224 */ /* 0x001fe400078e001f */
[----:B------:R-:W-:Y:S01]  /*16920*/  @P2 IMAD.MOV.U32 R4, RZ, RZ, R49 ;  /* 0x000000ffff042224 */ /* 0x000fe200078e0031 */
[----:B------:R-:W4:Y:S01]  /*16930*/  LDL.LU R31, [R1+0xbd4] ;  /* 0x000bd400011f7983 */ /* 0x000f220000300800 */
[----:B--2---:R-:W-:-:S03]  /*16940*/  PRMT R57, RZ, 0x7610, R57 ;  /* 0x00007610ff397816 */ /* 0x004fc60000000039 */
[----:B------:R-:W2:Y:S04]  /*16950*/  LDL.LU R49, [R1+0xbd0] ;  /* 0x000bd00001317983 */ /* 0x000ea80000300800 */
[----:B------:R0:W4:Y:S02]  /*16960*/  @P2 LDG.E.U8 R57, desc[UR24][R4.64] ;  /* 0x0000001804392981 */ /* 0x000124000c1e1100 */
[----:B0-----:R-:W-:Y:S02]  /*16970*/  @P2 IMAD.MOV.U32 R5, RZ, RZ, R75 ;  /* 0x000000ffff052224 */ /* 0x001fe400078e004b */
[----:B------:R-:W-:Y:S01]  /*16980*/  @P2 IMAD.MOV.U32 R4, RZ, RZ, R47 ;  /* 0x000000ffff042224 */ /* 0x000fe200078e002f */
[----:B------:R-:W4:Y:S04]  /*16990*/  LDL.LU R75, [R1+0xbcc] ;  /* 0x000bcc00014b7983 */ /* 0x000f280000300800 */
[----:B------:R-:W4:Y:S01]  /*169a0*/  LDL.LU R47, [R1+0xbc8] ;  /* 0x000bc800012f7983 */ /* 0x000f220000300800 */
[----:B---3--:R-:W-:-:S06]  /*169b0*/  PRMT R55, RZ, 0x7610, R55 ;  /* 0x00007610ff377816 */ /* 0x008fcc0000000037 */
[----:B------:R0:W3:Y:S02]  /*169c0*/  @P2 LDG.E.U8 R55, desc[UR24][R4.64] ;  /* 0x0000001804372981 */ /* 0x0000e4000c1e1100 */
[----:B0-----:R-:W-:Y:S01]  /*169d0*/  @P2 IMAD.MOV.U32 R4, RZ, RZ, R68 ;  /* 0x000000ffff042224 */ /* 0x001fe200078e0044 */
[----:B------:R-:W-:Y:S01]  /*169e0*/  PRMT R53, RZ, 0x7610, R53 ;  /* 0x00007610ff357816 */ /* 0x000fe20000000035 */
[----:B------:R-:W-:Y:S02]  /*169f0*/  @P2 IMAD.MOV.U32 R5, RZ, RZ, R71 ;  /* 0x000000ffff052224 */ /* 0x000fe400078e0047 */
[----:B------:R-:W3:Y:S04]  /*16a00*/  LDL.LU R71, [R1+0xbc4] ;  /* 0x000bc40001477983 */ /* 0x000ee80000300800 */
[----:B------:R0:W3:Y:S04]  /*16a10*/  @P2 LDG.E.U8 R53, desc[UR24][R4.64] ;  /* 0x0000001804352981 */ /* 0x0000e8000c1e1100 */
[----:B------:R-:W3:Y:S01]  /*16a20*/  LDL.LU R68, [R1+0xbc0] ;  /* 0x000bc00001447983 */ /* 0x000ee20000300800 */
[----:B0-----:R-:W-:-:S02]  /*16a30*/  @P2 IMAD.MOV.U32 R4, RZ, RZ, R43 ;  /* 0x000000ffff042224 */ /* 0x001fc400078e002b */
[----:B------:R-:W-:Y:S02]  /*16a40*/  @P2 IMAD.MOV.U32 R5, RZ, RZ, R78 ;  /* 0x000000ffff052224 */ /* 0x000fe400078e004e */
[----:B------:R-:W3:Y:S01]  /*16a50*/  LDL.LU R78, [R1+0xbbc] ;  /* 0x000bbc00014e7983 */ /* 0x000ee20000300800 */
[----:B------:R-:W-:-:S03]  /*16a60*/  PRMT R51, RZ, 0x7610, R51 ;  /* 0x00007610ff337816 */ /* 0x000fc60000000033 */
[----:B------:R-:W3:Y:S04]  /*16a70*/  LDL.LU R43, [R1+0xbb8] ;  /* 0x000bb800012b7983 */ /* 0x000ee80000300800 */
[----:B------:R0:W3:Y:S02]  /*16a80*/  @P2 LDG.E.U8 R51, desc[UR24][R4.64] ;  /* 0x0000001804332981 */ /* 0x0000e4000c1e1100 */
[----:B0-----:R-:W-:Y:S02]  /*16a90*/  @P2 IMAD.MOV.U32 R4, RZ, RZ, R41 ;  /* 0x000000ffff042224 */ /* 0x001fe400078e0029 */
[----:B------:R-:W-:Y:S02]  /*16aa0*/  @P2 IMAD.MOV.U32 R5, RZ, RZ, R69 ;  /* 0x000000ffff052224 */ /* 0x000fe400078e0045 */
[----:B------:R-:W3:Y:S04]  /*16ab0*/  LDL.LU R69, [R1+0xbb4] ;  /* 0x000bb40001457983 */ /* 0x000ee80000300800 */
[----:B------:R-:W3:Y:S01]  /*16ac0*/  LDL.LU R41, [R1+0xbb0] ;  /* 0x000bb00001297983 */ /* 0x000ee20000300800 */
[----:B--2---:R-:W-:-:S06]  /*16ad0*/  PRMT R49, RZ, 0x7610, R49 ;  /* 0x00007610ff317816 */ /* 0x004fcc0000000031 */
[----:B------:R0:W2:Y:S02]  /*16ae0*/  @P2 LDG.E.U8 R49, desc[UR24][R4.64] ;  /* 0x0000001804312981 */ /* 0x0000a4000c1e1100 */
[----:B0-----:R-:W-:Y:S02]  /*16af0*/  @P2 IMAD.MOV.U32 R5, RZ, RZ, R72 ;  /* 0x000000ffff052224 */ /* 0x001fe400078e0048 */
[----:B------:R-:W-:Y:S01]  /*16b00*/  @P2 IMAD.MOV.U32 R4, RZ, RZ, R39 ;  /* 0x000000ffff042224 */ /* 0x000fe200078e0027 */
[----:B------:R-:W2:Y:S04]  /*16b10*/  LDL.LU R72, [R1+0xbac] ;  /* 0x000bac0001487983 */ /* 0x000ea80000300800 */
[----:B------:R-:W2:Y:S01]  /*16b20*/  LDL.LU R39, [R1+0xba8] ;  /* 0x000ba80001277983 */ /* 0x000ea20000300800 */
[----:B----4-:R-:W-:-:S06]  /*16b30*/  PRMT R47, RZ, 0x7610, R47 ;  /* 0x00007610ff2f7816 */ /* 0x010fcc000000002f */
[----:B------:R0:W4:Y:S02]  /*16b40*/  @P2 LDG.E.U8 R47, desc[UR24][R4.64] ;  /* 0x00000018042f2981 */ /* 0x000124000c1e1100 */
[----:B0-----:R-:W-:Y:S02]  /*16b50*/  @P2 IMAD.MOV.U32 R5, RZ, RZ, R76 ;  /* 0x000000ffff052224 */ /* 0x001fe400078e004c */
[----:B------:R-:W-:Y:S01]  /*16b60*/  @P2 IMAD.MOV.U32 R4, RZ, RZ, R37 ;  /* 0x000000ffff042224 */ /* 0x000fe200078e0025 */
[----:B------:R-:W4:Y:S04]  /*16b70*/  LDL.LU R76, [R1+0xba4] ;  /* 0x000ba400014c7983 */ /* 0x000f280000300800 */
[----:B------:R-:W4:Y:S01]  /*16b80*/  LDL.LU R37, [R1+0xba0] ;  /* 0x000ba00001257983 */ /* 0x000f220000300800 */
[----:B------:R-:W-:-:S06]  /*16b90*/  PRMT R45, RZ, 0x7610, R45 ;  /* 0x00007610ff2d7816 */ /* 0x000fcc000000002d */
[----:B------:R0:W4:Y:S02]  /*16ba0*/  @P2 LDG.E.U8 R45, desc[UR24][R4.64] ;  /* 0x00000018042d2981 */ /* 0x000124000c1e1100 */
[----:B0-----:R-:W-:Y:S02]  /*16bb0*/  @P2 IMAD.MOV.U32 R5, RZ, RZ, R33 ;  /* 0x000000ffff052224 */ /* 0x001fe400078e0021 */
[----:B------:R-:W4:Y:S01]  /*16bc0*/  LDL.LU R33, [R1+0xb9c] ;  /* 0x000b9c0001217983 */ /* 0x000f220000300800 */
[----:B------:R-:W-:-:S03]  /*16bd0*/  @P2 IMAD.MOV.U32 R4, RZ, RZ, R70 ;  /* 0x000000ffff042224 */ /* 0x000fc600078e0046 */
[----:B------:R-:W4:Y:S01]  /*16be0*/  LDL.LU R70, [R1+0xb98] ;  /* 0x000b980001467983 */ /* 0x000f220000300800 */
[----:B---3--:R-:W-:-:S06]  /*16bf0*/  PRMT R43, RZ, 0x7610, R43 ;  /* 0x00007610ff2b7816 */ /* 0x008fcc000000002b */
[----:B------:R0:W3:Y:S02]  /*16c00*/  @P2 LDG.E.U8 R43, desc[UR24][R4.64] ;  /* 0x00000018042b2981 */ /* 0x0000e4000c1e1100 */
[----:B0-----:R-:W-:Y:S02]  /*16c10*/  @P2 IMAD.MOV.U32 R4, RZ, RZ, R74 ;  /* 0x000000ffff042224 */ /* 0x001fe400078e004a */
        /* <DEDUP_REMOVED lines=12> */
[----:B------:R-:W2:Y:S01]  /*16ce0*/  LDL.LU R25, [R1+0xb84] ;  /* 0x000b840001197983 */ /* 0x000ea20000300800 */
[----:B------:R-:W-:-:S03]  /*16cf0*/  @P2 IMAD.MOV.U32 R4, RZ, RZ, R23 ;  /* 0x000000ffff042224 */ /* 0x000fc600078e0017 */
[----:B------:R-:W2:Y:S01]  /*16d00*/  LDL.LU R23, [R1+0xb80] ;  /* 0x000b800001177983 */ /* 0x000ea20000300800 */
[----:B----4-:R-:W-:-:S06]  /*16d10*/  PRMT R37, RZ, 0x7610, R37 ;  /* 0x00007610ff257816 */ /* 0x010fcc0000000025 */
[----:B------:R0:W4:Y:S02]  /*16d20*/  @P2 LDG.E.U8 R37, desc[UR24][R4.64] ;  /* 0x0000001804252981 */ /* 0x000124000c1e1100 */
[----:B0-----:R-:W-:Y:S02]  /*16d30*/  @P2 IMAD.MOV.U32 R5, RZ, RZ, R21 ;  /* 0x000000ffff052224 */ /* 0x001fe400078e0015 */
[----:B------:R-:W4:Y:S01]  /*16d40*/  LDL.LU R21, [R1+0xb7c] ;  /* 0x000b7c0001157983 */ /* 0x000f220000300800 */
[----:B------:R-:W-:Y:S01]  /*16d50*/  PRMT R35, RZ, 0x7610, R35 ;  /* 0x00007610ff237816 */ /* 0x000fe20000000023 */
[----:B------:R-:W-:Y:S01]  /*16d60*/  @P2 IMAD.MOV.U32 R4, RZ, RZ, R73 ;  /* 0x000000ffff042224 */ /* 0x000fe200078e0049 */
[----:B------:R-:W-:Y:S01]  /*16d70*/  PRMT R33, RZ, 0x7610, R33 ;  /* 0x00007610ff217816 */ /* 0x000fe20000000021 */
[----:B------:R-:W4:Y:S04]  /*16d80*/  LDL.LU R73, [R1+0xb78] ;  /* 0x000b780001497983 */ /* 0x000f280000300800 */
[----:B------:R0:W4:Y:S01]  /*16d90*/  @P2 LDG.E.U8 R35, desc[UR24][R4.64] ;  /* 0x0000001804232981 */ /* 0x000122000c1e1100 */
[----:B------:R-:W-:Y:S01]  /*16da0*/  PRMT R31, RZ, 0x7610, R31 ;  /* 0x00007610ff1f7816 */ /* 0x000fe2000000001f */
[----:B0-----:R-:W-:-:S02]  /*16db0*/  @P2 IMAD.MOV.U32 R4, RZ, RZ, R0 ;  /* 0x000000ffff042224 */ /* 0x001fc400078e0000 */
[----:B------:R-:W-:Y:S01]  /*16dc0*/  @P2 IMAD.MOV.U32 R5, RZ, RZ, R10 ;  /* 0x000000ffff052224 */ /* 0x000fe200078e000a */
[----:B------:R-:W-:Y:S01]  /*16dd0*/  PRMT R19, RZ, 0x7610, R19 ;  /* 0x00007610ff137816 */ /* 0x000fe20000000013 */
[----:B------:R-:W4:Y:S04]  /*16de0*/  LDL.LU R10, [R1+0xb74] ;  /* 0x000b7400010a7983 */ /* 0x000f280000300800 */
[----:B------:R0:W4:Y:S01]  /*16df0*/  @P2 LDG.E.U8 R33, desc[UR24][R4.64] ;  /* 0x0000001804212981 */ /* 0x000122000c1e1100 */
[----:B---3--:R-:W-:-:S03]  /*16e00*/  PRMT R29, RZ, 0x7610, R29 ;  /* 0x00007610ff1d7816 */ /* 0x008fc6000000001d */
[----:B------:R-:W3:Y:S01]  /*16e10*/  LDL.LU R0, [R1+0xb70] ;  /* 0x000b700001007983 */ /* 0x000ee20000300800 */
[----:B0-----:R-:W-:Y:S02]  /*16e20*/  @P2 IMAD.MOV.U32 R4, RZ, RZ, R2 ;  /* 0x000000ffff042224 */ /* 0x001fe400078e0002 */
[----:B------:R-:W-:Y:S01]  /*16e30*/  @P2 IMAD.MOV.U32 R5, RZ, RZ, R116 ;  /* 0x000000ffff052224 */ /* 0x000fe200078e0074 */
[----:B------:R-:W-:Y:S01]  /*16e40*/  PRMT R72, RZ, 0x7610, R72 ;  /* 0x00007610ff487816 */ /* 0x000fe20000000048 */
[----:B------:R-:W3:Y:S04]  /*16e50*/  LDL.LU R116, [R1+0xb6c] ;  /* 0x000b6c0001747983 */ /* 0x000ee80000300800 */
[----:B------:R0:W3:Y:S02]  /*16e60*/  @P2 LDG.E.U8 R31, desc[UR24][R4.64] ;  /* 0x00000018041f2981 */ /* 0x0000e4000c1e1100 */
[----:B0-----:R-:W-:-:S02]  /*16e70*/  @P2 IMAD.MOV.U32 R4, RZ, RZ, R164 ;  /* 0x000000ffff042224 */ /* 0x001fc400078e00a4 */
[----:B------:R-:W-:Y:S01]  /*16e80*/  @P2 IMAD.MOV.U32 R5, RZ, RZ, R165 ;  /* 0x000000ffff052224 */ /* 0x000fe200078e00a5 */
[----:B------:R-:W-:-:S04]  /*16e90*/  PRMT R27, RZ, 0x7610, R27 ;  /* 0x00007610ff1b7816 */ /* 0x000fc8000000001b */
[----:B------:R0:W3:Y:S02]  /*16ea0*/  @P2 LDG.E.U8 R29, desc[UR24][R4.64] ;  /* 0x00000018041d2981 */ /* 0x0000e4000c1e1100 */
[----:B0-----:R-:W-:Y:S02]  /*16eb0*/  @P2 IMAD.MOV.U32 R4, RZ, RZ, R162 ;  /* 0x000000ffff042224 */ /* 0x001fe400078e00a2 */
[----:B------:R-:W-:-:S05]  /*16ec0*/  @P2 IMAD.MOV.U32 R5, RZ, RZ, R163 ;  /* 0x000000ffff052224 */ /* 0x000fca00078e00a3 */
[----:B------:R0:W3:Y:S02]  /*16ed0*/  @P2 LDG.E.U8 R27, desc[UR24][R4.64] ;  /* 0x00000018041b2981 */ /* 0x0000e4000c1e1100 */
[----:B0-----:R-:W-:Y:S02]  /*16ee0*/  @P2 IMAD.MOV.U32 R4, RZ, RZ, R160 ;  /* 0x000000ffff042224 */ /* 0x001fe400078e00a0 */
[----:B------:R-:W-:Y:S01]  /*16ef0*/  @P2 IMAD.MOV.U32 R5, RZ, RZ, R161 ;  /* 0x000000ffff052224 */ /* 0x000fe200078e00a1 */
[----:B------:R-:W-:Y:S02]  /*16f00*/  PRMT R71, RZ, 0x7610, R71 ;  /* 0x00007610ff477816 */ /* 0x000fe40000000047 */
[----:B------:R-:W-:Y:S02]  /*16f10*/  PRMT R70, RZ, 0x7610, R70 ;  /* 0x00007610ff467816 */ /* 0x000fe40000000046 */
[----:B------:R-:W-:Y:S02]  /*16f20*/  PRMT R69, RZ, 0x7610, R69 ;  /* 0x00007610ff457816 */ /* 0x000fe40000000045 */
[----:B--2---:R-:W-:-:S02]  /*16f30*/  PRMT R25, RZ, 0x7610, R25 ;  /* 0x00007610ff197816 */ /* 0x004fc40000000019 */
[----:B------:R-:W-:-:S04]  /*16f40*/  PRMT R23, RZ, 0x7610, R23 ;  /* 0x00007610ff177816 */ /* 0x000fc80000000017 */
[----:B------:R0:W2:Y:S02]  /*16f50*/  @P2 LDG.E.U8 R25, desc[UR24][R4.64] ;  /* 0x0000001804192981 */ /* 0x0000a4000c1e1100 */
[----:B0-----:R-:W-:Y:S02]  /*16f60*/  @P2 IMAD.MOV.U32 R4, RZ, RZ, R158 ;  /* 0x000000ffff042224 */ /* 0x001fe400078e009e */
[----:B------:R-:W-:Y:S01]  /*16f70*/  @P2 IMAD.MOV.U32 R5, RZ, RZ, R159 ;  /* 0x000000ffff052224 */ /* 0x000fe200078e009f */
[----:B------:R-:W2:Y:S04]  /*16f80*/  LDL R158, [R1+0x994] ;  /* 0x00099400019e7983 */ /* 0x000ea80000100800 */
[----:B------:R0:W2:Y:S01]  /*16f90*/  @P2 LDG.E.U8 R23, desc[UR24][R4.64] ;  /* 0x0000001804172981 */ /* 0x0000a2000c1e1100 */
[----:B----4-:R-:W-:Y:S01]  /*16fa0*/  PRMT R21, RZ, 0x7610, R21 ;  /* 0x00007610ff157816 */ /* 0x010fe20000000015 */
[----:B0-----:R-:W-:-:S02]  /*16fb0*/  @P2 IMAD.MOV.U32 R4, RZ, RZ, R156 ;  /* 0x000000ffff042224 */ /* 0x001fc400078e009c */
[----:B------:R-:W-:-:S05]  /*16fc0*/  @P2 IMAD.MOV.U32 R5, RZ, RZ, R157 ;  /* 0x000000ffff052224 */ /* 0x000fca00078e009d */
[----:B------:R0:W4:Y:S02]  /*16fd0*/  @P2 LDG.E.U8 R21, desc[UR24][R4.64] ;  /* 0x0000001804152981 */ /* 0x000124000c1e1100 */
[----:B0-----:R-:W-:Y:S02]  /*16fe0*/  @P2 IMAD.MOV.U32 R4, RZ, RZ, R154 ;  /* 0x000000ffff042224 */ /* 0x001fe400078e009a */
[----:B------:R-:W-:-:S05]  /*16ff0*/  @P2 IMAD.MOV.U32 R5, RZ, RZ, R155 ;  /* 0x000000ffff052224 */ /* 0x000fca00078e009b */
[----:B------:R0:W2:Y:S02]  /*17000*/  @P2 LDG.E.U8 R19, desc[UR24][R4.64] ;  /* 0x0000001804132981 */ /* 0x0000a4000c1e1100 */
[----:B0-----:R-:W-:Y:S02]  /*17010*/  @P2 IMAD.MOV.U32 R4, RZ, RZ, R152 ;  /* 0x000000ffff042224 */ /* 0x001fe400078e0098 */
[----:B------:R-:W-:-:S05]  /*17020*/  @P2 IMAD.MOV.U32 R5, RZ, RZ, R153 ;  /* 0x000000ffff052224 */ /* 0x000fca00078e0099 */
[----:B------:R0:W2:Y:S02]  /*17030*/  @P2 LDG.E.U8 R72, desc[UR24][R4.64] ;  /* 0x0000001804482981 */ /* 0x0000a4000c1e1100 */
[----:B0-----:R-:W-:Y:S02]  /*17040*/  @P2 IMAD.MOV.U32 R4, RZ, RZ, R150 ;  /* 0x000000ffff042224 */ /* 0x001fe400078e0096 */
[----:B------:R-:W-:Y:S02]  /*17050*/  @P2 IMAD.MOV.U32 R5, RZ, RZ, R151 ;  /* 0x000000ffff052224 */ /* 0x000fe400078e0097 */
[----:B------:R-:W2:Y:S04]  /*17060*/  LDL R151, [R1+0x998] ;  /* 0x0009980001977983 */ /* 0x000ea80000100800 */
[----:B------:R0:W2:Y:S04]  /*17070*/  @P2 LDG.E.U8 R71, desc[UR24][R4.64] ;  /* 0x0000001804472981 */ /* 0x0000a8000c1e1100 */
[----:B------:R-:W2:Y:S01]  /*17080*/  LDL.LU R152, [R1+0x234] ;  /* 0x0002340001987983 */ /* 0x000ea20000300800 */
[----:B0-----:R-:W-:-:S02]  /*17090*/  @P2 IMAD.MOV.U32 R4, RZ, RZ, R148 ;  /* 0x000000ffff042224 */ /* 0x001fc400078e0094 */
[----:B------:R-:W-:-:S05]  /*170a0*/  @P2 IMAD.MOV.U32 R5, RZ, RZ, R149 ;  /* 0x000000ffff052224 */ /* 0x000fca00078e0095 */
[----:B------:R0:W2:Y:S02]  /*170b0*/  @P2 LDG.E.U8 R70, desc[UR24][R4.64] ;  /* 0x0000001804462981 */ /* 0x0000a4000c1e1100 */
[----:B0-----:R-:W-:Y:S02]  /*170c0*/  @P2 IMAD.MOV.U32 R4, RZ, RZ, R146 ;  /* 0x000000ffff042224 */ /* 0x001fe400078e0092 */
[----:B------:R-:W-:-:S05]  /*170d0*/  @P2 IMAD.MOV.U32 R5, RZ, RZ, R147 ;  /* 0x000000ffff052224 */ /* 0x000fca00078e0093 */
[----:B------:R0:W2:Y:S02]  /*170e0*/  @P2 LDG.E.U8 R69, desc[UR24][R4.64] ;  /* 0x0000001804452981 */ /* 0x0000a4000c1e1100 */
[----:B0-----:R-:W-:Y:S02]  /*170f0*/  @P2 IMAD.MOV.U32 R4, RZ, RZ, R143 ;  /* 0x000000ffff042224 */ /* 0x001fe400078e008f */
[----:B------:R-:W-:Y:S01]  /*17100*/  @P2 IMAD.MOV.U32 R5, RZ, RZ, R144 ;  /* 0x000000ffff052224 */ /* 0x000fe200078e0090 */
[----:B------:R-:W2:Y:S04]  /*17110*/  LDL.LU R143, [R1+0x238] ;  /* 0x00023800018f7983 */ /* 0x000ea80000300800 */
[----:B------:R-:W2:Y:S04]  /*17120*/  LDL.LU R144, [R1+0x264] ;  /* 0x0002640001907983 */ /* 0x000ea80000300800 */
[----:B------:R-:W2:Y:S04]  /*17130*/  LDL.LU R163, [R1+0x268] ;  /* 0x0002680001a37983 */ /* 0x000ea80000300800 */
[----:B------:R-:W2:Y:S04]  /*17140*/  LDL.LU R164, [R1+0x26c] ;  /* 0x00026c0001a47983 */ /* 0x000ea80000300800 */
[----:B------:R-:W2:Y:S04]  /*17150*/  LDL.LU R155, [R1+0x270] ;  /* 0x00027000019b7983 */ /* 0x000ea80000300800 */
[----:B------:R-:W2:Y:S04]  /*17160*/  LDL.LU R156, [R1+0x274] ;  /* 0x00027400019c7983 */ /* 0x000ea80000300800 */
[----:B------:R-:W4:Y:S04]  /*17170*/  LDL.LU R149, [R1+0x278] ;  /* 0x0002780001957983 */ /* 0x000f280000300800 */
[----:B------:R-:W4:Y:S01]  /*17180*/  LDL.LU R150, [R1+0x294] ;  /* 0x0002940001967983 */ /* 0x000f220000300800 */
[----:B------:R-:W-:-:S02]  /*17190*/  PRMT R79, RZ, 0x7610, R79 ;  /* 0x00007610ff4f7816 */ /* 0x000fc4000000004f */
[----:B------:R-:W-:-:S04]  /*171a0*/  PRMT R78, RZ, 0x7610, R78 ;  /* 0x00007610ff4e7816 */ /* 0x000fc8000000004e */
[----:B------:R0:W4:Y:S01]  /*171b0*/  @P2 LDG.E.U8 R79, desc[UR24][R4.64] ;  /* 0x00000018044f2981 */ /* 0x000122000c1e1100 */
[----:B------:R-:W-:Y:S01]  /*171c0*/  PRMT R77, RZ, 0x7610, R77 ;  /* 0x00007610ff4d7816 */ /* 0x000fe2000000004d */
[----:B0-----:R-:W-:Y:S02]  /*171d0*/  @P2 IMAD.MOV.U32 R4, RZ, RZ, R141 ;  /* 0x000000ffff042224 */ /* 0x001fe400078e008d */
[----:B------:R-:W-:Y:S01]  /*171e0*/  @P2 IMAD.MOV.U32 R5, RZ, RZ, R142 ;  /* 0x000000ffff052224 */ /* 0x000fe200078e008e */
[----:B------:R-:W4:Y:S04]  /*171f0*/  LDL.LU R141, [R1+0x298] ;  /* 0x00029800018d7983 */ /* 0x000f280000300800 */
[----:B------:R0:W4:Y:S01]  /*17200*/  @P2 LDG.E.U8 R78, desc[UR24][R4.64] ;  /* 0x00000018044e2981 */ /* 0x000122000c1e1100 */
[----:B------:R-:W-:-:S03]  /*17210*/  PRMT R76, RZ, 0x7610, R76 ;  /* 0x00007610ff4c7816 */ /* 0x000fc6000000004c */
[----:B------:R-:W4:Y:S01]  /*17220*/  LDL.LU R142, [R1+0x29c] ;  /* 0x00029c00018e7983 */ /* 0x000f220000300800 */
[----:B0-----:R-:W-:Y:S02]  /*17230*/  @P2 IMAD.MOV.U32 R4, RZ, RZ, R102 ;  /* 0x000000ffff042224 */ /* 0x001fe400078e0066 */
[----:B------:R-:W-:Y:S02]  /*17240*/  @P2 IMAD.MOV.U32 R5, RZ, RZ, R145 ;  /* 0x000000ffff052224 */ /* 0x000fe400078e0091 */
[----:B---3--:R-:W-:-:S03]  /*17250*/  @!P6 IMAD.MOV R116, RZ, RZ, -R116 ;  /* 0x000000ffff74e224 */ /* 0x008fc600078e0a74 */
[----:B------:R0:W3:Y:S02]  /*17260*/  @P2 LDG.E.U8 R77, desc[UR24][R4.64] ;  /* 0x00000018044d2981 */ /* 0x0000e4000c1e1100 */
[----:B0-----:R-:W-:Y:S02]  /*17270*/  @P2 IMAD.MOV.U32 R4, RZ, RZ, R96 ;  /* 0x000000ffff042224 */ /* 0x001fe400078e0060 */
[----:B------:R-:W-:Y:S01]  /*17280*/  @P2 IMAD.MOV.U32 R5, RZ, RZ, R100 ;  /* 0x000000ffff052224 */ /* 0x000fe200078e0064 */
[----:B------:R-:W-:Y:S04]  /*17290*/  STL [R1+0xae8], R116 ;  /* 0x000ae87401007387 */ /* 0x000fe80000100800 */
[----:B------:R0:W3:Y:S02]  /*172a0*/  @P2 LDG.E.U8 R76, desc[UR24][R4.64] ;  /* 0x00000018044c2981 */ /* 0x0000e4000c1e1100 */
[----:B0-----:R-:W-:Y:S01]  /*172b0*/  @P2 IMAD.MOV.U32 R4, RZ, RZ, R85 ;  /* 0x000000ffff042224 */ /* 0x001fe200078e0055 */
[----:B--2---:R-:W-:-:S02]  /*172c0*/  SEL R85, R10, R156, !P3 ;  /* 0x0000009c0a557207 */ /* 0x004fc40005800000 */
[----:B------:R-:W2:Y:S01]  /*172d0*/  LDL.LU R156, [R1+0x2a0] ;  /* 0x0002a000019c7983 */ /* 0x000ea20000300800 */
[----:B------:R-:W-:Y:S01]  /*172e0*/  PRMT R75, RZ, 0x7610, R75 ;  /* 0x00007610ff4b7816 */ /* 0x000fe2000000004b */
[----:B------:R-:W-:Y:S01]  /*172f0*/  @P2 IMAD.MOV.U32 R5, RZ, RZ, R91 ;  /* 0x000000ffff052224 */ /* 0x000fe200078e005b */
[----:B------:R-:W-:-:S04]  /*17300*/  PRMT R74, RZ, 0x7610, R74 ;  /* 0x00007610ff4a7816 */ /* 0x000fc8000000004a */
[----:B------:R0:W3:Y:S01]  /*17310*/  @P2 LDG.E.U8 R75, desc[UR24][R4.64] ;  /* 0x00000018044b2981 */ /* 0x0000e2000c1e1100 */
[----:B------:R-:W-:Y:S01]  /*17320*/  PRMT R73, RZ, 0x7610, R73 ;  /* 0x00007610ff497816 */ /* 0x000fe20000000049 */
[----:B0-----:R-:W-:Y:S02]  /*17330*/  @P2 IMAD.MOV.U32 R4, RZ, RZ, R14 ;  /* 0x000000ffff042224 */ /* 0x001fe400078e000e */
[----:B------:R-:W-:Y:S01]  /*17340*/  @P2 IMAD.MOV.U32 R5, RZ, RZ, R83 ;  /* 0x000000ffff052224 */ /* 0x000fe200078e0053 */
[----:B------:R-:W-:-:S04]  /*17350*/  SEL R14, R10, R152, !P3 ;  /* 0x000000980a0e7207 */ /* 0x000fc80005800000 */
[----:B------:R0:W3:Y:S01]  /*17360*/  @P2 LDG.E.U8 R74, desc[UR24][R4.64] ;  /* 0x00000018044a2981 */ /* 0x0000e2000c1e1100 */
[----:B------:R-:W-:Y:S01]  /*17370*/  PRMT R68, RZ, 0x7610, R68 ;  /* 0x00007610ff447816 */ /* 0x000fe20000000044 */
[----:B------:R-:W-:Y:S02]  /*17380*/  IMAD R14, R14, UR6, RZ ;  /* 0x000000060e0e7c24 */ /* 0x000fe4000f8e02ff */
[----:B0-----:R-:W-:Y:S02]  /*17390*/  @P2 IMAD.MOV.U32 R4, RZ, RZ, R13 ;  /* 0x000000ffff042224 */ /* 0x001fe400078e000d */
[----:B------:R-:W-:-:S05]  /*173a0*/  @P2 IMAD.MOV.U32 R5, RZ, RZ, R12 ;  /* 0x000000ffff052224 */ /* 0x000fca00078e000c */
[----:B------:R0:W3:Y:S01]  /*173b0*/  @P2 LDG.E.U8 R73, desc[UR24][R4.64] ;  /* 0x0000001804492981 */ /* 0x0000e2000c1e1100 */
[----:B------:R-:W-:Y:S01]  /*173c0*/  SEL R13, R10, R143, !P3 ;  /* 0x0000008f0a0d7207 */ /* 0x000fe20005800000 */
[----:B0-----:R-:W-:Y:S02]  /*173d0*/  @P0 IMAD.MOV.U32 R4, RZ, RZ, R151 ;  /* 0x000000ffff040224 */ /* 0x001fe400078e0097 */
[----:B------:R-:W-:-:S05]  /*173e0*/  @P0 IMAD.MOV.U32 R5, RZ, RZ, R158 ;  /* 0x000000ffff050224 */ /* 0x000fca00078e009e */
[----:B------:R0:W3:Y:S01]  /*173f0*/  @P0 LDG.E.U8 R68, desc[UR24][R4.64] ;  /* 0x0000001804440981 */ /* 0x0000e2000c1e1100 */
[----:B------:R-:W-:Y:S01]  /*17400*/  IADD3 R114, P0, PT, R14, R7, RZ ;  /* 0x000000070e727210 */ /* 0x000fe20007f1e0ff */
[----:B------:R-:W-:Y:S01]  /*17410*/  IMAD R13, R13, UR6, RZ ;  /* 0x000000060d0d7c24 */ /* 0x000fe2000f8e02ff */
[C---:B----4-:R-:W-:Y:S02]  /*17420*/  SEL R91, R10.reuse, R149, !P3 ;  /* 0x000000950a5b7207 */ /* 0x050fe40005800000 */
[----:B------:R-:W-:Y:S01]  /*17430*/  SEL R12, R10, R144, !P3 ;  /* 0x000000900a0c7207 */ /* 0x000fe20005800000 */
[----:B------:R-:W-:Y:S01]  /*17440*/  STL [R1+0x188], R114 ;  /* 0x0001887201007387 */ /* 0x000fe20000100800 */
[----:B------:R-:W-:-:S03]  /*17450*/  IADD3 R11, P6, PT, R13, R7, RZ ;  /* 0x000000070d0b7210 */ /* 0x000fc60007fde0ff */
[----:B------:R-:W4:Y:S01]  /*17460*/  LDL.LU R149, [R1+0x2a4] ;  /* 0x0002a40001957983 */ /* 0x000f220000300800 */
[----:B------:R-:W-:Y:S01]  /*17470*/  IMAD R12, R12, UR6, RZ ;  /* 0x000000060c0c7c24 */ /* 0x000fe2000f8e02ff */
[C---:B0-----:R-:W-:Y:S02]  /*17480*/  SEL R5, R10.reuse, R163, !P3 ;  /* 0x000000a30a057207 */ /* 0x041fe40005800000 */
[----:B------:R0:W-:Y:S01]  /*17490*/  STL [R1+0x190], R11 ;  /* 0x0001900b01007387 */ /* 0x0001e20000100800 */
[C---:B------:R-:W-:Y:S02]  /*174a0*/  SEL R4, R10.reuse, R164, !P3 ;  /* 0x000000a40a047207 */ /* 0x040fe40005800000 */
[----:B------:R-:W-:Y:S01]  /*174b0*/  IMAD R5, R5, UR6, RZ ;  /* 0x0000000605057c24 */ /* 0x000fe2000f8e02ff */
[----:B------:R-:W-:Y:S02]  /*174c0*/  SEL R83, R10, R155, !P3 ;  /* 0x0000009b0a537207 */ /* 0x000fe40005800000 */
[----:B0-----:R-:W-:-:S02]  /*174d0*/  LEA.HI.X.SX32 R11, R14, R6, 0x1, P0 ;  /* 0x000000060e0b7211 */ /* 0x001fc400000f0eff */
[----:B------:R-:W-:Y:S02]  /*174e0*/  IADD3 R14, P0, PT, R12, R7, RZ ;  /* 0x000000070c0e7210 */ /* 0x000fe40007f1e0ff */
[----:B------:R-:W-:Y:S01]  /*174f0*/  LEA.HI.X.SX32 R13, R13, R6, 0x1, P6 ;  /* 0x000000060d0d7211 */ /* 0x000fe200030f0eff */
[----:B------:R0:W-:Y:S01]  /*17500*/  STL [R1+0x184], R11 ;  /* 0x0001840b01007387 */ /* 0x0001e20000100800 */
[----:B------:R-:W-:Y:S01]  /*17510*/  SEL R96, R10, R150, !P3 ;  /* 0x000000960a607207 */ /* 0x000fe20005800000 */
[----:B------:R-:W-:Y:S02]  /*17520*/  IMAD R4, R4, UR6, RZ ;  /* 0x0000000604047c24 */ /* 0x000fe4000f8e02ff */
[----:B------:R-:W-:Y:S01]  /*17530*/  STL [R1+0x198], R14 ;  /* 0x0001980e01007387 */ /* 0x000fe20000100800 */
[----:B------:R-:W-:-:S03]  /*17540*/  IMAD R83, R83, UR6, RZ ;  /* 0x0000000653537c24 */ /* 0x000fc6000f8e02ff */
[----:B------:R-:W3:Y:S01]  /*17550*/  LDL.LU R150, [R1+0x2a8] ;  /* 0x0002a80001967983 */ /* 0x000ee20000300800 */
[----:B0-----:R-:W-:-:S03]  /*17560*/  IADD3 R11, P6, PT, R5, R7, RZ ;  /* 0x00000007050b7210 */ /* 0x001fc60007fde0ff */
[----:B------:R0:W-:Y:S01]  /*17570*/  STL [R1+0x18c], R13 ;  /* 0x00018c0d01007387 */ /* 0x0001e20000100800 */
[----:B------:R-:W-:-:S03]  /*17580*/  IMAD R85, R85, UR6, RZ ;  /* 0x0000000655557c24 */ /* 0x000fc6000f8e02ff */
[----:B------:R1:W-:Y:S01]  /*17590*/  STL [R1+0x1c8], R11 ;  /* 0x0001c80b01007387 */ /* 0x0003e20000100800 */
[-C--:B0-----:R-:W-:Y:S02]  /*175a0*/  LEA.HI.X.SX32 R13, R12, R6.reuse, 0x1, P0 ;  /* 0x000000060c0d7211 */ /* 0x081fe400000f0eff */
[CC--:B------:R-:W-:Y:S02]  /*175b0*/  IADD3 R12, P0, PT, R4.reuse, R7.reuse, RZ ;  /* 0x00000007040c7210 */ /* 0x0c0fe40007f1e0ff */
[-C--:B-1----:R-:W-:Y:S02]  /*175c0*/  LEA.HI.X.SX32 R11, R5, R6.reuse, 0x1, P6 ;  /* 0x00000006050b7211 */ /* 0x082fe400030f0eff */
[----:B------:R-:W-:Y:S01]  /*175d0*/  IADD3 R5, P6, PT, R83, R7, RZ ;  /* 0x0000000753057210 */ /* 0x000fe20007fde0ff */
[----:B------:R-:W-:Y:S01]  /*175e0*/  STL [R1+0x194], R13 ;  /* 0x0001940d01007387 */ /* 0x000fe20000100800 */
[----:B------:R-:W-:Y:S01]  /*175f0*/  LEA.HI.X.SX32 R4, R4, R6, 0x1, P0 ;  /* 0x0000000604047211 */ /* 0x000fe200000f0eff */
[----:B------:R-:W-:-:S02]  /*17600*/  IMAD R91, R91, UR6, RZ ;  /* 0x000000065b5b7c24 */ /* 0x000fc4000f8e02ff */
[----:B------:R-:W-:Y:S01]  /*17610*/  STL [R1+0x1d0], R12 ;  /* 0x0001d00c01007387 */ /* 0x000fe20000100800 */
[----:B------:R-:W-:-:S03]  /*17620*/  SEL R100, R10, R141, !P3 ;  /* 0x0000008d0a647207 */ /* 0x000fc60005800000 */
[----:B------:R0:W-:Y:S04]  /*17630*/  STL [R1+0x1c4], R11 ;  /* 0x0001c40b01007387 */ /* 0x0001e80000100800 */
[----:B------:R1:W-:Y:S04]  /*17640*/  STL [R1+0x1d8], R5 ;  /* 0x0001d80501007387 */ /* 0x0003e80000100800 */
[----:B------:R-:W3:Y:S01]  /*17650*/  LDL.LU R141, [R1+0x2ac] ;  /* 0x0002ac00018d7983 */ /* 0x000ee20000300800 */
[----:B0-----:R-:W-:-:S03]  /*17660*/  IADD3 R11, P0, PT, R85, R7, RZ ;  /* 0x00000007550b7210 */ /* 0x001fc60007f1e0ff */
[----:B------:R0:W-:Y:S01]  /*17670*/  STL [R1+0x1cc], R4 ;  /* 0x0001cc0401007387 */ /* 0x0001e20000100800 */
[----:B-1----:R-:W-:-:S03]  /*17680*/  LEA.HI.X.SX32 R5, R83, R6, 0x1, P6 ;  /* 0x0000000653057211 */ /* 0x002fc600030f0eff */
[----:B------:R-:W-:Y:S01]  /*17690*/  STL [R1+0x228], R11 ;  /* 0x0002280b01007387 */ /* 0x000fe20000100800 */
[----:B------:R-:W-:Y:S01]  /*176a0*/  IMAD R96, R96, UR6, RZ ;  /* 0x0000000660607c24 */ /* 0x000fe2000f8e02ff */
[----:B0-----:R-:W-:Y:S02]  /*176b0*/  IADD3 R4, P6, PT, R91, R7, RZ ;  /* 0x000000075b047210 */ /* 0x001fe40007fde0ff */
[----:B------:R0:W-:Y:S01]  /*176c0*/  STL [R1+0x1d4], R5 ;  /* 0x0001d40501007387 */ /* 0x0001e20000100800 */
[----:B------:R-:W-:-:S03]  /*176d0*/  SEL R102, R10, R142, !P3 ;  /* 0x0000008e0a667207 */ /* 0x000fc60005800000 */
[----:B------:R1:W-:Y:S04]  /*176e0*/  STL [R1+0x230], R4 ;  /* 0x0002300401007387 */ /* 0x0003e80000100800 */
[----:B------:R-:W3:Y:S01]  /*176f0*/  LDL.LU R142, [R1+0x2b0] ;  /* 0x0002b000018e7983 */ /* 0x000ee20000300800 */
[----:B0-----:R-:W-:Y:S02]  /*17700*/  LEA.HI.X.SX32 R5, R85, R6, 0x1, P0 ;  /* 0x0000000655057211 */ /* 0x001fe400000f0eff */
[----:B-1----:R-:W-:-:S03]  /*17710*/  IADD3 R4, P0, PT, R96, R7, RZ ;  /* 0x0000000760047210 */ /* 0x002fc60007f1e0ff */
[----:B------:R0:W-:Y:S04]  /*17720*/  STL [R1+0x204], R5 ;  /* 0x0002040501007387 */ /* 0x0001e80000100800 */
[----:B------:R2:W-:Y:S01]  /*17730*/  STL [R1+0x238], R4 ;  /* 0x0002380401007387 */ /* 0x0005e20000100800 */
[----:B0-----:R-:W-:-:S05]  /*17740*/  LEA.HI.X.SX32 R5, R91, R6, 0x1, P6 ;  /* 0x000000065b057211 */ /* 0x001fca00030f0eff */
[----:B------:R0:W-:Y:S01]  /*17750*/  STL [R1+0x22c], R5 ;  /* 0x00022c0501007387 */ /* 0x0001e20000100800 */
[----:B--2---:R-:W-:-:S03]  /*17760*/  SEL R4, R10, R156, !P3 ;  /* 0x0000009c0a047207 */ /* 0x004fc60005800000 */
[----:B------:R-:W2:Y:S01]  /*17770*/  LDL.LU R156, [R1+0x2b4] ;  /* 0x0002b400019c7983 */ /* 0x000ea20000300800 */
[----:B------:R-:W-:Y:S01]  /*17780*/  IMAD R100, R100, UR6, RZ ;  /* 0x0000000664647c24 */ /* 0x000fe2000f8e02ff */
[----:B0-----:R-:W-:-:S04]  /*17790*/  LEA.HI.X.SX32 R5, R96, R6, 0x1, P0 ;  /* 0x0000000660057211 */ /* 0x001fc800000f0eff */
[----:B------:R-:W-:Y:S01]  /*177a0*/  IADD3 R11, P0, PT, R100, R7, RZ ;  /* 0x00000007640b7210 */ /* 0x000fe20007f1e0ff */
[----:B------:R-:W-:Y:S01]  /*177b0*/  STL [R1+0xaf8], R96 ;  /* 0x000af86001007387 */ /* 0x000fe20000100800 */
[----:B------:R-:W-:-:S03]  /*177c0*/  VIADD R3, R0, 0xdd ;  /* 0x000000dd00037836 */ /* 0x000fc60000000000 */
[----:B------:R4:W-:Y:S04]  /*177d0*/  STL [R1+0x234], R5 ;  /* 0x0002340501007387 */ /* 0x0009e80000100800 */
[----:B------:R-:W-:Y:S01]  /*177e0*/  STL [R1+0x268], R11 ;  /* 0x0002680b01007387 */ /* 0x000fe20000100800 */
[----:B------:R-:W-:Y:S01]  /*177f0*/  IMAD R102, R102, UR6, RZ ;  /* 0x0000000666667c24 */ /* 0x000fe2000f8e02ff */
[----:B------:R-:W-:Y:S01]  /*17800*/  ISETP.GE.AND P6, PT, R3, RZ, PT ;  /* 0x000000ff0300720c */ /* 0x000fe20003fc6270 */
[----:B------:R-:W-:Y:S01]  /*17810*/  IMAD R13, R4, UR6, RZ ;  /* 0x00000006040d7c24 */ /* 0x000fe2000f8e02ff */
[----:B------:R-:W-:Y:S02]  /*17820*/  IABS R12, R3 ;  /* 0x00000003000c7213 */ /* 0x000fe40000000000 */
[----:B------:R-:W-:-:S02]  /*17830*/  LEA.HI.X.SX32 R3, R100, R6, 0x1, P0 ;  /* 0x0000000664037211 */ /* 0x000fc400000f0eff */
[----:B------:R-:W-:Y:S02]  /*17840*/  IADD3 R4, P0, PT, R102, R7, RZ ;  /* 0x0000000766047210 */ /* 0x000fe40007f1e0ff */
[----:B----4-:R-:W-:Y:S02]  /*17850*/  SEL R5, R10, R149, !P3 ;  /* 0x000000950a057207 */ /* 0x010fe40005800000 */
[----:B------:R-:W4:Y:S04]  /*17860*/  LDL.LU R149, [R1+0x2b8] ;  /* 0x0002b80001957983 */ /* 0x000f280000300800 */
[----:B------:R-:W-:Y:S04]  /*17870*/  STL [R1+0xafc], R100 ;  /* 0x000afc6401007387 */ /* 0x000fe80000100800 */
[----:B------:R-:W-:Y:S04]  /*17880*/  STL [R1+0x264], R3 ;  /* 0x0002640301007387 */ /* 0x000fe80000100800 */
[----:B------:R0:W-:Y:S02]  /*17890*/  STL [R1+0x270], R4 ;  /* 0x0002700401007387 */ /* 0x0001e40000100800 */
[----:B0-----:R-:W-:-:S02]  /*178a0*/  LEA.HI.X.SX32 R4, R102, R6, 0x1, P0 ;  /* 0x0000000666047211 */ /* 0x001fc400000f0eff */
[----:B------:R-:W-:Y:S02]  /*178b0*/  IADD3 R11, P0, PT, R13, R7, RZ ;  /* 0x000000070d0b7210 */ /* 0x000fe40007f1e0ff */
[----:B---3--:R-:W-:Y:S02]  /*178c0*/  SEL R3, R10, R150, !P3 ;  /* 0x000000960a037207 */ /* 0x008fe40005800000 */
[----:B------:R-:W3:Y:S04]  /*178d0*/  LDL.LU R150, [R1+0x2bc] ;  /* 0x0002bc0001967983 */ /* 0x000ee80000300800 */
[----:B------:R-:W-:Y:S04]  /*178e0*/  STL [R1+0xb00], R102 ;  /* 0x000b006601007387 */ /* 0x000fe80000100800 */
[----:B------:R-:W-:Y:S04]  /*178f0*/  STL [R1+0x26c], R4 ;  /* 0x00026c0401007387 */ /* 0x000fe80000100800 */
[----:B------:R0:W-:Y:S04]  /*17900*/  STL [R1+0x278], R11 ;  /* 0x0002780b01007387 */ /* 0x0001e80000100800 */
[----:B------:R-:W3:Y:S01]  /*17910*/  LDL.LU R155, [R1+0x2c0] ;  /* 0x0002c000019b7983 */ /* 0x000ee20000300800 */
[----:B------:R-:W-:-:S02]  /*17920*/  IMAD R14, R5, UR6, RZ ;  /* 0x00000006050e7c24 */ /* 0x000fc4000f8e02ff */
[----:B------:R-:W-:Y:S01]  /*17930*/  IMAD R83, R3, UR6, RZ ;  /* 0x0000000603537c24 */ /* 0x000fe2000f8e02ff */
[----:B0-----:R-:W-:Y:S02]  /*17940*/  LEA.HI.X.SX32 R11, R13, R6, 0x1, P0 ;  /* 0x000000060d0b7211 */ /* 0x001fe400000f0eff */
[----:B------:R-:W-:Y:S01]  /*17950*/  IADD3 R3, P0, PT, R14, R7, RZ ;  /* 0x000000070e037210 */ /* 0x000fe20007f1e0ff */
[----:B------:R-:W-:Y:S01]  /*17960*/  IMAD.HI.U32 R5, R9, R12, RZ ;  /* 0x0000000c09057227 */ /* 0x000fe200078e00ff */
[----:B------:R-:W-:Y:S02]  /*17970*/  SEL R4, R10, R141, !P3 ;  /* 0x0000008d0a047207 */ /* 0x000fe40005800000 */
[----:B------:R-:W3:Y:S01]  /*17980*/  LDL.LU R141, [R1+0x2c4] ;  /* 0x0002c400018d7983 */ /* 0x000ee20000300800 */
[----:B------:R-:W-:-:S03]  /*17990*/  IMAD.MOV R5, RZ, RZ, -R5 ;  /* 0x000000ffff057224 */ /* 0x000fc600078e0a05 */
[----:B------:R-:W-:Y:S01]  /*179a0*/  STL [R1+0x274], R11 ;  /* 0x0002740b01007387 */ /* 0x000fe20000100800 */
[----:B------:R-:W-:-:S03]  /*179b0*/  IMAD R85, R4, UR6, RZ ;  /* 0x0000000604557c24 */ /* 0x000fc6000f8e02ff */
[----:B------:R0:W-:Y:S01]  /*179c0*/  STL [R1+0x298], R3 ;  /* 0x0002980301007387 */ /* 0x0001e20000100800 */
[----:B------:R-:W-:Y:S01]  /*179d0*/  LEA.HI.X.SX32 R4, R14, R6, 0x1, P0 ;  /* 0x000000060e047211 */ /* 0x000fe200000f0eff */
[----:B------:R-:W-:Y:S01]  /*179e0*/  IMAD R12, R8, R5, R12 ;  /* 0x00000005080c7224 */ /* 0x000fe200078e020c */
[----:B------:R-:W-:Y:S02]  /*179f0*/  SEL R13, R10, R142, !P3 ;  /* 0x0000008e0a0d7207 */ /* 0x000fe40005800000 */
[----:B------:R-:W3:Y:S01]  /*17a00*/  LDL.LU R142, [R1+0x2cc] ;  /* 0x0002cc00018e7983 */ /* 0x000ee20000300800 */
[----:B0-----:R-:W-:-:S03]  /*17a10*/  IADD3 R3, P0, PT, R83, R7, RZ ;  /* 0x0000000753037210 */ /* 0x001fc60007f1e0ff */
[----:B------:R-:W-:Y:S04]  /*17a20*/  STL [R1+0x294], R4 ;  /* 0x0002940401007387 */ /* 0x000fe80000100800 */
[----:B------:R2:W-:Y:S04]  /*17a30*/  STL [R1+0x2a0], R3 ;  /* 0x0002a00301007387 */ /* 0x0005e80000100800 */
[----:B------:R-:W-:Y:S01]  /*17a40*/  STL [R1+0xaec], R12 ;  /* 0x000aec0c01007387 */ /* 0x000fe20000100800 */
[----:B--2---:R-:W-:-:S03]  /*17a50*/  SEL R3, R10, R156, !P3 ;  /* 0x0000009c0a037207 */ /* 0x004fc60005800000 */
[----:B------:R-:W2:Y:S01]  /*17a60*/  LDL.LU R156, [R1+0x2d4] ;  /* 0x0002d400019c7983 */ /* 0x000ea20000300800 */
[----:B------:R-:W-:Y:S02]  /*17a70*/  LEA.HI.X.SX32 R4, R83, R6, 0x1, P0 ;  /* 0x0000000653047211 */ /* 0x000fe400000f0eff */
[----:B------:R-:W-:Y:S01]  /*17a80*/  IADD3 R5, P0, PT, R85, R7, RZ ;  /* 0x0000000755057210 */ /* 0x000fe20007f1e0ff */
[----:B------:R-:W-:Y:S04]  /*17a90*/  STL [R1+0xaf0], R83 ;  /* 0x000af05301007387 */ /* 0x000fe80000100800 */
[----:B------:R4:W-:Y:S01]  /*17aa0*/  STL [R1+0x29c], R4 ;  /* 0x00029c0401007387 */ /* 0x0009e20000100800 */
[----:B------:R-:W-:Y:S01]  /*17ab0*/  IMAD R13, R13, UR6, RZ ;  /* 0x000000060d0d7c24 */ /* 0x000fe2000f8e02ff */
[----:B----4-:R-:W-:-:S02]  /*17ac0*/  SEL R4, R10, R149, !P3 ;  /* 0x000000950a047207 */ /* 0x010fc40005800000 */
[----:B------:R-:W4:Y:S04]  /*17ad0*/  LDL.LU R149, [R1+0x2dc] ;  /* 0x0002dc0001957983 */ /* 0x000f280000300800 */
[----:B------:R0:W-:Y:S04]  /*17ae0*/  STL [R1+0x2a8], R5 ;  /* 0x0002a80501007387 */ /* 0x0001e80000100800 */
[----:B------:R-:W-:Y:S01]  /*17af0*/  STL [R1+0xaf4], R85 ;  /* 0x000af45501007387 */ /* 0x000fe20000100800 */
[----:B0-----:R-:W-:Y:S01]  /*17b00*/  IMAD R5, R3, UR6, RZ ;  /* 0x0000000603057c24 */ /* 0x001fe2000f8e02ff */
[----:B------:R-:W-:-:S02]  /*17b10*/  LEA.HI.X.SX32 R3, R85, R6, 0x1, P0 ;  /* 0x0000000655037211 */ /* 0x000fc400000f0eff */
[----:B------:R-:W-:-:S03]  /*17b20*/  IADD3 R11, P0, PT, R13, R7, RZ ;  /* 0x000000070d0b7210 */ /* 0x000fc60007f1e0ff */
[----:B------:R3:W-:Y:S04]  /*17b30*/  STL [R1+0x2a4], R3 ;  /* 0x0002a40301007387 */ /* 0x0007e80000100800 */
[----:B------:R-:W4:Y:S01]  /*17b40*/  LDL.LU R164, [R1+0x2e4] ;  /* 0x0002e40001a47983 */ /* 0x000f220000300800 */
[----:B------:R-:W-:Y:S01]  /*17b50*/  IMAD R14, R4, UR6, RZ ;  /* 0x00000006040e7c24 */ /* 0x000fe2000f8e02ff */
[----:B------:R-:W-:Y:S02]  /*17b60*/  LEA.HI.X.SX32 R4, R13, R6, 0x1, P0 ;  /* 0x000000060d047211 */ /* 0x000fe400000f0eff */
[----:B------:R0:W-:Y:S01]  /*17b70*/  STL [R1+0x2b0], R11 ;  /* 0x0002b00b01007387 */ /* 0x0001e20000100800 */
[----:B---3--:R-:W-:-:S03]  /*17b80*/  SEL R3, R10, R150, !P3 ;  /* 0x000000960a037207 */ /* 0x008fc60005800000 */
[----:B------:R-:W3:Y:S01]  /*17b90*/  LDL.LU R150, [R1+0x2ec] ;  /* 0x0002ec0001967983 */ /* 0x000ee20000300800 */
[----:B0-----:R-:W-:-:S03]  /*17ba0*/  IADD3 R11, P0, PT, R5, R7, RZ ;  /* 0x00000007050b7210 */ /* 0x001fc60007f1e0ff */
[----:B------:R0:W-:Y:S01]  /*17bb0*/  STL [R1+0x2ac], R4 ;  /* 0x0002ac0401007387 */ /* 0x0001e20000100800 */
[----:B------:R-:W-:-:S03]  /*17bc0*/  IMAD R13, R3, UR6, RZ ;  /* 0x00000006030d7c24 */ /* 0x000fc6000f8e02ff */
[----:B------:R-:W-:Y:S01]  /*17bd0*/  STL [R1+0x2b8], R11 ;  /* 0x0002b80b01007387 */ /* 0x000fe20000100800 */
[----:B------:R-:W-:Y:S02]  /*17be0*/  LEA.HI.X.SX32 R3, R5, R6, 0x1, P0 ;  /* 0x0000000605037211 */ /* 0x000fe400000f0eff */
[----:B------:R-:W-:Y:S02]  /*17bf0*/  IADD3 R5, P0, PT, R14, R7, RZ ;  /* 0x000000070e057210 */ /* 0x000fe40007f1e0ff */
[C---:B0-----:R-:W-:Y:S02]  /*17c00*/  SEL R4, R10.reuse, R155, !P3 ;  /* 0x0000009b0a047207 */ /* 0x041fe40005800000 */
[----:B------:R-:W3:Y:S04]  /*17c10*/  LDL.LU R155, [R1+0x2f4] ;  /* 0x0002f400019b7983 */ /* 0x000ee80000300800 */
[----:B------:R0:W-:Y:S04]  /*17c20*/  STL [R1+0x2b4], R3 ;  /* 0x0002b40301007387 */ /* 0x0001e80000100800 */
[----:B------:R1:W-:Y:S01]  /*17c30*/  STL [R1+0x2c0], R5 ;  /* 0x0002c00501007387 */ /* 0x0003e20000100800 */
[----:B0-----:R-:W-:-:S03]  /*17c40*/  SEL R3, R10, R141, !P3 ;  /* 0x0000008d0a037207 */ /* 0x001fc60005800000 */
[----:B------:R-:W3:Y:S01]  /*17c50*/  LDL.LU R141, [R1+0x2fc] ;  /* 0x0002fc00018d7983 */ /* 0x000ee20000300800 */
[----:B-1----:R-:W-:Y:S01]  /*17c60*/  IMAD R5, R4, UR6, RZ ;  /* 0x0000000604057c24 */ /* 0x002fe2000f8e02ff */
[----:B------:R-:W-:Y:S02]  /*17c70*/  LEA.HI.X.SX32 R4, R14, R6, 0x1, P0 ;  /* 0x000000060e047211 */ /* 0x000fe400000f0eff */
[----:B------:R-:W-:-:S03]  /*17c80*/  IADD3 R11, P0, PT, R13, R7, RZ ;  /* 0x000000070d0b7210 */ /* 0x000fc60007f1e0ff */
[----:B------:R0:W-:Y:S01]  /*17c90*/  STL [R1+0x2bc], R4 ;  /* 0x0002bc0401007387 */ /* 0x0001e20000100800 */
[----:B------:R-:W-:-:S03]  /*17ca0*/  IMAD R14, R3, UR6, RZ ;  /* 0x00000006030e7c24 */ /* 0x000fc6000f8e02ff */
[----:B------:R1:W-:Y:S01]  /*17cb0*/  STL [R1+0x2c8], R11 ;  /* 0x0002c80b01007387 */ /* 0x0003e20000100800 */
[----:B------:R-:W-:Y:S02]  /*17cc0*/  LEA.HI.X.SX32 R3, R13, R6, 0x1, P0 ;  /* 0x000000060d037211 */ /* 0x000fe400000f0eff */
[----:B0-----:R-:W-:Y:S02]  /*17cd0*/  SEL R4, R10, R142, !P3 ;  /* 0x0000008e0a047207 */ /* 0x001fe40005800000 */
[----:B------:R-:W3:Y:S01]  /*17ce0*/  LDL.LU R142, [R1+0x304] ;  /* 0x00030400018e7983 */ /* 0x000ee20000300800 */
[----:B-1----:R-:W-:-:S03]  /*17cf0*/  IADD3 R11, P0, PT, R5, R7, RZ ;  /* 0x00000007050b7210 */ /* 0x002fc60007f1e0ff */
[----:B------:R2:W-:Y:S04]  /*17d00*/  STL [R1+0x2c4], R3 ;  /* 0x0002c40301007387 */ /* 0x0005e80000100800 */
[----:B------:R-:W-:Y:S01]  /*17d10*/  STL [R1+0x2d0], R11 ;  /* 0x0002d00b01007387 */ /* 0x000fe20000100800 */
[----:B--2---:R-:W-:-:S03]  /*17d20*/  SEL R3, R10, R156, !P3 ;  /* 0x0000009c0a037207 */ /* 0x004fc60005800000 */
[----:B------:R-:W2:Y:S01]  /*17d30*/  LDL.LU R156, [R1+0x30c] ;  /* 0x00030c00019c7983 */ /* 0x000ea20000300800 */
[----:B------:R-:W-:Y:S01]  /*17d40*/  IMAD R13, R4, UR6, RZ ;  /* 0x00000006040d7c24 */ /* 0x000fe2000f8e02ff */
[----:B------:R-:W-:Y:S02]  /*17d50*/  LEA.HI.X.SX32 R4, R5, R6, 0x1, P0 ;  /* 0x0000000605047211 */ /* 0x000fe400000f0eff */
[----:B------:R-:W-:-:S03]  /*17d60*/  IADD3 R5, P0, PT, R14, R7, RZ ;  /* 0x000000070e057210 */ /* 0x000fc60007f1e0ff */
[----:B------:R-:W-:Y:S04]  /*17d70*/  STL [R1+0x2cc], R4 ;  /* 0x0002cc0401007387 */ /* 0x000fe80000100800 */
[----:B------:R0:W-:Y:S02]  /*17d80*/  STL [R1+0x2d8], R5 ;  /* 0x0002d80501007387 */ /* 0x0001e40000100800 */
[----:B0-----:R-:W-:Y:S01]  /*17d90*/  IMAD R5, R3, UR6, RZ ;  /* 0x0000000603057c24 */ /* 0x001fe2000f8e02ff */
[----:B------:R-:W-:Y:S02]  /*17da0*/  LEA.HI.X.SX32 R3, R14, R6, 0x1, P0 ;  /* 0x000000060e037211 */ /* 0x000fe400000f0eff */
[----:B------:R-:W-:Y:S02]  /*17db0*/  IADD3 R11, P0, PT, R13, R7, RZ ;  /* 0x000000070d0b7210 */ /* 0x000fe40007f1e0ff */
[----:B----4-:R-:W-:-:S02]  /*17dc0*/  SEL R4, R10, R149, !P3 ;  /* 0x000000950a047207 */ /* 0x010fc40005800000 */
[----:B------:R-:W4:Y:S03]  /*17dd0*/  LDL.LU R149, [R1+0x314] ;  /* 0x0003140001957983 */ /* 0x000f260000300800 */
[----:B------:R-:W-:Y:S01]  /*17de0*/  IMAD R14, R4, UR6, RZ ;  /* 0x00000006040e7c24 */ /* 0x000fe2000f8e02ff */
[----:B------:R-:W-:Y:S01]  /*17df0*/  STL [R1+0x2d4], R3 ;  /* 0x0002d40301007387 */ /* 0x000fe20000100800 */
[----:B------:R-:W-:-:S03]  /*17e00*/  LEA.HI.X.SX32 R4, R13, R6, 0x1, P0 ;  /* 0x000000060d047211 */ /* 0x000fc600000f0eff */
[----:B------:R0:W-:Y:S02]  /*17e10*/  STL [R1+0x2e0], R11 ;  /* 0x0002e00b01007387 */ /* 0x0001e40000100800 */
[----:B0-----:R-:W-:Y:S02]  /*17e20*/  IADD3 R11, P0, PT, R5, R7, RZ ;  /* 0x00000007050b7210 */ /* 0x001fe40007f1e0ff */
[----:B------:R-:W-:Y:S02]  /*17e30*/  SEL R3, R10, R164, !P3 ;  /* 0x000000a40a037207 */ /* 0x000fe40005800000 */
[----:B------:R-:W4:Y:S03]  /*17e40*/  LDL.LU R164, [R1+0x31c] ;  /* 0x00031c0001a47983 */ /* 0x000f260000300800 */
[----:B------:R-:W-:Y:S01]  /*17e50*/  IMAD R13, R3, UR6, RZ ;  /* 0x00000006030d7c24 */ /* 0x000fe2000f8e02ff */
[----:B------:R3:W-:Y:S01]  /*17e60*/  STL [R1+0x2dc], R4 ;  /* 0x0002dc0401007387 */ /* 0x0007e20000100800 */
[----:B------:R-:W-:-:S03]  /*17e70*/  LEA.HI.X.SX32 R3, R5, R6, 0x1, P0 ;  /* 0x0000000605037211 */ /* 0x000fc600000f0eff */
[----:B------:R0:W-:Y:S01]  /*17e80*/  STL [R1+0x2e8], R11 ;  /* 0x0002e80b01007387 */ /* 0x0001e20000100800 */
[----:B---3--:R-:W-:-:S03]  /*17e90*/  SEL R4, R10, R150, !P3 ;  /* 0x000000960a047207 */ /* 0x008fc60005800000 */
[----:B------:R-:W3:Y:S01]  /*17ea0*/  LDL.LU R150, [R1+0x324] ;  /* 0x0003240001967983 */ /* 0x000ee20000300800 */
[----:B0-----:R-:W-:-:S03]  /*17eb0*/  IADD3 R11, P0, PT, R14, R7, RZ ;  /* 0x000000070e0b7210 */ /* 0x001fc60007f1e0ff */
[----:B------:R0:W-:Y:S01]  /*17ec0*/  STL [R1+0x2e4], R3 ;  /* 0x0002e40301007387 */ /* 0x0001e20000100800 */
[----:B------:R-:W-:Y:S01]  /*17ed0*/  IMAD R5, R4, UR6, RZ ;  /* 0x0000000604057c24 */ /* 0x000fe2000f8e02ff */
[----:B------:R-:W-:Y:S02]  /*17ee0*/  LEA.HI.X.SX32 R4, R14, R6, 0x1, P0 ;  /* 0x000000060e047211 */ /* 0x000fe400000f0eff */
[----:B------:R1:W-:Y:S01]  /*17ef0*/  STL [R1+0x2f0], R11 ;  /* 0x0002f00b01007387 */ /* 0x0003e20000100800 */
[----:B0-----:R-:W-:-:S03]  /*17f00*/  SEL R3, R10, R155, !P3 ;  /* 0x0000009b0a037207 */ /* 0x001fc60005800000 */
[----:B------:R-:W3:Y:S01]  /*17f10*/  LDL.LU R155, [R1+0x32c] ;  /* 0x00032c00019b7983 */ /* 0x000ee20000300800 */
[----:B-1----:R-:W-:-:S03]  /*17f20*/  IADD3 R11, P0, PT, R13, R7, RZ ;  /* 0x000000070d0b7210 */ /* 0x002fc60007f1e0ff */
        /* <DEDUP_REMOVED lines=15> */
[----:B------:R0:W-:Y:S01]  /*18020*/  STL [R1+0x308], R11 ;  /* 0x0003080b01007387 */ /* 0x0001e20000100800 */
[----:B--2---:R-:W-:-:S03]  /*18030*/  SEL R4, R10, R156, !P3 ;  /* 0x0000009c0a047207 */ /* 0x004fc60005800000 */
[----:B------:R-:W2:Y:S01]  /*18040*/  LDL.LU R156, [R1+0x344] ;  /* 0x00034400019c7983 */ /* 0x000ea20000300800 */
[----:B------:R-:W-:Y:S01]  /*18050*/  IMAD R5, R3, UR6, RZ ;  /* 0x0000000603057c24 */ /* 0x000fe2000f8e02ff */
[-C--:B------:R-:W-:Y:S02]  /*18060*/  LEA.HI.X.SX32 R3, R14, R6.reuse, 0x1, P0 ;  /* 0x000000060e037211 */ /* 0x080fe400000f0eff */
[C---:B0-----:R-:W-:Y:S01]  /*18070*/  IADD3 R11, P0, PT, R13.reuse, R7, RZ ;  /* 0x000000070d0b7210 */ /* 0x041fe20007f1e0ff */
[----:B------:R-:W-:Y:S02]  /*18080*/  IMAD R14, R4, UR6, RZ ;  /* 0x00000006040e7c24 */ /* 0x000fe4000f8e02ff */
[----:B------:R-:W-:Y:S01]  /*18090*/  STL [R1+0x304], R3 ;  /* 0x0003040301007387 */ /* 0x000fe20000100800 */
[----:B------:R-:W-:-:S03]  /*180a0*/  LEA.HI.X.SX32 R4, R13, R6, 0x1, P0 ;  /* 0x000000060d047211 */ /* 0x000fc600000f0eff */
[----:B------:R0:W-:Y:S02]  /*180b0*/  STL [R1+0x310], R11 ;  /* 0x0003100b01007387 */ /* 0x0001e40000100800 */
[----:B0-----:R-:W-:Y:S02]  /*180c0*/  IADD3 R11, P0, PT, R5, R7, RZ ;  /* 0x00000007050b7210 */ /* 0x001fe40007f1e0ff */
[----:B----4-:R-:W-:Y:S02]  /*180d0*/  SEL R3, R10, R149, !P3 ;  /* 0x000000950a037207 */ /* 0x010fe40005800000 */
[----:B------:R-:W4:Y:S04]  /*180e0*/  LDL.LU R149, [R1+0x34c] ;  /* 0x00034c0001957983 */ /* 0x000f280000300800 */
[----:B------:R-:W-:Y:S01]  /*180f0*/  STL [R1+0x30c], R4 ;  /* 0x00030c0401007387 */ /* 0x000fe20000100800 */
[----:B------:R-:W-:-:S03]  /*18100*/  IMAD R13, R3, UR6, RZ ;  /* 0x00000006030d7c24 */ /* 0x000fc6000f8e02ff */
[----:B------:R0:W-:Y:S02]  /*18110*/  STL [R1+0x318], R11 ;  /* 0x0003180b01007387 */ /* 0x0001e40000100800 */
[----:B0-----:R-:W-:Y:S02]  /*18120*/  LEA.HI.X.SX32 R11, R5, R6, 0x1, P0 ;  /* 0x00000006050b7211 */ /* 0x001fe400000f0eff */
[-C--:B------:R-:W-:Y:S02]  /*18130*/  IADD3 R5, P0, PT, R14, R7.reuse, RZ ;  /* 0x000000070e057210 */ /* 0x080fe40007f1e0ff */
[----:B------:R-:W-:Y:S01]  /*18140*/  SEL R4, R10, R164, !P3 ;  /* 0x000000a40a047207 */ /* 0x000fe20005800000 */
[----:B------:R0:W-:Y:S01]  /*18150*/  STL [R1+0x314], R11 ;  /* 0x0003140b01007387 */ /* 0x0001e20000100800 */
[----:B------:R-:W-:Y:S02]  /*18160*/  LEA.HI.X.SX32 R12, R14, R6, 0x1, P0 ;  /* 0x000000060e0c7211 */ /* 0x000fe400000f0eff */
[----:B0-----:R-:W-:-:S02]  /*18170*/  IADD3 R11, P0, PT, R13, R7, RZ ;  /* 0x000000070d0b7210 */ /* 0x001fc40007f1e0ff */
[----:B---3--:R-:W-:Y:S02]  /*18180*/  SEL R3, R10, R150, !P3 ;  /* 0x000000960a037207 */ /* 0x008fe40005800000 */
[----:B------:R-:W3:Y:S04]  /*18190*/  LDL.LU R150, [R1+0x354] ;  /* 0x0003540001967983 */ /* 0x000ee80000300800 */
[----:B------:R0:W-:Y:S04]  /*181a0*/  STL [R1+0x320], R5 ;  /* 0x0003200501007387 */ /* 0x0001e80000100800 */
[----:B------:R1:W-:Y:S01]  /*181b0*/  STL [R1+0x31c], R12 ;  /* 0x00031c0c01007387 */ /* 0x0003e20000100800 */
[----:B0-----:R-:W-:Y:S01]  /*181c0*/  IMAD R5, R4, UR6, RZ ;  /* 0x0000000604057c24 */ /* 0x001fe2000f8e02ff */
[----:B------:R-:W-:-:S02]  /*181d0*/  SEL R4, R10, R155, !P3 ;  /* 0x0000009b0a047207 */ /* 0x000fc40005800000 */
[----:B------:R-:W3:Y:S01]  /*181e0*/  LDL.LU R155, [R1+0x35c] ;  /* 0x00035c00019b7983 */ /* 0x000ee20000300800 */
[----:B-1----:R-:W-:-:S03]  /*181f0*/  LEA.HI.X.SX32 R12, R13, R6, 0x1, P0 ;  /* 0x000000060d0c7211 */ /* 0x002fc600000f0eff */
[----:B------:R0:W-:Y:S01]  /*18200*/  STL [R1+0x328], R11 ;  /* 0x0003280b01007387 */ /* 0x0001e20000100800 */
[----:B------:R-:W-:-:S03]  /*18210*/  IMAD R14, R3, UR6, RZ ;  /* 0x00000006030e7c24 */ /* 0x000fc6000f8e02ff */
[----:B------:R-:W-:Y:S01]  /*18220*/  STL [R1+0x324], R12 ;  /* 0x0003240c01007387 */ /* 0x000fe20000100800 */
[----:B0-----:R-:W-:Y:S01]  /*18230*/  IADD3 R11, P0, PT, R5, R7, RZ ;  /* 0x00000007050b7210 */ /* 0x001fe20007f1e0ff */
[----:B------:R-:W-:Y:S01]  /*18240*/  IMAD R13, R4, UR6, RZ ;  /* 0x00000006040d7c24 */ /* 0x000fe2000f8e02ff */
[----:B------:R-:W-:-:S03]  /*18250*/  SEL R3, R10, R141, !P3 ;  /* 0x0000008d0a037207 */ /* 0x000fc60005800000 */
[----:B------:R0:W-:Y:S01]  /*18260*/  STL [R1+0x330], R11 ;  /* 0x0003300b01007387 */ /* 0x0001e20000100800 */
[----:B------:R-:W-:-:S03]  /*18270*/  LEA.HI.X.SX32 R4, R5, R6, 0x1, P0 ;  /* 0x0000000605047211 */ /* 0x000fc600000f0eff */
[----:B------:R-:W3:Y:S01]  /*18280*/  LDL.LU R141, [R1+0x364] ;  /* 0x00036400018d7983 */ /* 0x000ee20000300800 */
[----:B0-----:R-:W-:-:S03]  /*18290*/  IADD3 R11, P0, PT, R14, R7, RZ ;  /* 0x000000070e0b7210 */ /* 0x001fc60007f1e0ff */
[----:B------:R0:W-:Y:S01]  /*182a0*/  STL [R1+0x32c], R4 ;  /* 0x00032c0401007387 */ /* 0x0001e20000100800 */
[----:B------:R-:W-:-:S03]  /*182b0*/  IMAD R5, R3, UR6, RZ ;  /* 0x0000000603057c24 */ /* 0x000fc6000f8e02ff */
[----:B------:R-:W-:Y:S01]  /*182c0*/  STL [R1+0x338], R11 ;  /* 0x0003380b01007387 */ /* 0x000fe20000100800 */
[----:B------:R-:W-:Y:S02]  /*182d0*/  LEA.HI.X.SX32 R3, R14, R6, 0x1, P0 ;  /* 0x000000060e037211 */ /* 0x000fe400000f0eff */
[C---:B0-----:R-:W-:Y:S02]  /*182e0*/  SEL R4, R10.reuse, R142, !P3 ;  /* 0x0000008e0a047207 */ /* 0x041fe40005800000 */
[----:B------:R-:W3:Y:S04]  /*182f0*/  LDL.LU R142, [R1+0x36c] ;  /* 0x00036c00018e7983 */ /* 0x000ee80000300800 */
[----:B------:R2:W-:Y:S02]  /*18300*/  STL [R1+0x334], R3 ;  /* 0x0003340301007387 */ /* 0x0005e40000100800 */
[----:B--2---:R-:W-:-:S02]  /*18310*/  SEL R3, R10, R156, !P3 ;  /* 0x0000009c0a037207 */ /* 0x004fc40005800000 */
[----:B------:R-:W2:Y:S01]  /*18320*/  LDL.LU R156, [R1+0x374] ;  /* 0x00037400019c7983 */ /* 0x000ea20000300800 */
[----:B------:R-:W-:Y:S01]  /*18330*/  IADD3 R100, P0, PT, R13, R7, RZ ;  /* 0x000000070d647210 */ /* 0x000fe20007f1e0ff */
[----:B------:R-:W-:-:S03]  /*18340*/  IMAD R14, R4, UR6, RZ ;  /* 0x00000006040e7c24 */ /* 0x000fc6000f8e02ff */
[-C--:B------:R-:W-:Y:S02]  /*18350*/  LEA.HI.X.SX32 R102, R13, R6.reuse, 0x1, P0 ;  /* 0x000000060d667211 */ /* 0x080fe400000f0eff */
[-C--:B------:R-:W-:Y:S01]  /*18360*/  IADD3 R11, P0, PT, R5, R7.reuse, RZ ;  /* 0x00000007050b7210 */ /* 0x080fe20007f1e0ff */
[----:B------:R-:W-:Y:S01]  /*18370*/  STL [R1+0x340], R100 ;  /* 0x0003406401007387 */ /* 0x000fe20000100800 */
[----:B------:R-:W-:Y:S02]  /*18380*/  IMAD R13, R3, UR6, RZ ;  /* 0x00000006030d7c24 */ /* 0x000fe4000f8e02ff */
[----:B------:R-:W-:Y:S01]  /*18390*/  LEA.HI.X.SX32 R3, R5, R6, 0x1, P0 ;  /* 0x0000000605037211 */ /* 0x000fe200000f0eff */
[----:B------:R-:W2:Y:S01]  /*183a0*/  LDL.LU R164, [R1+0x37c] ;  /* 0x00037c0001a47983 */ /* 0x000ea20000300800 */
[----:B------:R-:W-:-:S03]  /*183b0*/  IADD3 R5, P0, PT, R14, R7, RZ ;  /* 0x000000070e057210 */ /* 0x000fc60007f1e0ff */
[----:B------:R-:W-:Y:S04]  /*183c0*/  STL [R1+0x348], R11 ;  /* 0x0003480b01007387 */ /* 0x000fe80000100800 */
[----:B------:R-:W-:Y:S01]  /*183d0*/  STL [R1+0x33c], R102 ;  /* 0x00033c6601007387 */ /* 0x000fe20000100800 */
[----:B----4-:R-:W-:-:S03]  /*183e0*/  SEL R4, R10, R149, !P3 ;  /* 0x000000950a047207 */ /* 0x010fc60005800000 */
[----:B------:R-:W4:Y:S04]  /*183f0*/  LDL.LU R149, [R1+0x384] ;  /* 0x0003840001957983 */ /* 0x000f280000300800 */
[----:B------:R-:W-:Y:S04]  /*18400*/  STL [R1+0x344], R3 ;  /* 0x0003440301007387 */ /* 0x000fe80000100800 */
[----:B------:R0:W-:Y:S02]  /*18410*/  STL [R1+0x350], R5 ;  /* 0x0003500501007387 */ /* 0x0001e40000100800 */
[----:B0-----:R-:W-:Y:S01]  /*18420*/  IMAD R5, R4, UR6, RZ ;  /* 0x0000000604057c24 */ /* 0x001fe2000f8e02ff */
[----:B------:R-:W-:-:S02]  /*18430*/  LEA.HI.X.SX32 R4, R14, R6, 0x1, P0 ;  /* 0x000000060e047211 */ /* 0x000fc400000f0eff */
[-C--:B------:R-:W-:Y:S02]  /*18440*/  IADD3 R96, P0, PT, R13, R7.reuse, RZ ;  /* 0x000000070d607210 */ /* 0x080fe40007f1e0ff */
[----:B---3--:R-:W-:Y:S02]  /*18450*/  SEL R3, R10, R150, !P3 ;  /* 0x000000960a037207 */ /* 0x008fe40005800000 */
[----:B------:R-:W3:Y:S03]  /*18460*/  LDL.LU R150, [R1+0x38c] ;  /* 0x00038c0001967983 */ /* 0x000ee60000300800 */
[----:B------:R-:W-:Y:S01]  /*18470*/  IMAD R14, R3, UR6, RZ ;  /* 0x00000006030e7c24 */ /* 0x000fe2000f8e02ff */
[----:B------:R-:W-:Y:S01]  /*18480*/  LEA.HI.X.SX32 R3, R13, R6, 0x1, P0 ;  /* 0x000000060d037211 */ /* 0x000fe200000f0eff */
[----:B------:R0:W-:Y:S01]  /*18490*/  STL [R1+0x34c], R4 ;  /* 0x00034c0401007387 */ /* 0x0001e20000100800 */
[----:B------:R-:W-:-:S02]  /*184a0*/  IADD3 R11, P0, PT, R5, R7, RZ ;  /* 0x00000007050b7210 */ /* 0x000fc40007f1e0ff */
[----:B0-----:R-:W-:Y:S02]  /*184b0*/  SEL R4, R10, R155, !P3 ;  /* 0x0000009b0a047207 */ /* 0x001fe40005800000 */
[----:B------:R-:W3:Y:S04]  /*184c0*/  LDL.LU R155, [R1+0x394] ;  /* 0x00039400019b7983 */ /* 0x000ee80000300800 */
[----:B------:R-:W-:Y:S04]  /*184d0*/  STL [R1+0x358], R96 ;  /* 0x0003586001007387 */ /* 0x000fe80000100800 */
[----:B------:R0:W-:Y:S01]  /*184e0*/  STL [R1+0x354], R3 ;  /* 0x0003540301007387 */ /* 0x0001e20000100800 */
[----:B------:R-:W-:Y:S01]  /*184f0*/  IMAD R13, R4, UR6, RZ ;  /* 0x00000006040d7c24 */ /* 0x000fe2000f8e02ff */
[----:B0-----:R-:W-:-:S02]  /*18500*/  SEL R3, R10, R141, !P3 ;  /* 0x0000008d0a037207 */ /* 0x001fc40005800000 */
[----:B------:R-:W3:Y:S04]  /*18510*/  LDL.LU R141, [R1+0x39c] ;  /* 0x00039c00018d7983 */ /* 0x000ee80000300800 */
[----:B------:R0:W-:Y:S02]  /*18520*/  STL [R1+0x360], R11 ;  /* 0x0003600b01007387 */ /* 0x0001e40000100800 */
[----:B0-----:R-:W-:Y:S02]  /*18530*/  LEA.HI.X.SX32 R11, R5, R6, 0x1, P0 ;  /* 0x00000006050b7211 */ /* 0x001fe400000f0eff */
[----:B------:R-:W-:Y:S02]  /*18540*/  IADD3 R5, P0, PT, R14, R7, RZ ;  /* 0x000000070e057210 */ /* 0x000fe40007f1e0ff */
[----:B------:R-:W-:Y:S01]  /*18550*/  SEL R4, R10, R142, !P3 ;  /* 0x0000008e0a047207 */ /* 0x000fe20005800000 */
[----:B------:R0:W-:Y:S01]  /*18560*/  STL [R1+0x35c], R11 ;  /* 0x00035c0b01007387 */ /* 0x0001e20000100800 */
[----:B------:R-:W-:-:S03]  /*18570*/  LEA.HI.X.SX32 R12, R14, R6, 0x1, P0 ;  /* 0x000000060e0c7211 */ /* 0x000fc600000f0eff */
[----:B------:R-:W3:Y:S01]  /*18580*/  LDL.LU R142, [R1+0x3a4] ;  /* 0x0003a400018e7983 */ /* 0x000ee20000300800 */
[----:B0-----:R-:W-:-:S03]  /*18590*/  IADD3 R11, P0, PT, R13, R7, RZ ;  /* 0x000000070d0b7210 */ /* 0x001fc60007f1e0ff */
[----:B------:R0:W-:Y:S04]  /*185a0*/  STL [R1+0x368], R5 ;  /* 0x0003680501007387 */ /* 0x0001e80000100800 */
[----:B------:R-:W-:Y:S04]  /*185b0*/  STL [R1+0x364], R12 ;  /* 0x0003640c01007387 */ /* 0x000fe80000100800 */
[----:B------:R1:W-:Y:S01]  /*185c0*/  STL [R1+0x370], R11 ;  /* 0x0003700b01007387 */ /* 0x0003e20000100800 */
[----:B0-----:R-:W-:Y:S01]  /*185d0*/  IMAD R5, R3, UR6, RZ ;  /* 0x0000000603057c24 */ /* 0x001fe2000f8e02ff */
[----:B--2---:R-:W-:-:S02]  /*185e0*/  SEL R3, R10, R156, !P3 ;  /* 0x0000009c0a037207 */ /* 0x004fc40005800000 */
[----:B------:R-:W2:Y:S01]  /*185f0*/  LDL.LU R156, [R1+0x3ac] ;  /* 0x0003ac00019c7983 */ /* 0x000ea20000300800 */
[----:B------:R-:W-:Y:S01]  /*18600*/  IMAD R14, R4, UR6, RZ ;  /* 0x00000006040e7c24 */ /* 0x000fe2000f8e02ff */
[----:B------:R-:W-:Y:S02]  /*18610*/  LEA.HI.X.SX32 R4, R13, R6, 0x1, P0 ;  /* 0x000000060d047211 */ /* 0x000fe400000f0eff */
[----:B-1----:R-:W-:-:S03]  /*18620*/  IADD3 R11, P0, PT, R5, R7, RZ ;  /* 0x00000007050b7210 */ /* 0x002fc60007f1e0ff */
[----:B------:R0:W-:Y:S01]  /*18630*/  STL [R1+0x36c], R4 ;  /* 0x00036c0401007387 */ /* 0x0001e20000100800 */
[----:B------:R-:W-:-:S03]  /*18640*/  IMAD R13, R3, UR6, RZ ;  /* 0x00000006030d7c24 */ /* 0x000fc6000f8e02ff */
[----:B------:R1:W-:Y:S01]  /*18650*/  STL [R1+0x378], R11 ;  /* 0x0003780b01007387 */ /* 0x0003e20000100800 */
[----:B0-----:R-:W-:Y:S02]  /*18660*/  SEL R4, R10, R164, !P3 ;  /* 0x000000a40a047207 */ /* 0x001fe40005800000 */
[----:B-1----:R-:W-:Y:S02]  /*18670*/  LEA.HI.X.SX32 R11, R5, R6, 0x1, P0 ;  /* 0x00000006050b7211 */ /* 0x002fe400000f0eff */
[----:B------:R-:W-:-:S03]  /*18680*/  IADD3 R5, P0, PT, R14, R7, RZ ;  /* 0x000000070e057210 */ /* 0x000fc60007f1e0ff */
[----:B------:R0:W-:Y:S01]  /*18690*/  STL [R1+0x374], R11 ;  /* 0x0003740b01007387 */ /* 0x0001e20000100800 */
[-C--:B------:R-:W-:Y:S02]  /*186a0*/  LEA.HI.X.SX32 R12, R14, R6.reuse, 0x1, P0 ;  /* 0x000000060e0c7211 */ /* 0x080fe400000f0eff */
[----:B0-----:R-:W-:Y:S02]  /*186b0*/  IADD3 R11, P0, PT, R13, R7, RZ ;  /* 0x000000070d0b7210 */ /* 0x001fe40007f1e0ff */
[----:B----4-:R-:W-:Y:S02]  /*186c0*/  SEL R3, R10, R149, !P3 ;  /* 0x000000950a037207 */ /* 0x010fe40005800000 */
[----:B------:R-:W4:Y:S04]  /*186d0*/  LDL.LU R149, [R1+0x3b4] ;  /* 0x0003b40001957983 */ /* 0x000f280000300800 */
[----:B------:R0:W-:Y:S01]  /*186e0*/  STL [R1+0x380], R5 ;  /* 0x0003800501007387 */ /* 0x0001e20000100800 */
[----:B------:R-:W-:Y:S01]  /*186f0*/  IMAD R14, R3, UR6, RZ ;  /* 0x00000006030e7c24 */ /* 0x000fe2000f8e02ff */
[----:B------:R-:W-:-:S02]  /*18700*/  LEA.HI.X.SX32 R3, R13, R6, 0x1, P0 ;  /* 0x000000060d037211 */ /* 0x000fc400000f0eff */
[----:B------:R-:W-:Y:S01]  /*18710*/  STL [R1+0x37c], R12 ;  /* 0x00037c0c01007387 */ /* 0x000fe20000100800 */
[----:B0-----:R-:W-:-:S03]  /*18720*/  IMAD R5, R4, UR6, RZ ;  /* 0x0000000604057c24 */ /* 0x001fc6000f8e02ff */
[----:B------:R0:W-:Y:S02]  /*18730*/  STL [R1+0x388], R11 ;  /* 0x0003880b01007387 */ /* 0x0001e40000100800 */
[C---:B0-----:R-:W-:Y:S02]  /*18740*/  IADD3 R11, P0, PT, R5.reuse, R7, RZ ;  /* 0x00000007050b7210 */ /* 0x041fe40007f1e0ff */
[----:B---3--:R-:W-:Y:S02]  /*18750*/  SEL R4, R10, R150, !P3 ;  /* 0x000000960a047207 */ /* 0x008fe40005800000 */
[----:B------:R-:W3:Y:S04]  /*18760*/  LDL.LU R150, [R1+0x3bc] ;  /* 0x0003bc0001967983 */ /* 0x000ee80000300800 */
[----:B------:R-:W-:Y:S04]  /*18770*/  STL [R1+0x384], R3 ;  /* 0x0003840301007387 */ /* 0x000fe80000100800 */
[----:B------:R0:W-:Y:S01]  /*18780*/  STL [R1+0x390], R11 ;  /* 0x0003900b01007387 */ /* 0x0001e20000100800 */
[----:B------:R-:W-:Y:S01]  /*18790*/  IMAD R13, R4, UR6, RZ ;  /* 0x00000006040d7c24 */ /* 0x000fe2000f8e02ff */
[----:B0-----:R-:W-:-:S02]  /*187a0*/  LEA.HI.X.SX32 R11, R5, R6, 0x1, P0 ;  /* 0x00000006050b7211 */ /* 0x001fc400000f0eff */
[----:B------:R-:W-:Y:S02]  /*187b0*/  IADD3 R5, P0, PT, R14, R7, RZ ;  /* 0x000000070e057210 */ /* 0x000fe40007f1e0ff */
[----:B------:R-:W-:Y:S01]  /*187c0*/  SEL R3, R10, R155, !P3 ;  /* 0x0000009b0a037207 */ /* 0x000fe20005800000 */
[----:B------:R0:W-:Y:S02]  /*187d0*/  STL [R1+0x38c], R11 ;  /* 0x00038c0b01007387 */ /* 0x0001e40000100800 */
[----:B0-----:R-:W-:Y:S02]  /*187e0*/  LEA.HI.X.SX32 R11, R14, R6, 0x1, P0 ;  /* 0x000000060e0b7211 */ /* 0x001fe400000f0eff */
[----:B------:R-:W-:Y:S02]  /*187f0*/  SEL R4, R10, R141, !P3 ;  /* 0x0000008d0a047207 */ /* 0x000fe40005800000 */
[----:B------:R-:W3:Y:S01]  /*18800*/  LDL.LU R141, [R1+0x3c4] ;  /* 0x0003c400018d7983 */ /* 0x000ee20000300800 */
[----:B------:R-:W-:-:S03]  /*18810*/  IADD3 R83, P0, PT, R13, R7, RZ ;  /* 0x000000070d537210 */ /* 0x000fc60007f1e0ff */
[----:B------:R0:W-:Y:S04]  /*18820*/  STL [R1+0x398], R5 ;  /* 0x0003980501007387 */ /* 0x0001e80000100800 */
[----:B------:R1:W-:Y:S01]  /*18830*/  STL [R1+0x394], R11 ;  /* 0x0003940b01007387 */ /* 0x0003e20000100800 */
[----:B------:R-:W-:Y:S01]  /*18840*/  LEA.HI.X.SX32 R85, R13, R6, 0x1, P0 ;  /* 0x000000060d557211 */ /* 0x000fe200000f0eff */
[----:B0-----:R-:W-:Y:S01]  /*18850*/  IMAD R5, R3, UR6, RZ ;  /* 0x0000000603057c24 */ /* 0x001fe2000f8e02ff */
[----:B------:R-:W-:Y:S02]  /*18860*/  SEL R3, R10, R142, !P3 ;  /* 0x0000008e0a037207 */ /* 0x000fe40005800000 */
[----:B------:R-:W3:Y:S02]  /*18870*/  LDL.LU R142, [R1+0x3cc] ;  /* 0x0003cc00018e7983 */ /* 0x000ee40000300800 */
[----:B------:R-:W-:-:S02]  /*18880*/  IADD3 R116, P0, PT, R5, R7, RZ ;  /* 0x0000000705747210 */ /* 0x000fc40007f1e0ff */
[----:B------:R-:W-:Y:S01]  /*18890*/  STL [R1+0x3a0], R83 ;  /* 0x0003a05301007387 */ /* 0x000fe20000100800 */
[----:B------:R-:W-:-:S03]  /*188a0*/  IMAD R14, R4, UR6, RZ ;  /* 0x00000006040e7c24 */ /* 0x000fc6000f8e02ff */
[----:B------:R-:W3:Y:S04]  /*188b0*/  LDL.LU R155, [R1+0x3d4] ;  /* 0x0003d400019b7983 */ /* 0x000ee80000300800 */
[----:B------:R-:W-:Y:S04]  /*188c0*/  STL [R1+0x39c], R85 ;  /* 0x00039c5501007387 */ /* 0x000fe80000100800 */
[----:B------:R-:W-:Y:S01]  /*188d0*/  STL [R1+0x3a8], R116 ;  /* 0x0003a87401007387 */ /* 0x000fe20000100800 */
[----:B--2---:R-:W-:-:S03]  /*188e0*/  SEL R4, R10, R156, !P3 ;  /* 0x0000009c0a047207 */ /* 0x004fc60005800000 */
[----:B------:R-:W2:Y:S01]  /*188f0*/  LDL.LU R156, [R1+0x3dc] ;  /* 0x0003dc00019c7983 */ /* 0x000ea20000300800 */
[----:B------:R-:W-:Y:S01]  /*18900*/  LEA.HI.X.SX32 R12, R5, R6, 0x1, P0 ;  /* 0x00000006050c7211 */ /* 0x000fe200000f0eff */
[----:B------:R-:W-:Y:S01]  /*18910*/  IMAD R13, R3, UR6, RZ ;  /* 0x00000006030d7c24 */ /* 0x000fe2000f8e02ff */
[----:B------:R-:W-:Y:S01]  /*18920*/  IADD3 R162, P0, PT, R14, R7, RZ ;  /* 0x000000070ea27210 */ /* 0x000fe20007f1e0ff */
[----:B------:R-:W-:-:S03]  /*18930*/  IMAD R5, R4, UR6, RZ ;  /* 0x0000000604057c24 */ /* 0x000fc6000f8e02ff */
[-C--:B-1----:R-:W-:Y:S02]  /*18940*/  LEA.HI.X.SX32 R11, R14, R6.reuse, 0x1, P0 ;  /* 0x000000060e0b7211 */ /* 0x082fe400000f0eff */
[CC--:B------:R-:W-:Y:S01]  /*18950*/  IADD3 R148, P0, PT, R13.reuse, R7.reuse, RZ ;  /* 0x000000070d947210 */ /* 0x0c0fe20007f1e0ff */
[----:B------:R-:W-:Y:S03]  /*18960*/  STL [R1+0x3a4], R12 ;  /* 0x0003a40c01007387 */ /* 0x000fe60000100800 */
[-C--:B------:R-:W-:Y:S02]  /*18970*/  LEA.HI.X.SX32 R161, R13, R6.reuse, 0x1, P0 ;  /* 0x000000060da17211 */ /* 0x080fe400000f0eff */
[C---:B------:R-:W-:Y:S01]  /*18980*/  IADD3 R160, P0, PT, R5.reuse, R7, RZ ;  /* 0x0000000705a07210 */ /* 0x040fe20007f1e0ff */
[----:B------:R-:W-:Y:S03]  /*18990*/  STL [R1+0x3b0], R162 ;  /* 0x0003b0a201007387 */ /* 0x000fe60000100800 */
[----:B------:R-:W-:-:S02]  /*189a0*/  LEA.HI.X.SX32 R147, R5, R6, 0x1, P0 ;  /* 0x0000000605937211 */ /* 0x000fc400000f0eff */
[----:B----4-:R-:W-:Y:S02]  /*189b0*/  SEL R3, R10, R149, !P3 ;  /* 0x000000950a037207 */ /* 0x010fe40005800000 */
[----:B------:R-:W4:Y:S03]  /*189c0*/  LDL.LU R149, [R1+0x3e4] ;  /* 0x0003e40001957983 */ /* 0x000f260000300800 */
[----:B------:R-:W-:Y:S01]  /*189d0*/  IMAD R14, R3, UR6, RZ ;  /* 0x00000006030e7c24 */ /* 0x000fe2000f8e02ff */
[----:B------:R-:W-:Y:S04]  /*189e0*/  STL [R1+0x3ac], R11 ;  /* 0x0003ac0b01007387 */ /* 0x000fe80000100800 */
[C---:B------:R-:W-:Y:S01]  /*189f0*/  IADD3 R154, P0, PT, R14.reuse, R7, RZ ;  /* 0x000000070e9a7210 */ /* 0x040fe20007f1e0ff */
[----:B------:R-:W-:Y:S03]  /*18a00*/  STL [R1+0x3b8], R148 ;  /* 0x0003b89401007387 */ /* 0x000fe60000100800 */
[----:B------:R-:W-:-:S02]  /*18a10*/  LEA.HI.X.SX32 R159, R14, R6, 0x1, P0 ;  /* 0x000000060e9f7211 */ /* 0x000fc400000f0eff */
[----:B---3--:R-:W-:Y:S02]  /*18a20*/  SEL R4, R10, R150, !P3 ;  /* 0x000000960a047207 */ /* 0x008fe40005800000 */
[----:B------:R-:W3:Y:S03]  /*18a30*/  LDL.LU R150, [R1+0x3ec] ;  /* 0x0003ec0001967983 */ /* 0x000ee60000300800 */
[----:B------:R-:W-:Y:S01]  /*18a40*/  IMAD R13, R4, UR6, RZ ;  /* 0x00000006040d7c24 */ /* 0x000fe2000f8e02ff */
[----:B------:R-:W-:Y:S04]  /*18a50*/  STL [R1+0x3b4], R161 ;  /* 0x0003b4a101007387 */ /* 0x000fe80000100800 */
[C---:B------:R-:W-:Y:S01]  /*18a60*/  IADD3 R146, P0, PT, R13.reuse, R7, RZ ;  /* 0x000000070d927210 */ /* 0x040fe20007f1e0ff */
[----:B------:R-:W-:Y:S03]  /*18a70*/  STL [R1+0x3c0], R160 ;  /* 0x0003c0a001007387 */ /* 0x000fe60000100800 */
[----:B------:R-:W-:-:S02]  /*18a80*/  LEA.HI.X.SX32 R153, R13, R6, 0x1, P0 ;  /* 0x000000060d997211 */ /* 0x000fc400000f0eff */
[----:B------:R-:W-:Y:S02]  /*18a90*/  SEL R3, R10, R141, !P3 ;  /* 0x0000008d0a037207 */ /* 0x000fe40005800000 */
[----:B------:R-:W3:Y:S03]  /*18aa0*/  LDL.LU R141, [R1+0x3f4] ;  /* 0x0003f400018d7983 */ /* 0x000ee60000300800 */
[----:B------:R-:W-:-:S05]  /*18ab0*/  IMAD R5, R3, UR6, RZ ;  /* 0x0000000603057c24 */ /* 0x000fca000f8e02ff */
[----:B------:R-:W-:-:S04]  /*18ac0*/  IADD3 R165, P0, PT, R5, R7, RZ ;  /* 0x0000000705a57210 */ /* 0x000fc80007f1e0ff */
[----:B------:R-:W-:Y:S02]  /*18ad0*/  LEA.HI.X.SX32 R145, R5, R6, 0x1, P0 ;  /* 0x0000000605917211 */ /* 0x000fe400000f0eff */
[----:B------:R-:W-:Y:S02]  /*18ae0*/  SEL R4, R10, R142, !P3 ;  /* 0x0000008e0a047207 */ /* 0x000fe40005800000 */
[----:B------:R-:W3:Y:S03]  /*18af0*/  LDL.LU R142, [R1+0x3fc] ;  /* 0x0003fc00018e7983 */ /* 0x000ee60000300800 */
[----:B------:R-:W-:Y:S01]  /*18b00*/  IMAD R14, R4, UR6, RZ ;  /* 0x00000006040e7c24 */ /* 0x000fe2000f8e02ff */
[----:B------:R-:W-:-:S04]  /*18b10*/  SEL R3, R10, R155, !P3 ;  /* 0x0000009b0a037207 */ /* 0x000fc80005800000 */
[CC--:B------:R-:W-:Y:S01]  /*18b20*/  IADD3 R157, P0, PT, R14.reuse, R7.reuse, RZ ;  /* 0x000000070e9d7210 */ /* 0x0c0fe20007f1e0ff */
[----:B------:R-:W-:Y:S01]  /*18b30*/  IMAD R13, R3, UR6, RZ ;  /* 0x00000006030d7c24 */ /* 0x000fe2000f8e02ff */
[----:B------:R-:W-:Y:S02]  /*18b40*/  STL [R1+0x3bc], R147 ;  /* 0x0003bc9301007387 */ /* 0x000fe40000100800 */
[----:B------:R-:W-:Y:S02]  /*18b50*/  LEA.HI.X.SX32 R158, R14, R6, 0x1, P0 ;  /* 0x000000060e9e7211 */ /* 0x000fe400000f0eff */
        /* <DEDUP_REMOVED lines=8> */
[----:B------:R-:W-:Y:S04]  /*18be0*/  STL [R1+0x3e0], R157 ;  /* 0x0003e09d01007387 */ /* 0x000fe80000100800 */
[----:B------:R-:W-:Y:S04]  /*18bf0*/  STL [R1+0x3dc], R158 ;  /* 0x0003dc9e01007387 */ /* 0x000fe80000100800 */
[----:B------:R-:W-:Y:S04]  /*18c00*/  STL [R1+0x3e8], R151 ;  /* 0x0003e89701007387 */ /* 0x000fe80000100800 */
[----:B------:R-:W-:Y:S01]  /*18c10*/  STL [R1+0x3e4], R152 ;  /* 0x0003e49801007387 */ /* 0x000fe20000100800 */
[----:B--2---:R-:W-:-:S05]  /*18c20*/  SEL R4, R10, R156, !P3 ;  /* 0x0000009c0a047207 */ /* 0x004fca0005800000 */
[----:B------:R-:W-:-:S05]  /*18c30*/  IMAD R5, R4, UR6, RZ ;  /* 0x0000000604057c24 */ /* 0x000fca000f8e02ff */
[----:B------:R-:W-:-:S05]  /*18c40*/  IADD3 R143, P0, PT, R5, R7, RZ ;  /* 0x00000007058f7210 */ /* 0x000fca0007f1e0ff */
[----:B------:R-:W-:Y:S04]  /*18c50*/  STL [R1+0x3f0], R143 ;  /* 0x0003f08f01007387 */ /* 0x000fe80000100800 */
[----:B------:R-:W2:Y:S04]  /*18c60*/  LDL.LU R137, [R1+0x534] ;  /* 0x0005340001897983 */ /* 0x000ea80000300800 */
[----:B------:R-:W2:Y:S01]  /*18c70*/  LDL.LU R140, [R1+0x530] ;  /* 0x00053000018c7983 */ /* 0x000ea20000300800 */
[----:B------:R-:W0:Y:S01]  /*18c80*/  S2R R2, SR_TID.X ;  /* 0x0000000000027919 */ /* 0x000e220000002100 */
[----:B------:R-:W-:-:S02]  /*18c90*/  LEA.HI.X.SX32 R144, R5, R6, 0x1, P0 ;  /* 0x0000000605907211 */ /* 0x000fc400000f0eff */
[----:B------:R-:W2:Y:S04]  /*18ca0*/  LDL.LU R138, [R1+0x52c] ;  /* 0x00052c00018a7983 */ /* 0x000ea80000300800 */
[----:B------:R-:W2:Y:S04]  /*18cb0*/  LDL.LU R124, [R1+0x528] ;  /* 0x00052800017c7983 */ /* 0x000ea80000300800 */
[----:B------:R-:W2:Y:S04]  /*18cc0*/  LDL.LU R125, [R1+0x524] ;  /* 0x00052400017d7983 */ /* 0x000ea80000300800 */
[----:B------:R-:W2:Y:S04]  /*18cd0*/  LDL.LU R126, [R1+0x520] ;  /* 0x00052000017e7983 */ /* 0x000ea80000300800 */
[----:B------:R-:W2:Y:S04]  /*18ce0*/  LDL.LU R127, [R1+0x51c] ;  /* 0x00051c00017f7983 */ /* 0x000ea80000300800 */
[----:B------:R-:W2:Y:S04]  /*18cf0*/  LDL.LU R128, [R1+0x518] ;  /* 0x0005180001807983 */ /* 0x000ea80000300800 */
[----:B------:R-:W2:Y:S01]  /*18d00*/  LDL.LU R129, [R1+0x514] ;  /* 0x0005140001817983 */ /* 0x000ea20000300800 */
[----:B------:R-:W-:-:S04]  /*18d10*/  @!UP1 UIADD3 UR4, UPT, UPT, -UR4, 0x100000, URZ ;  /* 0x0010000004049890 */ /* 0x000fc8000fffe1ff */
[----:B------:R-:W-:Y:S02]  /*18d20*/  @!UP1 USHF.L.U32 UR5, UR4, 0xb, URZ ;  /* 0x0000000b04059899 */ /* 0x000fe400080006ff */
[----:B------:R-:W-:Y:S01]  /*18d30*/  @!UP1 USHF.L.U32 UR4, UR4, 0x1, URZ ;  /* 0x0000000104049899 */ /* 0x000fe200080006ff */
[----:B------:R-:W2:Y:S04]  /*18d40*/  LDL.LU R130, [R1+0x510] ;  /* 0x0005100001827983 */ /* 0x000ea80000300800 */
[----:B------:R-:W2:Y:S04]  /*18d50*/  LDL.LU R131, [R1+0x50c] ;  /* 0x00050c0001837983 */ /* 0x000ea80000300800 */
[----:B------:R-:W2:Y:S01]  /*18d60*/  LDL.LU R132, [R1+0x508] ;  /* 0x0005080001847983 */ /* 0x000ea20000300800 */
[----:B----4-:R-:W-:-:S03]  /*18d70*/  SEL R3, R10, R149, !P3 ;  /* 0x000000950a037207 */ /* 0x010fc60005800000 */
[----:B------:R-:W4:Y:S02]  /*18d80*/  LDL.LU R133, [R1+0x504] ;  /* 0x0005040001857983 */ /* 0x000f240000300800 */
[----:B------:R-:W-:Y:S02]  /*18d90*/  IMAD R14, R3, UR6, RZ ;  /* 0x00000006030e7c24 */ /* 0x000fe4000f8e02ff */
[----:B------:R-:W4:Y:S03]  /*18da0*/  LDL.LU R134, [R1+0x500] ;  /* 0x0005000001867983 */ /* 0x000f260000300800 */
[C---:B------:R-:W-:Y:S01]  /*18db0*/  IADD3 R163, P0, PT, R14.reuse, R7, RZ ;  /* 0x000000070ea37210 */ /* 0x040fe20007f1e0ff */
[----:B------:R-:W4:Y:S03]  /*18dc0*/  LDL.LU R135, [R1+0x4fc] ;  /* 0x0004fc0001877983 */ /* 0x000f260000300800 */
[----:B------:R-:W-:Y:S01]  /*18dd0*/  LEA.HI.X.SX32 R164, R14, R6, 0x1, P0 ;  /* 0x000000060ea47211 */ /* 0x000fe200000f0eff */
[----:B------:R-:W4:Y:S01]  /*18de0*/  LDL.LU R136, [R1+0x4f4] ;  /* 0x0004f40001887983 */ /* 0x000f220000300800 */
[----:B------:R-:W-:-:S03]  /*18df0*/  VOTEU.ALL UP1, P1 ;  /* 0x0000000000ff7886 */ /* 0x000fc60000820000 */
[----:B------:R-:W4:Y:S01]  /*18e00*/  LDL.LU R139, [R1+0x4f8] ;  /* 0x0004f800018b7983 */ /* 0x000f220000300800 */
[----:B---3--:R-:W-:Y:S01]  /*18e10*/  SEL R4, R10, R150, !P3 ;  /* 0x000000960a047207 */ /* 0x008fe20005800000 */
[----:B------:R1:W3:Y:S04]  /*18e20*/  @!UP1 SYNCS.EXCH.64 URZ, [UR10+0x14008], UR4 ;  /* 0x014008040aff95b2 */ /* 0x0002e80008000100 */
[----:B------:R-:W-:Y:S01]  /*18e30*/  IMAD R13, R4, UR6, RZ ;  /* 0x00000006040d7c24 */ /* 0x000fe2000f8e02ff */
[----:B------:R-:W-:Y:S01]  /*18e40*/  STL [R1+0x3ec], R144 ;  /* 0x0003ec9001007387 */ /* 0x000fe20000100800 */
[----:B0-----:R-:W-:-:S03]  /*18e50*/  LOP3.LUT R2, R2, 0x7f, RZ, 0xc0, !PT ;  /* 0x0000007f02027812 */ /* 0x001fc600078ec0ff */
[----:B------:R-:W-:Y:S01]  /*18e60*/  STL [R1+0x3f8], R163 ;  /* 0x0003f8a301007387 */ /* 0x000fe20000100800 */
[----:B------:R-:W-:Y:S01]  /*18e70*/  VIADD R91, R0, 0xdf ;  /* 0x000000df005b7836 */ /* 0x000fe20000000000 */
[----:B-1----:R-:W0:Y:S02]  /*18e80*/  LDCU UR4, c[0x0][0x3b0] ;  /* 0x00007600ff0477ac */ /* 0x002e240008000800 */
[----:B------:R-:W-:Y:S01]  /*18e90*/  STL [R1+0x3f4], R164 ;  /* 0x0003f4a401007387 */ /* 0x000fe20000100800 */
[----:B------:R-:W1:Y:S01]  /*18ea0*/  LDCU UR5, c[0x0][0x3b0] ;  /* 0x00007600ff0577ac */ /* 0x000e620008000800 */
[----:B------:R-:W-:Y:S02]  /*18eb0*/  SEL R3, R10, R141, !P3 ;  /* 0x0000008d0a037207 */ /* 0x000fe40005800000 */
[----:B------:R-:W-:-:S03]  /*18ec0*/  IADD3 R141, P0, PT, R13, R7, RZ ;  /* 0x000000070d8d7210 */ /* 0x000fc60007f1e0ff */
[----:B------:R-:W-:Y:S01]  /*18ed0*/  IMAD R3, R3, UR6, RZ ;  /* 0x0000000603037c24 */ /* 0x000fe2000f8e02ff */
[----:B------:R-:W-:-:S04]  /*18ee0*/  LEA.HI.X.SX32 R156, R13, R6, 0x1, P0 ;  /* 0x000000060d9c7211 */ /* 0x000fc800000f0eff */
[----:B------:R-:W-:-:S04]  /*18ef0*/  IADD3 R150, P0, PT, R3, R7, RZ ;  /* 0x0000000703967210 */ /* 0x000fc80007f1e0ff */
[----:B------:R-:W-:Y:S02]  /*18f00*/  LEA.HI.X.SX32 R155, R3, R6, 0x1, P0 ;  /* 0x00000006039b7211 */ /* 0x000fe400000f0eff */
[----:B------:R-:W-:-:S05]  /*18f10*/  SEL R4, R10, R142, !P3 ;  /* 0x0000008e0a047207 */ /* 0x000fca0005800000 */
[----:B------:R-:W-:Y:S01]  /*18f20*/  IMAD R4, R4, UR6, RZ ;  /* 0x0000000604047c24 */ /* 0x000fe2000f8e02ff */
[----:B------:R-:W-:Y:S04]  /*18f30*/  STL [R1+0x400], R141 ;  /* 0x0004008d01007387 */ /* 0x000fe80000100800 */
[C---:B------:R-:W-:Y:S01]  /*18f40*/  IADD3 R142, P0, PT, R4.reuse, R7, RZ ;  /* 0x00000007048e7210 */ /* 0x040fe20007f1e0ff */
[----:B------:R-:W-:Y:S03]  /*18f50*/  STL [R1+0x3fc], R156 ;  /* 0x0003fc9c01007387 */ /* 0x000fe60000100800 */
[----:B------:R-:W-:Y:S01]  /*18f60*/  LEA.HI.X.SX32 R149, R4, R6, 0x1, P0 ;  /* 0x0000000604957211 */ /* 0x000fe200000f0eff */
[----:B------:R-:W-:Y:S04]  /*18f70*/  STL [R1+0x408], R150 ;  /* 0x0004089601007387 */ /* 0x000fe80000100800 */
[----:B------:R-:W-:Y:S04]  /*18f80*/  STL [R1+0x404], R155 ;  /* 0x0004049b01007387 */ /* 0x000fe80000100800 */
[----:B------:R-:W-:Y:S04]  /*18f90*/  STL [R1+0x410], R142 ;  /* 0x0004108e01007387 */ /* 0x000fe80000100800 */
[----:B------:R-:W-:Y:S04]  /*18fa0*/  STL [R1+0x40c], R149 ;  /* 0x00040c9501007387 */ /* 0x000fe80000100800 */
[----:B--2---:R2:W-:Y:S04]  /*18fb0*/  STS.U8 [R2+UR10+0x10200], R140 ;  /* 0x0102008c02007988 */ /* 0x0045e8000800000a */
[----:B--2---:R-:W2:Y:S01]  /*18fc0*/  LDL.LU R140, [R1+0x4f0] ;  /* 0x0004f000018c7983 */ /* 0x004ea20000300800 */
[----:B------:R-:W-:Y:S01]  /*18fd0*/  IABS R14, R91 ;  /* 0x0000005b000e7213 */ /* 0x000fe20000000000 */
[----:B------:R-:W-:-:S04]  /*18fe0*/  VIADD R3, R0, 0xde ;  /* 0x000000de00037836 */ /* 0x000fc80000000000 */
[----:B------:R-:W-:Y:S01]  /*18ff0*/  IMAD.HI.U32 R4, R9, R14, RZ ;  /* 0x0000000e09047227 */ /* 0x000fe200078e00ff */
[----:B------:R-:W-:Y:S02]  /*19000*/  IABS R13, R3 ;  /* 0x00000003000d7213 */ /* 0x000fe40000000000 */
[----:B------:R-:W-:Y:S01]  /*19010*/  ISETP.GE.AND P0, PT, R3, RZ, PT ;  /* 0x000000ff0300720c */ /* 0x000fe20003f06270 */
[----:B------:R-:W-:Y:S01]  /*19020*/  IMAD.MOV R4, RZ, RZ, -R4 ;  /* 0x000000ffff047224 */ /* 0x000fe200078e0a04 */
[----:B------:R0:W-:Y:S01]  /*19030*/  STS.U8 [R2+UR10+0x10000], R137 ;  /* 0x0100008902007988 */ /* 0x0001e2000800000a */
[----:B------:R-:W-:-:S03]  /*19040*/  IMAD.HI.U32 R3, R9, R13, RZ ;  /* 0x0000000d09037227 */ /* 0x000fc600078e00ff */
[----:B------:R1:W-:Y:S01]  /*19050*/  STS.U8 [R2+UR10+0x10400], R138 ;  /* 0x0104008a02007988 */ /* 0x0003e2000800000a */
[C---:B------:R-:W-:Y:S02]  /*19060*/  IMAD R14, R8.reuse, R4, R14 ;  /* 0x00000004080e7224 */ /* 0x040fe400078e020e */
[----:B------:R-:W-:Y:S01]  /*19070*/  IMAD.MOV R3, RZ, RZ, -R3 ;  /* 0x000000ffff037224 */ /* 0x000fe200078e0a03 */
[----:B0-----:R-:W3:Y:S04]  /*19080*/  LDL.LU R137, [R1+0x4ec] ;  /* 0x0004ec0001897983 */ /* 0x001ee80000300800 */
[----:B-1----:R-:W3:Y:S04]  /*19090*/  LDL.LU R138, [R1+0x4e8] ;  /* 0x0004e800018a7983 */ /* 0x002ee80000300800 */
[----:B------:R-:W3:Y:S01]  /*190a0*/  LDL.LU R4, [R1+0x4e4] ;  /* 0x0004e40001047983 */ /* 0x000ee20000300800 */
[----:B------:R-:W-:-:S03]  /*190b0*/  IMAD R13, R8, R3, R13 ;  /* 0x00000003080d7224 */ /* 0x000fc600078e020d */
[----:B------:R-:W3:Y:S01]  /*190c0*/  LDL.LU R5, [R1+0x4e0] ;  /* 0x0004e00001057983 */ /* 0x000ee20000300800 */
[----:B------:R-:W-:-:S03]  /*190d0*/  LOP3.LUT R3, R2, 0x10, RZ, 0x3c, !PT ;  /* 0x0000001002037812 */ /* 0x000fc600078e3cff */
[----:B------:R-:W3:Y:S04]  /*190e0*/  LDL.LU R114, [R1+0x4dc] ;  /* 0x0004dc0001727983 */ /* 0x000ee80000300800 */
[----:B------:R-:W3:Y:S04]  /*190f0*/  LDL.LU R115, [R1+0x4d8] ;  /* 0x0004d80001737983 */ /* 0x000ee80000300800 */
[----:B------:R-:W3:Y:S04]  /*19100*/  LDL.LU R117, [R1+0x4d4] ;  /* 0x0004d40001757983 */ /* 0x000ee80000300800 */
[----:B------:R-:W3:Y:S04]  /*19110*/  LDL.LU R118, [R1+0x4d0] ;  /* 0x0004d00001767983 */ /* 0x000ee80000300800 */
[----:B------:R-:W3:Y:S04]  /*19120*/  LDL.LU R119, [R1+0x4cc] ;  /* 0x0004cc0001777983 */ /* 0x000ee80000300800 */
[----:B------:R-:W3:Y:S04]  /*19130*/  LDL.LU R120, [R1+0x4c8] ;  /* 0x0004c80001787983 */ /* 0x000ee80000300800 */
[----:B------:R-:W3:Y:S04]  /*19140*/  LDL.LU R121, [R1+0x4c4] ;  /* 0x0004c40001797983 */ /* 0x000ee80000300800 */
[----:B------:R-:W-:Y:S04]  /*19150*/  STS.U8 [R2+UR10+0x10600], R124 ;  /* 0x0106007c02007988 */ /* 0x000fe8000800000a */
        /* <DEDUP_REMOVED lines=8> */
[----:B----4-:R-:W-:Y:S04]  /*191e0*/  STS.U8 [R2+UR10+0x11800], R133 ;  /* 0x0118008502007988 */ /* 0x010fe8000800000a */
[----:B------:R-:W-:Y:S04]  /*191f0*/  STS.U8 [R2+UR10+0x11a00], R134 ;  /* 0x011a008602007988 */ /* 0x000fe8000800000a */
[----:B------:R-:W-:Y:S04]  /*19200*/  STS.U8 [R2+UR10+0x11c00], R135 ;  /* 0x011c008702007988 */ /* 0x000fe8000800000a */
[----:B------:R-:W-:Y:S04]  /*19210*/  STS.U8 [R2+UR10+0x11e00], R136 ;  /* 0x011e008802007988 */ /* 0x000fe8000800000a */
[----:B------:R-:W4:Y:S04]  /*19220*/  LDL.LU R122, [R1+0x4c0] ;  /* 0x0004c000017a7983 */ /* 0x000f280000300800 */
[----:B------:R0:W-:Y:S04]  /*19230*/  STS.U8 [R3+UR10+0x10080], R139 ;  /* 0x0100808b03007988 */ /* 0x0001e8000800000a */
[----:B------:R-:W4:Y:S04]  /*19240*/  LDL.LU R123, [R1+0x4bc] ;  /* 0x0004bc00017b7983 */ /* 0x000f280000300800 */
[----:B0-----:R-:W4:Y:S04]  /*19250*/  LDL.LU R139, [R1+0x4b4] ;  /* 0x0004b400018b7983 */ /* 0x001f280000300800 */
[----:B--2---:R0:W-:Y:S04]  /*19260*/  STS.U8 [R3+UR10+0x10280], R140 ;  /* 0x0102808c03007988 */ /* 0x0041e8000800000a */
[----:B0-----:R-:W2:Y:S04]  /*19270*/  LDL.LU R140, [R1+0x4b8] ;  /* 0x0004b800018c7983 */ /* 0x001ea80000300800 */
[----:B------:R-:W2:Y:S04]  /*19280*/  LDL.LU R124, [R1+0x4b0] ;  /* 0x0004b000017c7983 */ /* 0x000ea80000300800 */
        /* <DEDUP_REMOVED lines=9> */
[----:B---3--:R0:W-:Y:S04]  /*19320*/  STS.U8 [R3+UR10+0x10880], R4 ;  /* 0x0108800403007988 */ /* 0x0081e8000800000a */
[----:B------:R-:W3:Y:S04]  /*19330*/  LDL.LU R134, [R1+0x488] ;  /* 0x0004880001867983 */ /* 0x000ee80000300800 */
[----:B------:R-:W3:Y:S01]  /*19340*/  LDL.LU R135, [R1+0x484] ;  /* 0x0004840001877983 */ /* 0x000ee20000300800 */
[----:B0-----:R-:W-:-:S03]  /*19350*/  LOP3.LUT R4, R2, 0x20, RZ, 0x3c, !PT ;  /* 0x0000002002047812 */ /* 0x001fc600078e3cff */
[----:B------:R0:W-:Y:S04]  /*19360*/  STS.U8 [R3+UR10+0x10480], R137 ;  /* 0x0104808903007988 */ /* 0x0001e8000800000a */
[----:B------:R-:W3:Y:S04]  /*19370*/  LDL.LU R136, [R1+0x480] ;  /* 0x0004800001887983 */ /* 0x000ee80000300800 */
[----:B------:R1:W-:Y:S04]  /*19380*/  STS.U8 [R3+UR10+0x10680], R138 ;  /* 0x0106808a03007988 */ /* 0x0003e8000800000a */
[----:B0-----:R-:W3:Y:S04]  /*19390*/  LDL.LU R137, [R1+0x47c] ;  /* 0x00047c0001897983 */ /* 0x001ee80000300800 */
[----:B------:R-:W-:Y:S04]  /*193a0*/  STS.U8 [R3+UR10+0x10a80], R5 ;  /* 0x010a800503007988 */ /* 0x000fe8000800000a */
[----:B-1----:R-:W3:Y:S04]  /*193b0*/  LDL.LU R138, [R1+0x474] ;  /* 0x00047400018a7983 */ /* 0x002ee80000300800 */
        /* <DEDUP_REMOVED lines=9> */
[----:B------:R0:W-:Y:S04]  /*19450*/  STS.U8 [R3+UR10+0x11e80], R139 ;  /* 0x011e808b03007988 */ /* 0x0001e8000800000a */
        /* <DEDUP_REMOVED lines=10> */
[----:B------:R-:W2:Y:S01]  /*19500*/  LDL.LU R122, [R1+0x450] ;  /* 0x00045000017a7983 */ /* 0x000ea20000300800 */
[----:B------:R-:W-:-:S03]  /*19510*/  LOP3.LUT R5, R2, 0x30, RZ, 0x3c, !PT ;  /* 0x0000003002057812 */ /* 0x000fc600078e3cff */
[----:B------:R0:W-:Y:S04]  /*19520*/  STS.U8 [R4+UR10+0x10300], R124 ;  /* 0x0103007c04007988 */ /* 0x0001e8000800000a */
[----:B------:R-:W2:Y:S04]  /*19530*/  LDL.LU R123, [R1+0x44c] ;  /* 0x00044c00017b7983 */ /* 0x000ea80000300800 */
[----:B------:R1:W-:Y:S04]  /*19540*/  STS.U8 [R4+UR10+0x10500], R125 ;  /* 0x0105007d04007988 */ /* 0x0003e8000800000a */
[----:B0-----:R-:W2:Y:S04]  /*19550*/  LDL.LU R124, [R1+0x448] ;  /* 0x00044800017c7983 */ /* 0x001ea80000300800 */
[----:B------:R0:W-:Y:S04]  /*19560*/  STS.U8 [R4+UR10+0x10700], R126 ;  /* 0x0107007e04007988 */ /* 0x0001e8000800000a */
[----:B-1----:R-:W2:Y:S04]  /*19570*/  LDL.LU R125, [R1+0x444] ;  /* 0x00044400017d7983 */ /* 0x002ea80000300800 */
[----:B0-----:R-:W2:Y:S04]  /*19580*/  LDL.LU R126, [R1+0x440] ;  /* 0x00044000017e7983 */ /* 0x001ea80000300800 */
[----:B------:R-:W2:Y:S04]  /*19590*/  LDL.LU R2, [R1+0x43c] ;  /* 0x00043c0001027983 */ /* 0x000ea80000300800 */
[----:B------:R0:W-:Y:S04]  /*195a0*/  STS.U8 [R4+UR10+0x10900], R127 ;  /* 0x0109007f04007988 */ /* 0x0001e8000800000a */
[----:B------:R1:W-:Y:S04]  /*195b0*/  STS.U8 [R4+UR10+0x10b00], R128 ;  /* 0x010b008004007988 */ /* 0x0003e8000800000a */
[----:B------:R3:W-:Y:S04]  /*195c0*/  STS.U8 [R4+UR10+0x10d00], R129 ;  /* 0x010d008104007988 */ /* 0x0007e8000800000a */
[----:B0-----:R-:W2:Y:S04]  /*195d0*/  LDL.LU R127, [R1+0x438] ;  /* 0x00043800017f7983 */ /* 0x001ea80000300800 */
[----:B-1----:R-:W2:Y:S04]  /*195e0*/  LDL.LU R128, [R1+0x434] ;  /* 0x0004340001807983 */ /* 0x002ea80000300800 */
[----:B------:R0:W-:Y:S04]  /*195f0*/  STS.U8 [R4+UR10+0x10f00], R130 ;  /* 0x010f008204007988 */ /* 0x0001e8000800000a */
[----:B---3--:R-:W3:Y:S04]  /*19600*/  LDL.LU R129, [R1+0x430] ;  /* 0x0004300001817983 */ /* 0x008ee80000300800 */
[----:B------:R1:W-:Y:S04]  /*19610*/  STS.U8 [R4+UR10+0x11100], R131 ;  /* 0x0111008304007988 */ /* 0x0003e8000800000a */
[----:B0-----:R-:W3:Y:S04]  /*19620*/  LDL.LU R130, [R1+0x42c] ;  /* 0x00042c0001827983 */ /* 0x001ee80000300800 */
[----:B------:R0:W-:Y:S04]  /*19630*/  STS.U8 [R4+UR10+0x11300], R132 ;  /* 0x0113008404007988 */ /* 0x0001e8000800000a */
[----:B-1----:R-:W3:Y:S04]  /*19640*/  LDL.LU R131, [R1+0x428] ;  /* 0x0004280001837983 */ /* 0x002ee80000300800 */
        /* <DEDUP_REMOVED lines=12> */
[----:B----4-:R1:W-:Y:S04]  /*19710*/  STS.U8 [R5+UR10+0x10180], R139 ;  /* 0x0101808b05007988 */ /* 0x0103e8000800000a */
[----:B0-----:R-:W4:Y:S04]  /*19720*/  LDL.LU R138, [R1+0x220] ;  /* 0x00022000018a7983 */ /* 0x001f280000300800 */
[----:B-1----:R-:W3:Y:S04]  /*19730*/  LDL.LU R139, [R1+0x21c] ;  /* 0x00021c00018b7983 */ /* 0x002ee80000300800 */
[----:B--2---:R0:W-:Y:S04]  /*19740*/  STS.U8 [R5+UR10+0x10380], R140 ;  /* 0x0103808c05007988 */ /* 0x0041e8000800000a */
[----:B0-----:R-:W2:Y:S04]  /*19750*/  LDL.LU R140, [R1+0x218] ;  /* 0x00021800018c7983 */ /* 0x001ea80000300800 */
[----:B------:R-:W2:Y:S04]  /*19760*/  LDL.LU R4, [R1+0x210] ;  /* 0x0002100001047983 */ /* 0x000ea80000300800 */
[----:B------:R-:W2:Y:S04]  /*19770*/  LDL.LU R3, [R1+0x20c] ;  /* 0x00020c0001037983 */ /* 0x000ea80000300800 */
[----:B------:R0:W-:Y:S04]  /*19780*/  STS.U8 [R5+UR10+0x10580], R114 ;  /* 0x0105807205007988 */ /* 0x0001e8000800000a */
[----:B------:R1:W-:Y:S04]  /*19790*/  STS.U8 [R5+UR10+0x10780], R115 ;  /* 0x0107807305007988 */ /* 0x0003e8000800000a */
[----:B------:R1:W-:Y:S04]  /*197a0*/  STS.U8 [R5+UR10+0x10980], R117 ;  /* 0x0109807505007988 */ /* 0x0003e8000800000a */
[----:B0-----:R-:W2:Y:S04]  /*197b0*/  LDL.LU R114, [R1+0xb68] ;  /* 0x000b680001727983 */ /* 0x001ea80000300800 */
[----:B-1----:R-:W2:Y:S04]  /*197c0*/  LDL.LU R115, [R1+0xb64] ;  /* 0x000b640001737983 */ /* 0x002ea80000300800 */
[----:B------:R-:W2:Y:S04]  /*197d0*/  LDL.LU R117, [R1+0xb60] ;  /* 0x000b600001757983 */ /* 0x000ea80000300800 */
[----:B------:R0:W-:Y:S02]  /*197e0*/  STS.U8 [R5+UR10+0x11d80], R2 ;  /* 0x011d800205007988 */ /* 0x0001e4000800000a */
[----:B0-----:R-:W0:Y:S02]  /*197f0*/  S2R R2, SR_TID.X ;  /* 0x0000000000027919 */ /* 0x001e240000002100 */
[----:B------:R1:W-:Y:S04]  /*19800*/  STS.U8 [R5+UR10+0x10b80], R118 ;  /* 0x010b807605007988 */ /* 0x0003e8000800000a */
[----:B------:R1:W-:Y:S04]  /*19810*/  STS.U8 [R5+UR10+0x10d80], R119 ;  /* 0x010d807705007988 */ /* 0x0003e8000800000a */
[----:B------:R1:W-:Y:S04]  /*19820*/  STS.U8 [R5+UR10+0x10f80], R120 ;  /* 0x010f807805007988 */ /* 0x0003e8000800000a */
[----:B-1----:R-:W2:Y:S04]  /*19830*/  LDL.LU R118, [R1+0xb5c] ;  /* 0x000b5c0001767983 */ /* 0x002ea80000300800 */
[----:B------:R-:W2:Y:S04]  /*19840*/  LDL.LU R119, [R1+0xb58] ;  /* 0x000b580001777983 */ /* 0x000ea80000300800 */
[----:B------:R-:W2:Y:S04]  /*19850*/  LDL.LU R120, [R1+0xb54] ;  /* 0x000b540001787983 */ /* 0x000ea80000300800 */
[----:B------:R1:W-:Y:S04]  /*19860*/  STS.U8 [R5+UR10+0x11180], R121 ;  /* 0x0111807905007988 */ /* 0x0003e8000800000a */
[----:B------:R1:W-:Y:S01]  /*19870*/  STS.U8 [R5+UR10+0x11380], R122 ;  /* 0x0113807a05007988 */ /* 0x0003e2000800000a */
[----:B0-----:R-:W-:-:S03]  /*19880*/  LOP3.LUT R2, R2, 0x7f, RZ, 0xc0, !PT ;  /* 0x0000007f02027812 */ /* 0x001fc600078ec0ff */
[----:B------:R0:W-:Y:S04]  /*19890*/  STS.U8 [R5+UR10+0x11580], R123 ;  /* 0x0115807b05007988 */ /* 0x0001e8000800000a */
[----:B-1----:R-:W2:Y:S04]  /*198a0*/  LDL.LU R121, [R1+0xb50] ;  /* 0x000b500001797983 */ /* 0x002ea80000300800 */
[----:B------:R-:W2:Y:S04]  /*198b0*/  LDL.LU R122, [R1+0xb4c] ;  /* 0x000b4c00017a7983 */ /* 0x000ea80000300800 */
[----:B0-----:R-:W2:Y:S04]  /*198c0*/  LDL.LU R123, [R1+0xb48] ;  /* 0x000b4800017b7983 */ /* 0x001ea80000300800 */
[----:B------:R0:W-:Y:S04]  /*198d0*/  STS.U8 [R5+UR10+0x11780], R124 ;  /* 0x0117807c05007988 */ /* 0x0001e8000800000a */
[----:B------:R1:W-:Y:S04]  /*198e0*/  STS.U8 [R5+UR10+0x11980], R125 ;  /* 0x0119807d05007988 */ /* 0x0003e8000800000a */
[----:B------:R1:W-:Y:S04]  /*198f0*/  STS.U8 [R5+UR10+0x11b80], R126 ;  /* 0x011b807e05007988 */ /* 0x0003e8000800000a */
[----:B0-----:R-:W2:Y:S04]  /*19900*/  LDL.LU R124, [R1+0xb44] ;  /* 0x000b4400017c7983 */ /* 0x001ea80000300800 */
[----:B-1----:R-:W2:Y:S04]  /*19910*/  LDL.LU R125, [R1+0xb40] ;  /* 0x000b4000017d7983 */ /* 0x002ea80000300800 */
[----:B------:R-:W2:Y:S04]  /*19920*/  LDL.LU R126, [R1+0xb3c] ;  /* 0x000b3c00017e7983 */ /* 0x000ea80000300800 */
[----:B------:R0:W-:Y:S04]  /*19930*/  STS.U8 [R5+UR10+0x11f80], R68 ;  /* 0x011f804405007988 */ /* 0x0001e8000800000a */
[----:B------:R1:W-:Y:S04]  /*19940*/  STS.U8 [R2+UR10], R127 ;  /* 0x0000007f02007988 */ /* 0x0003e8000800000a */
[----:B------:R4:W-:Y:S04]  /*19950*/  STS.U8 [R2+UR10+0x400], R128 ;  /* 0x0004008002007988 */ /* 0x0009e8000800000a */
[----:B0-----:R-:W2:Y:S04]  /*19960*/  LDL.LU R5, [R1+0x214] ;  /* 0x0002140001057983 */ /* 0x001ea80000300800 */
[----:B-1----:R-:W2:Y:S04]  /*19970*/  LDL.LU R127, [R1+0xb38] ;  /* 0x000b3800017f7983 */ /* 0x002ea80000300800 */
[----:B----4-:R-:W4:Y:S04]  /*19980*/  LDL.LU R128, [R1+0xb34] ;  /* 0x000b340001807983 */ /* 0x010f280000300800 */
[----:B---3--:R0:W-:Y:S04]  /*19990*/  STS.U8 [R2+UR10+0x800], R129 ;  /* 0x0008008102007988 */ /* 0x0081e8000800000a */
[----:B------:R1:W-:Y:S04]  /*199a0*/  STS.U8 [R2+UR10+0xc00], R130 ;  /* 0x000c008202007988 */ /* 0x0003e8000800000a */
[----:B------:R3:W-:Y:S04]  /*199b0*/  STS.U8 [R2+UR10+0x1000], R131 ;  /* 0x0010008302007988 */ /* 0x0007e8000800000a */
[----:B0-----:R-:W4:Y:S04]  /*199c0*/  LDL.LU R129, [R1+0xb30] ;  /* 0x000b300001817983 */ /* 0x001f280000300800 */
[----:B-1----:R-:W4:Y:S04]  /*199d0*/  LDL.LU R130, [R1+0xb2c] ;  /* 0x000b2c0001827983 */ /* 0x002f280000300800 */
[----:B---3--:R-:W3:Y:S04]  /*199e0*/  LDL.LU R131, [R1+0xb28] ;  /* 0x000b280001837983 */ /* 0x008ee80000300800 */
[----:B------:R0:W-:Y:S04]  /*199f0*/  STS.U8 [R2+UR10+0x1400], R132 ;  /* 0x0014008402007988 */ /* 0x0001e8000800000a */
[----:B------:R1:W-:Y:S04]  /*19a00*/  STS.U8 [R2+UR10+0x1800], R133 ;  /* 0x0018008502007988 */ /* 0x0003e8000800000a */
[----:B------:R1:W-:Y:S04]  /*19a10*/  STS.U8 [R2+UR10+0x1c00], R134 ;  /* 0x001c008602007988 */ /* 0x0003e8000800000a */
[----:B0-----:R-:W3:Y:S04]  /*19a20*/  LDL.LU R132, [R1+0xb24] ;  /* 0x000b240001847983 */ /* 0x001ee80000300800 */
[----:B-1----:R-:W3:Y:S04]  /*19a30*/  LDL.LU R133, [R1+0xb20] ;  /* 0x000b200001857983 */ /* 0x002ee80000300800 */
[----:B------:R-:W3:Y:S04]  /*19a40*/  LDL.LU R134, [R1+0xb1c] ;  /* 0x000b1c0001867983 */ /* 0x000ee80000300800 */
        /* <DEDUP_REMOVED lines=8> */
[----:B0-----:R-:W3:Y:S04]  /*19ad0*/  LDL.LU R138, [R1+0xb0c] ;  /* 0x000b0c00018a7983 */ /* 0x001ee80000300800 */
[----:B-1----:R-:W3:Y:S04]  /*19ae0*/  LDL.LU R139, [R1+0xb08] ;  /* 0x000b0800018b7983 */ /* 0x002ee80000300800 */
[----:B--2---:R0:W-:Y:S04]  /*19af0*/  STS.U8 [R2+UR10+0x3400], R140 ;  /* 0x0034008c02007988 */ /* 0x0041e8000800000a */
[----:B0-----:R-:W2:Y:S04]  /*19b00*/  LDL.LU R140, [R1+0xb04] ;  /* 0x000b0400018c7983 */ /* 0x001ea80000300800 */
[----:B------:R0:W-:Y:S04]  /*19b10*/  STS.U8 [R2+UR10+0x4000], R3 ;  /* 0x0040000302007988 */ /* 0x0001e8000800000a */
[----:B------:R1:W-:Y:S01]  /*19b20*/  STS.U8 [R2+UR10+0x3c00], R4 ;  /* 0x003c000402007988 */ /* 0x0003e2000800000a */
[----:B0-----:R-:W-:-:S02]  /*19b30*/  LOP3.LUT R3, R2, 0x10, RZ, 0x3c, !PT ;  /* 0x0000001002037812 */ /* 0x001fc400078e3cff */
[C---:B-1----:R-:W-:Y:S01]  /*19b40*/  LOP3.LUT R4, R2.reuse, 0x20, RZ, 0x3c, !PT ;  /* 0x0000002002047812 */ /* 0x042fe200078e3cff */
[----:B------:R-:W-:Y:S04]  /*19b50*/  STS.U8 [R2+UR10+0x7c00], R126 ;  /* 0x007c007e02007988 */ /* 0x000fe8000800000a */
[----:B------:R0:W-:Y:S04]  /*19b60*/  STS.U8 [R2+UR10+0x3800], R5 ;  /* 0x0038000502007988 */ /* 0x0001e8000800000a */
[----:B------:R-:W-:Y:S04]  /*19b70*/  STS.U8 [R2+UR10+0x7800], R127 ;  /* 0x0078007f02007988 */ /* 0x000fe8000800000a */
[----:B----4-:R-:W-:Y:S01]  /*19b80*/  STS.U8 [R2+UR10+0x7400], R128 ;  /* 0x0074008002007988 */ /* 0x010fe2000800000a */
[----:B0-----:R-:W-:-:S03]  /*19b90*/  LOP3.LUT R5, R2, 0x30, RZ, 0x3c, !PT ;  /* 0x0000003002057812 */ /* 0x001fc600078e3cff */
[----:B------:R-:W-:Y:S04]  /*19ba0*/  STS.U8 [R2+UR10+0x7000], R129 ;  /* 0x0070008102007988 */ /* 0x000fe8000800000a */
[----:B------:R-:W-:Y:S04]  /*19bb0*/  STS.U8 [R2+UR10+0x6c00], R130 ;  /* 0x006c008202007988 */ /* 0x000fe8000800000a */
[----:B---3--:R-:W-:Y:S04]  /*19bc0*/  STS.U8 [R2+UR10+0x6800], R131 ;  /* 0x0068008302007988 */ /* 0x008fe8000800000a */
[----:B------:R-:W-:Y:S04]  /*19bd0*/  STS.U8 [R2+UR10+0x6400], R132 ;  /* 0x0064008402007988 */ /* 0x000fe8000800000a */
[----:B------:R-:W-:Y:S04]  /*19be0*/  STS.U8 [R2+UR10+0x6000], R133 ;  /* 0x0060008502007988 */ /* 0x000fe8000800000a */
[----:B------:R-:W-:Y:S04]  /*19bf0*/  STS.U8 [R2+UR10+0x5c00], R134 ;  /* 0x005c008602007988 */ /* 0x000fe8000800000a */
[----:B------:R-:W-:Y:S04]  /*19c00*/  STS.U8 [R2+UR10+0x5800], R135 ;  /* 0x0058008702007988 */ /* 0x000fe8000800000a */
[----:B------:R-:W-:Y:S04]  /*19c10*/  STS.U8 [R2+UR10+0x5400], R136 ;  /* 0x0054008802007988 */ /* 0x000fe8000800000a */
[----:B------:R-:W-:Y:S04]  /*19c20*/  STS.U8 [R2+UR10+0x5000], R137 ;  /* 0x0050008902007988 */ /* 0x000fe8000800000a */
[----:B------:R-:W-:Y:S04]  /*19c30*/  STS.U8 [R2+UR10+0x4c00], R138 ;  /* 0x004c008a02007988 */ /* 0x000fe8000800000a */
[----:B------:R0:W-:Y:S04]  /*19c40*/  STS.U8 [R2+UR10+0x4800], R139 ;  /* 0x0048008b02007988 */ /* 0x0001e8000800000a */
[----:B0-----:R-:W3:Y:S04]  /*19c50*/  LDL R139, [R1+0x188] ;  /* 0x00018800018b7983 */ /* 0x001ee80000100800 */
[----:B--2---:R-:W-:Y:S04]  /*19c60*/  STS.U8 [R2+UR10+0x4400], R140 ;  /* 0x0044008c02007988 */ /* 0x004fe8000800000a */
        /* <DEDUP_REMOVED lines=32> */
[----:B------:R-:W-:Y:S04]  /*19e70*/  STS.U8 [R4+UR10+0x100], R88 ;  /* 0x0001005804007988 */ /* 0x000fe8000800000a */
[----:B0-----:R-:W2:Y:S04]  /*19e80*/  LDL R3, [R1+0x184] ;  /* 0x0001840001037983 */ /* 0x001ea80000100800 */
        /* <DEDUP_REMOVED lines=31> */
[----:B------:R1:W-:Y:S04]  /*1a080*/  STS.U8 [R5+UR10+0x6980], R21 ;  /* 0x0069801505007988 */ /* 0x0003e8000800000a */
[----:B------:R4:W-:Y:S04]  /*1a090*/  STS.U8 [R5+UR10+0x6d80], R19 ;  /* 0x006d801305007988 */ /* 0x0009e8000800000a */
[----:B0-----:R-:W2:Y:S04]  /*1a0a0*/  LDL R15, [R1+0x194] ;  /* 0x00019400010f7983 */ /* 0x001ea80000100800 */
[----:B-1----:R-:W2:Y:S04]  /*1a0b0*/  LDL R21, [R1+0x190] ;  /* 0x0001900001157983 */ /* 0x002ea80000100800 */
[----:B----4-:R-:W4:Y:S04]  /*1a0c0*/  LDL R19, [R1+0x18c] ;  /* 0x00018c0001137983 */ /* 0x010f280000100800 */
[----:B------:R-:W4:Y:S01]  /*1a0d0*/  LDL R4, [R1+0x198] ;  /* 0x0001980001047983 */ /* 0x000f220000100800 */
[----:B------:R-:W-:Y:S01]  /*1a0e0*/  LOP3.LUT R140, R2, 0x40, RZ, 0x3c, !PT ;  /* 0x00000040028c7812 */ /* 0x000fe200078e3cff */
[----:B---3--:R-:W-:Y:S01]  /*1a0f0*/  @P2 IMAD.MOV.U32 R16, RZ, RZ, R139 ;  /* 0x000000ffff102224 */ /* 0x008fe200078e008b */
[----:B------:R-:W-:Y:S01]  /*1a100*/  PRMT R138, RZ, 0x7610, R138 ;  /* 0x00007610ff8a7816 */ /* 0x000fe2000000008a */
[----:B------:R-:W-:Y:S01]  /*1a110*/  STS.U8 [R5+UR10+0x180], R67 ;  /* 0x0001804305007988 */ /* 0x000fe2000800000a */
[----:B------:R-:W-:-:S03]  /*1a120*/  PRMT R137, RZ, 0x7610, R137 ;  /* 0x00007610ff897816 */ /* 0x000fc60000000089 */
        /* <DEDUP_REMOVED lines=35> */
[----:B------:R0:W-:Y:S01]  /*1a360*/  STS.U8 [R140+UR10+0x1a00], R73 ;  /* 0x001a00498c007988 */ /* 0x0001e2000800000a */
[----:B--2---:R-:W-:Y:S01]  /*1a370*/  @P2 IMAD.MOV.U32 R17, RZ, RZ, R3 ;  /* 0x000000ffff112224 */ /* 0x004fe200078e0003 */
[----:B------:R-:W-:-:S02]  /*1a380*/  PRMT R136, RZ, 0x7610, R136 ;  /* 0x00007610ff887816 */ /* 0x000fc40000000088 */
[----:B------:R-:W2:Y:S04]  /*1a390*/  LDL R20, [R1+0x1d0] ;  /* 0x0001d00001147983 */ /* 0x000ea80000100800 */
[----:B------:R1:W3:Y:S04]  /*1a3a0*/  @P2 LDG.E.U8 R138, desc[UR24][R16.64] ;  /* 0x00000018108a2981 */ /* 0x0002e8000c1e1100 */
[----:B------:R-:W2:Y:S01]  /*1a3b0*/  LDL R18, [R1+0x1cc] ;  /* 0x0001cc0001127983 */ /* 0x000ea20000100800 */
[----:B------:R-:W-:Y:S02]  /*1a3c0*/  PRMT R135, RZ, 0x7610, R135 ;  /* 0x00007610ff877816 */ /* 0x000fe40000000087 */
[----:B------:R-:W-:Y:S01]  /*1a3d0*/  PRMT R134, RZ, 0x7610, R134 ;  /* 0x00007610ff867816 */ /* 0x000fe20000000086 */
[----:B0-----:R-:W2:Y:S04]  /*1a3e0*/  LDL R140, [R1+0x1d8] ;  /* 0x0001d800018c7983 */ /* 0x001ea80000100800 */
[----:B------:R-:W2:Y:S04]  /*1a3f0*/  LDL R88, [R1+0x228] ;  /* 0x0002280001587983 */ /* 0x000ea80000100800 */
[----:B------:R-:W2:Y:S04]  /*1a400*/  LDL R87, [R1+0x204] ;  /* 0x0002040001577983 */ /* 0x000ea80000100800 */
[----:B------:R-:W2:Y:S04]  /*1a410*/  LDL R5, [R1+0x22c] ;  /* 0x00022c0001057983 */ /* 0x000ea80000100800 */
[----:B------:R-:W2:Y:S04]  /*1a420*/  LDL R2, [R1+0x230] ;  /* 0x0002300001027983 */ /* 0x000ea80000100800 */
[----:B------:R-:W2:Y:S04]  /*1a430*/  LDL R3, [R1+0x234] ;  /* 0x0002340001037983 */ /* 0x000ea80000100800 */
[----:B------:R-:W2:Y:S01]  /*1a440*/  LDL R139, [R1+0x238] ;  /* 0x00023800018b7983 */ /* 0x000ea20000100800 */
[----:B-1----:R-:W-:-:S03]  /*1a450*/  @P2 IMAD.MOV.U32 R16, RZ, RZ, R21 ;  /* 0x000000ffff102224 */ /* 0x002fc600078e0015 */
[----:B------:R-:W2:Y:S01]  /*1a460*/  LDL R21, [R1+0x268] ;  /* 0x0002680001157983 */ /* 0x000ea20000100800 */
[----:B----4-:R-:W-:-:S03]  /*1a470*/  @P2 IMAD.MOV.U32 R17, RZ, RZ, R19 ;  /* 0x000000ffff112224 */ /* 0x010fc600078e0013 */
[----:B------:R-:W4:Y:S04]  /*1a480*/  LDL R19, [R1+0x264] ;  /* 0x0002640001137983 */ /* 0x000f280000100800 */
[----:B------:R0:W2:Y:S02]  /*1a490*/  @P2 LDG.E.U8 R137, desc[UR24][R16.64] ;  /* 0x0000001810892981 */ /* 0x0000a4000c1e1100 */
[----:B0-----:R-:W-:Y:S02]  /*1a4a0*/  @P2 IMAD.MOV.U32 R16, RZ, RZ, R4 ;  /* 0x000000ffff102224 */ /* 0x001fe400078e0004 */
[----:B------:R-:W-:Y:S01]  /*1a4b0*/  @P2 IMAD.MOV.U32 R17, RZ, RZ, R15 ;  /* 0x000000ffff112224 */ /* 0x000fe200078e000f */
[----:B------:R-:W2:Y:S04]  /*1a4c0*/  LDL R4, [R1+0x270] ;  /* 0x0002700001047983 */ /* 0x000ea80000100800 */
[----:B------:R0:W2:Y:S04]  /*1a4d0*/  @P2 LDG.E.U8 R136, desc[UR24][R16.64] ;  /* 0x0000001810882981 */ /* 0x0000a8000c1e1100 */
[----:B------:R-:W2:Y:S04]  /*1a4e0*/  LDL R15, [R1+0x26c] ;  /* 0x00026c00010f7983 */ /* 0x000ea80000100800 */
[----:B------:R-:W0:Y:S04]  /*1a4f0*/  LDL R16, [R1+0x1c4] ;  /* 0x0001c40001107983 */ /* 0x000e280000100800 */
[----:B------:R-:W0:Y:S02]  /*1a500*/  LDL R17, [R1+0x1c8] ;  /* 0x0001c80001117983 */ /* 0x000e240000100800 */
[----:B0-----:R-:W-:-:S04]  /*1a510*/  @P2 LOP3.LUT R17, R17, R16, RZ, 0x3c, !PT ;  /* 0x0000001011112212 */ /* 0x001fc800078e3cff */
[----:B------:R-:W-:-:S04]  /*1a520*/  @P2 LOP3.LUT R16, R17, R16, RZ, 0x3c, !PT ;  /* 0x0000001011102212 */ /* 0x000fc800078e3cff */
[----:B------:R-:W-:-:S05]  /*1a530*/  @P2 LOP3.LUT R17, R17, R16, RZ, 0x3c, !PT ;  /* 0x0000001011112212 */ /* 0x000fca00078e3cff */
[----:B------:R2:W3:Y:S02]  /*1a540*/  @P2 LDG.E.U8 R135, desc[UR24][R16.64] ;  /* 0x0000001810872981 */ /* 0x0004e4000c1e1100 */
[----:B--2---:R-:W-:Y:S02]  /*1a550*/  @P2 IMAD.MOV.U32 R16, RZ, RZ, R20 ;  /* 0x000000ffff102224 */ /* 0x004fe400078e0014 */
[----:B------:R-:W-:Y:S01]  /*1a560*/  @P2 IMAD.MOV.U32 R17, RZ, RZ, R18 ;  /* 0x000000ffff112224 */ /* 0x000fe200078e0012 */
[----:B------:R-:W2:Y:S04]  /*1a570*/  LDL R20, [R1+0x278] ;  /* 0x0002780001147983 */ /* 0x000ea80000100800 */
[----:B------:R0:W2:Y:S04]  /*1a580*/  @P2 LDG.E.U8 R134, desc[UR24][R16.64] ;  /* 0x0000001810862981 */ /* 0x0000a8000c1e1100 */
[----:B------:R-:W2:Y:S04]  /*1a590*/  LDL R18, [R1+0x274] ;  /* 0x0002740001127983 */ /* 0x000ea80000100800 */
[----:B------:R-:W2:Y:S01]  /*1a5a0*/  LDL R17, [R1+0x1d4] ;  /* 0x0001d40001117983 */ /* 0x000ea20000100800 */
[----:B------:R-:W-:Y:S01]  /*1a5b0*/  PRMT R133, RZ, 0x7610, R133 ;  /* 0x00007610ff857816 */ /* 0x000fe20000000085 */
[----:B0-----:R-:W-:Y:S01]  /*1a5c0*/  @P2 IMAD.MOV.U32 R16, RZ, RZ, R140 ;  /* 0x000000ffff102224 */ /* 0x001fe200078e008c */
[----:B------:R-:W-:Y:S01]  /*1a5d0*/  PRMT R132, RZ, 0x7610, R132 ;  /* 0x00007610ff847816 */ /* 0x000fe20000000084 */
[----:B------:R-:W3:Y:S01]  /*1a5e0*/  LDL R140, [R1+0x2b8] ;  /* 0x0002b800018c7983 */ /* 0x000ee20000100800 */
[----:B------:R-:W-:-:S02]  /*1a5f0*/  PRMT R131, RZ, 0x7610, R131 ;  /* 0x00007610ff837816 */ /* 0x000fc40000000083 */
[----:B------:R-:W-:Y:S02]  /*1a600*/  PRMT R130, RZ, 0x7610, R130 ;  /* 0x00007610ff827816 */ /* 0x000fe40000000082 */
[----:B------:R-:W-:Y:S02]  /*1a610*/  PRMT R129, RZ, 0x7610, R129 ;  /* 0x00007610ff817816 */ /* 0x000fe40000000081 */
[----:B------:R-:W-:Y:S02]  /*1a620*/  PRMT R128, RZ, 0x7610, R128 ;  /* 0x00007610ff807816 */ /* 0x000fe40000000080 */
[----:B------:R-:W-:Y:S01]  /*1a630*/  PRMT R127, RZ, 0x7610, R127 ;  /* 0x00007610ff7f7816 */ /* 0x000fe2000000007f */
[----:B--2---:R0:W2:Y:S02]  /*1a640*/  @P2 LDG.E.U8 R133, desc[UR24][R16.64] ;  /* 0x0000001810852981 */ /* 0x0040a4000c1e1100 */
[----:B0-----:R-:W-:Y:S02]  /*1a650*/  @P2 IMAD.MOV.U32 R16, RZ, RZ, R88 ;  /* 0x000000ffff102224 */ /* 0x001fe400078e0058 */
[----:B------:R-:W-:Y:S01]  /*1a660*/  @P2 IMAD.MOV.U32 R17, RZ, RZ, R87 ;  /* 0x000000ffff112224 */ /* 0x000fe200078e0057 */
[----:B------:R-:W2:Y:S04]  /*1a670*/  LDL R88, [R1+0x2a0] ;  /* 0x0002a00001587983 */ /* 0x000ea80000100800 */
[----:B------:R0:W2:Y:S04]  /*1a680*/  @P2 LDG.E.U8 R132, desc[UR24][R16.64] ;  /* 0x0000001810842981 */ /* 0x0000a8000c1e1100 */
[----:B------:R-:W2:Y:S01]  /*1a690*/  LDL R87, [R1+0x29c] ;  /* 0x00029c0001577983 */ /* 0x000ea20000100800 */
[----:B0-----:R-:W-:-:S02]  /*1a6a0*/  @P2 IMAD.MOV.U32 R16, RZ, RZ, R2 ;  /* 0x000000ffff102224 */ /* 0x001fc400078e0002 */
[----:B------:R-:W-:Y:S01]  /*1a6b0*/  @P2 IMAD.MOV.U32 R17, RZ, RZ, R5 ;  /* 0x000000ffff112224 */ /* 0x000fe200078e0005 */
[----:B------:R-:W-:Y:S01]  /*1a6c0*/  PRMT R126, RZ, 0x7610, R126 ;  /* 0x00007610ff7e7816 */ /* 0x000fe2000000007e */
[----:B------:R-:W2:Y:S04]  /*1a6d0*/  LDL R5, [R1+0x2bc] ;  /* 0x0002bc0001057983 */ /* 0x000ea80000100800 */
[----:B------:R0:W2:Y:S01]  /*1a6e0*/  @P2 LDG.E.U8 R131, desc[UR24][R16.64] ;  /* 0x0000001810832981 */ /* 0x0000a2000c1e1100 */
[----:B------:R-:W-:Y:S02]  /*1a6f0*/  PRMT R125, RZ, 0x7610, R125 ;  /* 0x00007610ff7d7816 */ /* 0x000fe4000000007d */
[----:B------:R-:W-:Y:S01]  /*1a700*/  PRMT R124, RZ, 0x7610, R124 ;  /* 0x00007610ff7c7816 */ /* 0x000fe2000000007c */
[----:B------:R-:W2:Y:S01]  /*1a710*/  LDL R2, [R1+0x2c0] ;  /* 0x0002c00001027983 */ /* 0x000ea20000100800 */
[----:B0-----:R-:W-:-:S02]  /*1a720*/  @P2 IMAD.MOV.U32 R16, RZ, RZ, R139 ;  /* 0x000000ffff102224 */ /* 0x001fc400078e008b */
[----:B------:R-:W-:Y:S01]  /*1a730*/  @P2 IMAD.MOV.U32 R17, RZ, RZ, R3 ;  /* 0x000000ffff112224 */ /* 0x000fe200078e0003 */
[----:B------:R-:W2:Y:S04]  /*1a740*/  LDL R139, [R1+0x2b0] ;  /* 0x0002b000018b7983 */ /* 0x000ea80000100800 */
[----:B------:R0:W2:Y:S04]  /*1a750*/  @P2 LDG.E.U8 R130, desc[UR24][R16.64] ;  /* 0x0000001810822981 */ /* 0x0000a8000c1e1100 */
[----:B------:R-:W2:Y:S01]  /*1a760*/  LDL R3, [R1+0x2ac] ;  /* 0x0002ac0001037983 */ /* 0x000ea20000100800 */
[----:B0-----:R-:W-:-:S02]  /*1a770*/  @P2 IMAD.MOV.U32 R16, RZ, RZ, R21 ;  /* 0x000000ffff102224 */ /* 0x001fc400078e0015 */
[----:B----4-:R-:W-:Y:S01]  /*1a780*/  @P2 IMAD.MOV.U32 R17, RZ, RZ, R19 ;  /* 0x000000ffff112224 */ /* 0x010fe200078e0013 */
[----:B------:R-:W-:Y:S01]  /*1a790*/  PRMT R123, RZ, 0x7610, R123 ;  /* 0x00007610ff7b7816 */ /* 0x000fe2000000007b */
[----:B------:R-:W4:Y:S04]  /*1a7a0*/  LDL R19, [R1+0x2c4] ;  /* 0x0002c40001137983 */ /* 0x000f280000100800 */
[----:B------:R0:W2:Y:S04]  /*1a7b0*/  @P2 LDG.E.U8 R129, desc[UR24][R16.64] ;  /* 0x0000001810812981 */ /* 0x0000a8000c1e1100 */
[----:B------:R-:W2:Y:S01]  /*1a7c0*/  LDL R21, [R1+0x2c8] ;  /* 0x0002c80001157983 */ /* 0x000ea20000100800 */
[----:B0-----:R-:W-:-:S02]  /*1a7d0*/  @P2 IMAD.MOV.U32 R16, RZ, RZ, R4 ;  /* 0x000000ffff102224 */ /* 0x001fc400078e0004 */
[----:B------:R-:W-:Y:S01]  /*1a7e0*/  @P2 IMAD.MOV.U32 R17, RZ, RZ, R15 ;  /* 0x000000ffff112224 */ /* 0x000fe200078e000f */
[----:B------:R-:W2:Y:S04]  /*1a7f0*/  LDL R4, [R1+0x2d0] ;  /* 0x0002d00001047983 */ /* 0x000ea80000100800 */
[----:B------:R0:W2:Y:S04]  /*1a800*/  @P2 LDG.E.U8 R128, desc[UR24][R16.64] ;  /* 0x0000001810802981 */ /* 0x0000a8000c1e1100 */
[----:B------:R-:W2:Y:S01]  /*1a810*/  LDL R15, [R1+0x2cc] ;  /* 0x0002cc00010f7983 */ /* 0x000ea20000100800 */
[----:B0-----:R-:W-:-:S02]  /*1a820*/  @P2 IMAD.MOV.U32 R16, RZ, RZ, R20 ;  /* 0x000000ffff102224 */ /* 0x001fc400078e0014 */
        /* <DEDUP_REMOVED lines=20> */
[----:B------:R0:W2:Y:S02]  /*1a970*/  @P2 LDG.E.U8 R124, desc[UR24][R16.64] ;  /* 0x00000018107c2981 */ /* 0x0000a4000c1e1100 */
[----:B0-----:R-:W-:Y:S02]  /*1a980*/  @P2 IMAD.MOV.U32 R16, RZ, RZ, R139 ;  /* 0x000000ffff102224 */ /* 0x001fe400078e008b */
[----:B------:R-:W-:Y:S01]  /*1a990*/  @P2 IMAD.MOV.U32 R17, RZ, RZ, R3 ;  /* 0x000000ffff112224 */ /* 0x000fe200078e0003 */
[----:B------:R-:W2:Y:S04]  /*1a9a0*/  LDL R139, [R1+0x2e8] ;  /* 0x0002e800018b7983 */ /* 0x000ea80000100800 */
[----:B------:R3:W2:Y:S04]  /*1a9b0*/  @P2 LDG.E.U8 R123, desc[UR24][R16.64] ;  /* 0x00000018107b2981 */ /* 0x0006a8000c1e1100 */
[----:B------:R-:W2:Y:S04]  /*1a9c0*/  LDL R3, [R1+0x2e4] ;  /* 0x0002e40001037983 */ /* 0x000ea80000100800 */
[----:B------:R-:W2:Y:S01]  /*1a9d0*/  LDL R17, [R1+0x2b4] ;  /* 0x0002b40001117983 */ /* 0x000ea20000100800 */
[----:B------:R-:W-:Y:S01]  /*1a9e0*/  PRMT R122, RZ, 0x7610, R122 ;  /* 0x00007610ff7a7816 */ /* 0x000fe2000000007a */
[----:B---3--:R-:W-:Y:S01]  /*1a9f0*/  @P2 IMAD.MOV.U32 R16, RZ, RZ, R140 ;  /* 0x000000ffff102224 */ /* 0x008fe200078e008c */
        /* <DEDUP_REMOVED lines=17> */
[----:B----4-:R-:W-:Y:S01]  /*1ab10*/  @P2 IMAD.MOV.U32 R17, RZ, RZ, R19 ;  /* 0x000000ffff112224 */ /* 0x010fe200078e0013 */
        /* <DEDUP_REMOVED lines=28> */
[----:B------:R0:W2:Y:S04]  /*1ace0*/  @P2 LDG.E.U8 R114, desc[UR24][R16.64] ;  /* 0x0000001810722981 */ /* 0x0000a8000c1e1100 */
        /* <DEDUP_REMOVED lines=12> */
[----:B------:R-:W2:Y:S01]  /*1adb0*/  LDL R17, [R1+0x304] ;  /* 0x0003040001117983 */ /* 0x000ea20000100800 */
[----:B------:R-:W-:Y:S01]  /*1adc0*/  PRMT R111, RZ, 0x7610, R111 ;  /* 0x00007610ff6f7816 */ /* 0x000fe2000000006f */
[----:B---3--:R-:W-:Y:S01]  /*1add0*/  @P2 IMAD.MOV.U32 R16, RZ, RZ, R140 ;  /* 0x000000ffff102224 */ /* 0x008fe200078e008c */
[----:B------:R-:W-:Y:S01]  /*1ade0*/  PRMT R110, RZ, 0x7610, R110 ;  /* 0x00007610ff6e7816 */ /* 0x000fe2000000006e */
[----:B------:R-:W3:Y:S01]  /*1adf0*/  LDL R140, [R1+0x368] ;  /* 0x00036800018c7983 */ /* 0x000ee20000100800 */
[----:B------:R-:W-:Y:S02]  /*1ae00*/  PRMT R109, RZ, 0x7610, R109 ;  /* 0x00007610ff6d7816 */ /* 0x000fe4000000006d */
        /* <DEDUP_REMOVED lines=11> */
[----:B----4-:R-:W-:-:S02]  /*1aec0*/  @P2 IMAD.MOV.U32 R16, RZ, RZ, R21 ;  /* 0x000000ffff102224 */ /* 0x010fc400078e0015 */
[----:B------:R-:W-:Y:S01]  /*1aed0*/  @P2 IMAD.MOV.U32 R17, RZ, RZ, R19 ;  /* 0x000000ffff112224 */ /* 0x000fe200078e0013 */
        /* <DEDUP_REMOVED lines=9> */
[----:B------:R-:W-:-:S05]  /*1af70*/  @P2 IMAD.MOV.U32 R17, RZ, RZ, R18 ;  /* 0x000000ffff112224 */ /* 0x000fca00078e0012 */
[----:B------:R0:W2:Y:S02]  /*1af80*/  @P2 LDG.E.U8 R107, desc[UR24][R16.64] ;  /* 0x00000018106b2981 */ /* 0x0000a4000c1e1100 */
        /* <DEDUP_REMOVED lines=8> */
[----:B------:R-:W2:Y:S04]  /*1b010*/  LDL.LU R102, [R1+0xb00] ;  /* 0x000b000001667983 */ /* 0x000ea80000300800 */
[----:B------:R-:W2:Y:S04]  /*1b020*/  LDL.LU R100, [R1+0xafc] ;  /* 0x000afc0001647983 */ /* 0x000ea80000300800 */
[----:B------:R0:W2:Y:S01]  /*1b030*/  @P2 LDG.E.U8 R104, desc[UR24][R16.64] ;  /* 0x0000001810682981 */ /* 0x0000a2000c1e1100 */
[----:B------:R-:W-:-:S02]  /*1b040*/  PRMT R103, RZ, 0x7610, R103 ;  /* 0x00007610ff677816 */ /* 0x000fc40000000067 */
[----:B------:R-:W-:Y:S01]  /*1b050*/  PRMT R101, RZ, 0x7610, R101 ;  /* 0x00007610ff657816 */ /* 0x000fe20000000065 */
[----:B------:R-:W2:Y:S04]  /*1b060*/  LDL R18, [R1+0x384] ;  /* 0x0003840001127983 */ /* 0x000ea80000100800 */
[----:B------:R-:W2:Y:S04]  /*1b070*/  LDL R20, [R1+0x388] ;  /* 0x0003880001147983 */ /* 0x000ea80000100800 */
[----:B------:R-:W0:Y:S04]  /*1b080*/  LDL R16, [R1+0x344] ;  /* 0x0003440001107983 */ /* 0x000e280000100800 */
[----:B------:R-:W0:Y:S04]  /*1b090*/  LDL R17, [R1+0x348] ;  /* 0x0003480001117983 */ /* 0x000e280000100800 */
[----:B------:R-:W2:Y:S04]  /*1b0a0*/  LDL R87, [R1+0x38c] ;  /* 0x00038c0001577983 */ /* 0x000ea80000100800 */
[----:B------:R-:W2:Y:S04]  /*1b0b0*/  LDL R88, [R1+0x390] ;  /* 0x0003900001587983 */ /* 0x000ea80000100800 */
[----:B------:R-:W2:Y:S04]  /*1b0c0*/  LDL R3, [R1+0x394] ;  /* 0x0003940001037983 */ /* 0x000ea80000100800 */
[----:B------:R-:W2:Y:S01]  /*1b0d0*/  LDL R139, [R1+0x398] ;  /* 0x00039800018b7983 */ /* 0x000ea20000100800 */
[----:B0-----:R-:W-:-:S04]  /*1b0e0*/  @P2 LOP3.LUT R17, R17, R16, RZ, 0x3c, !PT ;  /* 0x0000001011112212 */ /* 0x001fc800078e3cff */
[----:B------:R-:W-:-:S04]  /*1b0f0*/  @P2 LOP3.LUT R16, R17, R16, RZ, 0x3c, !PT ;  /* 0x0000001011102212 */ /* 0x000fc800078e3cff */
[----:B------:R-:W-:-:S05]  /*1b100*/  @P2 LOP3.LUT R17, R17, R16, RZ, 0x3c, !PT ;  /* 0x0000001011112212 */ /* 0x000fca00078e3cff */
[----:B------:R0:W3:Y:S04]  /*1b110*/  @P2 LDG.E.U8 R103, desc[UR24][R16.64] ;  /* 0x0000001810672981 */ /* 0x0000e8000c1e1100 */
[----:B------:R-:W0:Y:S04]  /*1b120*/  LDL R16, [R1+0x34c] ;  /* 0x00034c0001107983 */ /* 0x000e280000100800 */
[----:B------:R-:W0:Y:S01]  /*1b130*/  LDL R17, [R1+0x350] ;  /* 0x0003500001117983 */ /* 0x000e220000100800 */
[----:B--2---:R-:W-:Y:S02]  /*1b140*/  PRMT R102, RZ, 0x7610, R102 ;  /* 0x00007610ff667816 */ /* 0x004fe40000000066 */
[----:B0-----:R-:W-:-:S04]  /*1b150*/  @P2 LOP3.LUT R17, R17, R16, RZ, 0x3c, !PT ;  /* 0x0000001011112212 */ /* 0x001fc800078e3cff */
[----:B------:R-:W-:-:S04]  /*1b160*/  @P2 LOP3.LUT R16, R17, R16, RZ, 0x3c, !PT ;  /* 0x0000001011102212 */ /* 0x000fc800078e3cff */
[----:B------:R-:W-:-:S05]  /*1b170*/  @P2 LOP3.LUT R17, R17, R16, RZ, 0x3c, !PT ;  /* 0x0000001011112212 */ /* 0x000fca00078e3cff */
[----:B------:R0:W2:Y:S04]  /*1b180*/  @P2 LDG.E.U8 R102, desc[UR24][R16.64] ;  /* 0x0000001810662981 */ /* 0x0000a8000c1e1100 */
[----:B------:R-:W2:Y:S01]  /*1b190*/  LDL R17, [R1+0x354] ;  /* 0x0003540001117983 */ /* 0x000ea20000100800 */
[----:B0-----:R-:W-:-:S03]  /*1b1a0*/  @P2 IMAD.MOV.U32 R16, RZ, RZ, R96 ;  /* 0x000000ffff102224 */ /* 0x001fc600078e0060 */
[----:B------:R-:W3:Y:S04]  /*1b1b0*/  LDL.LU R96, [R1+0xaf8] ;  /* 0x000af80001607983 */ /* 0x000ee80000300800 */
[----:B--2---:R0:W2:Y:S04]  /*1b1c0*/  @P2 LDG.E.U8 R101, desc[UR24][R16.64] ;  /* 0x0000001810652981 */ /* 0x0040a8000c1e1100 */
[----:B------:R-:W0:Y:S04]  /*1b1d0*/  LDL R16, [R1+0x35c] ;  /* 0x00035c0001107983 */ /* 0x000e280000100800 */
[----:B------:R-:W0:Y:S01]  /*1b1e0*/  LDL R17, [R1+0x360] ;  /* 0x0003600001117983 */ /* 0x000e220000100800 */
[----:B------:R-:W-:-:S02]  /*1b1f0*/  PRMT R100, RZ, 0x7610, R100 ;  /* 0x00007610ff647816 */ /* 0x000fc40000000064 */
[----:B0-----:R-:W-:-:S04]  /*1b200*/  @P2 LOP3.LUT R17, R17, R16, RZ, 0x3c, !PT ;  /* 0x0000001011112212 */ /* 0x001fc800078e3cff */
[----:B------:R-:W-:-:S04]  /*1b210*/  @P2 LOP3.LUT R16, R17, R16, RZ, 0x3c, !PT ;  /* 0x0000001011102212 */ /* 0x000fc800078e3cff */
[----:B------:R-:W-:-:S05]  /*1b220*/  @P2 LOP3.LUT R17, R17, R16, RZ, 0x3c, !PT ;  /* 0x0000001011112212 */ /* 0x000fca00078e3cff */
[----:B------:R3:W2:Y:S04]  /*1b230*/  @P2 LDG.E.U8 R100, desc[UR24][R16.64] ;  /* 0x0000001810642981 */ /* 0x0006a8000c1e1100 */
[----:B------:R-:W2:Y:S01]  /*1b240*/  LDL R17, [R1+0x364] ;  /* 0x0003640001117983 */ /* 0x000ea20000100800 */
[----:B------:R-:W-:Y:S01]  /*1b250*/  PRMT R99, RZ, 0x7610, R99 ;  /* 0x00007610ff637816 */ /* 0x000fe20000000063 */
[----:B---3--:R-:W-:Y:S01]  /*1b260*/  @P2 IMAD.MOV.U32 R16, RZ, RZ, R140 ;  /* 0x000000ffff102224 */ /* 0x008fe200078e008c */
[----:B------:R-:W-:Y:S02]  /*1b270*/  PRMT R98, RZ, 0x7610, R98 ;  /* 0x00007610ff627816 */ /* 0x000fe40000000062 */
[----:B------:R-:W-:Y:S02]  /*1b280*/  PRMT R97, RZ, 0x7610, R97 ;  /* 0x00007610ff617816 */ /* 0x000fe40000000061 */
[----:B------:R-:W-:-:S02]  /*1b290*/  PRMT R96, RZ, 0x7610, R96 ;  /* 0x00007610ff607816 */ /* 0x000fc40000000060 */
[----:B------:R-:W-:Y:S02]  /*1b2a0*/  PRMT R95, RZ, 0x7610, R95 ;  /* 0x00007610ff5f7816 */ /* 0x000fe4000000005f */
[----:B------:R-:W-:Y:S02]  /*1b2b0*/  PRMT R94, RZ, 0x7610, R94 ;  /* 0x00007610ff5e7816 */ /* 0x000fe4000000005e */
[----:B------:R-:W-:Y:S01]  /*1b2c0*/  PRMT R93, RZ, 0x7610, R93 ;  /* 0x00007610ff5d7816 */ /* 0x000fe2000000005d */
[----:B--2---:R0:W2:Y:S02]  /*1b2d0*/  @P2 LDG.E.U8 R99, desc[UR24][R16.64] ;  /* 0x0000001810632981 */ /* 0x0040a4000c1e1100 */
[----:B0-----:R-:W-:Y:S02]  /*1b2e0*/  @P2 IMAD.MOV.U32 R16, RZ, RZ, R2 ;  /* 0x000000ffff102224 */ /* 0x001fe400078e0002 */
[----:B------:R-:W-:-:S05]  /*1b2f0*/  @P2 IMAD.MOV.U32 R17, RZ, RZ, R5 ;  /* 0x000000ffff112224 */ /* 0x000fca00078e0005 */
[----:B------:R4:W3:Y:S02]  /*1b300*/  @P2 LDG.E.U8 R98, desc[UR24][R16.64] ;  /* 0x0000001810622981 */ /* 0x0008e4000c1e1100 */
[----:B----4-:R-:W-:Y:S02]  /*1b310*/  @P2 IMAD.MOV.U32 R16, RZ, RZ, R21 ;  /* 0x000000ffff102224 */ /* 0x010fe400078e0015 */
        /* <DEDUP_REMOVED lines=17> */
[----:B------:R-:W2:Y:S01]  /*1b430*/  LDL.LU R83, [R1+0xaf0] ;  /* 0x000af00001537983 */ /* 0x000ea20000300800 */
[----:B------:R-:W-:-:S02]  /*1b440*/  PRMT R92, RZ, 0x7610, R92 ;  /* 0x00007610ff5c7816 */ /* 0x000fc4000000005c */
[----:B------:R-:W-:-:S04]  /*1b450*/  PRMT R90, RZ, 0x7610, R90 ;  /* 0x00007610ff5a7816 */ /* 0x000fc8000000005a */
[----:B------:R0:W3:Y:S01]  /*1b460*/  @P2 LDG.E.U8 R92, desc[UR24][R16.64] ;  /* 0x00000018105c2981 */ /* 0x0000e2000c1e1100 */
[----:B------:R-:W-:Y:S01]  /*1b470*/  PRMT R89, RZ, 0x7610, R89 ;  /* 0x00007610ff597816 */ /* 0x000fe20000000059 */
[----:B0-----:R-:W-:Y:S02]  /*1b480*/  @P2 IMAD.MOV.U32 R16, RZ, RZ, R116 ;  /* 0x000000ffff102224 */ /* 0x001fe400078e0074 */
[----:B------:R-:W-:Y:S01]  /*1b490*/  @P2 IMAD.MOV.U32 R17, RZ, RZ, R12 ;  /* 0x000000ffff112224 */ /* 0x000fe200078e000c */
[----:B------:R-:W-:Y:S01]  /*1b4a0*/  PRMT R59, RZ, 0x7610, R59 ;  /* 0x00007610ff3b7816 */ /* 0x000fe2000000003b */
[----:B------:R-:W3:Y:S04]  /*1b4b0*/  LDL.LU R12, [R1+0xaec] ;  /* 0x000aec00010c7983 */ /* 0x000ee80000300800 */
[----:B------:R0:W3:Y:S01]  /*1b4c0*/  @P2 LDG.E.U8 R90, desc[UR24][R16.64] ;  /* 0x00000018105a2981 */ /* 0x0000e2000c1e1100 */
[----:B------:R-:W-:-:S02]  /*1b4d0*/  PRMT R71, RZ, 0x7610, R71 ;  /* 0x00007610ff477816 */ /* 0x000fc40000000047 */
[----:B------:R-:W-:Y:S01]  /*1b4e0*/  PRMT R86, RZ, 0x7610, R86 ;  /* 0x00007610ff567816 */ /* 0x000fe20000000056 */
[----:B------:R-:W3:Y:S01]  /*1b4f0*/  LDL.LU R116, [R1+0xae8] ;  /* 0x000ae80001747983 */ /* 0x000ee20000300800 */
[----:B0-----:R-:W-:Y:S02]  /*1b500*/  @P2 IMAD.MOV.U32 R16, RZ, RZ, R162 ;  /* 0x000000ffff102224 */ /* 0x001fe400078e00a2 */
[----:B------:R-:W-:Y:S01]  /*1b510*/  @P2 IMAD.MOV.U32 R17, RZ, RZ, R11 ;  /* 0x000000ffff112224 */ /* 0x000fe200078e000b */
[----:B------:R-:W-:Y:S01]  /*1b520*/  PRMT R58, RZ, 0x7610, R58 ;  /* 0x00007610ff3a7816 */ /* 0x000fe2000000003a */
[----:B------:R-:W3:Y:S04]  /*1b530*/  LDL.LU R11, [R1+0xae4] ;  /* 0x000ae400010b7983 */ /* 0x000ee80000300800 */
[----:B------:R0:W3:Y:S01]  /*1b540*/  @P2 LDG.E.U8 R89, desc[UR24][R16.64] ;  /* 0x0000001810592981 */ /* 0x0000e2000c1e1100 */
[----:B------:R-:W-:-:S02]  /*1b550*/  PRMT R70, RZ, 0x7610, R70 ;  /* 0x00007610ff467816 */ /* 0x000fc40000000046 */
[----:B------:R-:W-:Y:S01]  /*1b560*/  PRMT R82, RZ, 0x7610, R82 ;  /* 0x00007610ff527816 */ /* 0x000fe20000000052 */
[----:B------:R-:W5:Y:S01]  /*1b570*/  LDL.LU R162, [R1+0xae0] ;  /* 0x000ae00001a27983 */ /* 0x000f620000300800 */
[----:B0-----:R-:W-:Y:S02]  /*1b580*/  @P2 IMAD.MOV.U32 R16, RZ, RZ, R148 ;  /* 0x000000ffff102224 */ /* 0x001fe400078e0094 */
[----:B------:R-:W-:Y:S02]  /*1b590*/  @P2 IMAD.MOV.U32 R17, RZ, RZ, R161 ;  /* 0x000000ffff112224 */ /* 0x000fe400078e00a1 */
[----:B------:R-:W5:Y:S04]  /*1b5a0*/  LDL.LU R161, [R1+0xadc] ;  /* 0x000adc0001a17983 */ /* 0x000f680000300800 */
[----:B------:R0:W3:Y:S04]  /*1b5b0*/  @P2 LDG.E.U8 R59, desc[UR24][R16.64] ;  /* 0x00000018103b2981 */ /* 0x0000e8000c1e1100 */
[----:B------:R-:W5:Y:S01]  /*1b5c0*/  LDL.LU R148, [R1+0xad8] ;  /* 0x000ad80001947983 */ /* 0x000f620000300800 */
[----:B0-----:R-:W-:-:S02]  /*1b5d0*/  @P2 IMAD.MOV.U32 R16, RZ, RZ, R160 ;  /* 0x000000ffff102224 */ /* 0x001fc400078e00a0 */
[----:B------:R-:W-:Y:S02]  /*1b5e0*/  @P2 IMAD.MOV.U32 R17, RZ, RZ, R147 ;  /* 0x000000ffff112224 */ /* 0x000fe400078e0093 */
[----:B------:R-:W5:Y:S04]  /*1b5f0*/  LDL.LU R147, [R1+0xad4] ;  /* 0x000ad40001937983 */ /* 0x000f680000300800 */
[----:B------:R0:W3:Y:S04]  /*1b600*/  @P2 LDG.E.U8 R71, desc[UR24][R16.64] ;  /* 0x0000001810472981 */ /* 0x0000e8000c1e1100 */
[----:B------:R-:W5:Y:S01]  /*1b610*/  LDL.LU R160, [R1+0xad0] ;  /* 0x000ad00001a07983 */ /* 0x000f620000300800 */
[----:B0-----:R-:W-:-:S02]  /*1b620*/  @P2 IMAD.MOV.U32 R16, RZ, RZ, R154 ;  /* 0x000000ffff102224 */ /* 0x001fc400078e009a */
[----:B------:R-:W-:Y:S02]  /*1b630*/  @P2 IMAD.MOV.U32 R17, RZ, RZ, R159 ;  /* 0x000000ffff112224 */ /* 0x000fe400078e009f */
[----:B------:R-:W5:Y:S01]  /*1b640*/  LDL.LU R159, [R1+0xacc] ;  /* 0x000acc00019f7983 */ /* 0x000f620000300800 */
[----:B------:R-:W-:-:S03]  /*1b650*/  PRMT R57, RZ, 0x7610, R57 ;  /* 0x00007610ff397816 */ /* 0x000fc60000000039 */
[----:B------:R-:W5:Y:S04]  /*1b660*/  LDL.LU R154, [R1+0xac8] ;  /* 0x000ac800019a7983 */ /* 0x000f680000300800 */
[----:B------:R-:W3:Y:S01]  /*1b670*/  LDL.LU R20, [R1+0x578] ;  /* 0x0005780001147983 */ /* 0x000ee20000300800 */
[----:B------:R-:W-:Y:S02]  /*1b680*/  PRMT R69, RZ, 0x7610, R69 ;  /* 0x00007610ff457816 */ /* 0x000fe40000000045 */
[----:B------:R-:W-:Y:S02]  /*1b690*/  PRMT R81, RZ, 0x7610, R81 ;  /* 0x00007610ff517816 */ /* 0x000fe40000000051 */
[----:B--2---:R-:W-:-:S06]  /*1b6a0*/  PRMT R83, RZ, 0x7610, R83 ;  /* 0x00007610ff537816 */ /* 0x004fcc0000000053 */
[----:B------:R0:W2:Y:S02]  /*1b6b0*/  @P2 LDG.E.U8 R83, desc[UR24][R16.64] ;  /* 0x0000001810532981 */ /* 0x0000a4000c1e1100 */
[----:B0-----:R-:W-:Y:S02]  /*1b6c0*/  @P2 IMAD.MOV.U32 R16, RZ, RZ, R146 ;  /* 0x000000ffff102224 */ /* 0x001fe400078e0092 */
[----:B------:R-:W-:Y:S01]  /*1b6d0*/  @P2 IMAD.MOV.U32 R17, RZ, RZ, R153 ;  /* 0x000000ffff112224 */ /* 0x000fe200078e0099 */
[----:B------:R-:W-:Y:S01]  /*1b6e0*/  PRMT R85, RZ, 0x7610, R85 ;  /* 0x00007610ff557816 */ /* 0x000fe20000000055 */
[----:B------:R-:W5:Y:S04]  /*1b6f0*/  LDL.LU R153, [R1+0xac4] ;  /* 0x000ac40001997983 */ /* 0x000f680000300800 */
[----:B------:R0:W2:Y:S04]  /*1b700*/  @P2 LDG.E.U8 R86, desc[UR24][R16.64] ;  /* 0x0000001810562981 */ /* 0x0000a8000c1e1100 */
[----:B------:R-:W5:Y:S04]  /*1b710*/  LDL.LU R146, [R1+0xac0] ;  /* 0x000ac00001927983 */ /* 0x000f680000300800 */
[----:B------:R-:W2:Y:S01]  /*1b720*/  LDL.LU R87, [R1+0x58c] ;  /* 0x00058c0001577983 */ /* 0x000ea20000300800 */
[----:B0-----:R-:W-:-:S02]  /*1b730*/  @P2 IMAD.MOV.U32 R16, RZ, RZ, R165 ;  /* 0x000000ffff102224 */ /* 0x001fc400078e00a5 */
[----:B------:R-:W-:Y:S02]  /*1b740*/  @P2 IMAD.MOV.U32 R17, RZ, RZ, R145 ;  /* 0x000000ffff112224 */ /* 0x000fe400078e0091 */
[----:B------:R-:W5:Y:S04]  /*1b750*/  LDL.LU R145, [R1+0xabc] ;  /* 0x000abc0001917983 */ /* 0x000f680000300800 */
[----:B------:R0:W4:Y:S04]  /*1b760*/  @P2 LDG.E.U8 R58, desc[UR24][R16.64] ;  /* 0x00000018103a2981 */ /* 0x000128000c1e1100 */
[----:B------:R-:W5:Y:S04]  /*1b770*/  LDL.LU R165, [R1+0xab8] ;  /* 0x000ab80001a57983 */ /* 0x000f680000300800 */
[----:B------:R-:W4:Y:S01]  /*1b780*/  LDL.LU R88, [R1+0x594] ;  /* 0x0005940001587983 */ /* 0x000f220000300800 */
        /* <DEDUP_REMOVED lines=10> */
[----:B------:R-:W5:Y:S01]  /*1b830*/  LDL.LU R151, [R1+0xaa8] ;  /* 0x000aa80001977983 */ /* 0x000f620000300800 */
        /* <DEDUP_REMOVED lines=15> */
[----:B------:R-:W4:Y:S01]  /*1b930*/  LDL.LU R141, [R1+0x5c4] ;  /* 0x0005c400018d7983 */ /* 0x000f220000300800 */
[----:B0-----:R-:W-:-:S02]  /*1b940*/  @P2 IMAD.MOV.U32 R16, RZ, RZ, R150 ;  /* 0x000000ffff102224 */ /* 0x001fc400078e0096 */
[----:B------:R-:W-:Y:S02]  /*1b950*/  @P2 IMAD.MOV.U32 R17, RZ, RZ, R155 ;  /* 0x000000ffff112224 */ /* 0x000fe400078e009b */
[----:B------:R-:W5:Y:S04]  /*1b960*/  LDL.LU R155, [R1+0xa90] ;  /* 0x000a9000019b7983 */ /* 0x000f680000300800 */
[----:B------:R0:W4:Y:S04]  /*1b970*/  @P2 LDG.E.U8 R81, desc[UR24][R16.64] ;  /* 0x0000001810512981 */ /* 0x000128000c1e1100 */
[----:B------:R-:W5:Y:S01]  /*1b980*/  LDL.LU R150, [R1+0xa8c] ;  /* 0x000a8c0001967983 */ /* 0x000f620000300800 */
[----:B0-----:R-:W-:-:S02]  /*1b990*/  @P2 IMAD.MOV.U32 R17, RZ, RZ, R149 ;  /* 0x000000ffff112224 */ /* 0x001fc400078e0095 */
[----:B------:R-:W-:Y:S01]  /*1b9a0*/  @P2 IMAD.MOV.U32 R16, RZ, RZ, R142 ;  /* 0x000000ffff102224 */ /* 0x000fe200078e008e */
[----:B------:R-:W5:Y:S04]  /*1b9b0*/  LDL.LU R149, [R1+0xa88] ;  /* 0x000a880001957983 */ /* 0x000f680000300800 */
[----:B------:R-:W5:Y:S04]  /*1b9c0*/  LDL.LU R142, [R1+0xa84] ;  /* 0x000a8400018e7983 */ /* 0x000f680000300800 */
[----:B------:R-:W4:Y:S01]  /*1b9d0*/  LDL.LU R15, [R1+0x208] ;  /* 0x00020800010f7983 */ /* 0x000f220000300800 */
[----:B------:R-:W-:-:S02]  /*1b9e0*/  PRMT R84, RZ, 0x7610, R84 ;  /* 0x00007610ff547816 */ /* 0x000fc40000000054 */
[----:B---3--:R-:W-:-:S04]  /*1b9f0*/  SEL R18, R10, R20, !P3 ;  /* 0x000000140a127207 */ /* 0x008fc80005800000 */
[----:B------:R2:W3:Y:S01]  /*1ba00*/  @P2 LDG.E.U8 R84, desc[UR24][R16.64] ;  /* 0x0000001810542981 */ /* 0x0004e2000c1e1100 */
[----:B------:R-:W-:Y:S01]  /*1ba10*/  IMAD R18, R18, UR6, RZ ;  /* 0x0000000612127c24 */ /* 0x000fe2000f8e02ff */
[----:B------:R-:W-:Y:S02]  /*1ba20*/  PRMT R47, RZ, 0x7610, R47 ;  /* 0x00007610ff2f7816 */ /* 0x000fe4000000002f */
[----:B------:R-:W-:Y:S02]  /*1ba30*/  PRMT R56, RZ, 0x7610, R56 ;  /* 0x00007610ff387816 */ /* 0x000fe40000000038 */
[----:B------:R-:W-:Y:S02]  /*1ba40*/  PRMT R68, RZ, 0x7610, R68 ;  /* 0x00007610ff447816 */ /* 0x000fe40000000044 */
[----:B--2---:R-:W-:-:S05]  /*1ba50*/  SEL R16, R10, R87, !P3 ;  /* 0x000000570a107207 */ /* 0x004fca0005800000 */
[----:B------:R-:W-:Y:S01]  /*1ba60*/  IMAD R19, R16, UR6, RZ ;  /* 0x0000000610137c24 */ /* 0x000fe2000f8e02ff */
[----:B----4-:R-:W-:-:S05]  /*1ba70*/  SEL R17, R10, R88, !P3 ;  /* 0x000000580a117207 */ /* 0x010fca0005800000 */
[----:B------:R-:W-:Y:S01]  /*1ba80*/  IMAD R20, R17, UR4, RZ ;  /* 0x0000000411147c24 */ /* 0x000fe2000f8e02ff */
[----:B------:R-:W0:Y:S01]  /*1ba90*/  LDCU UR4, c[0x0][0x3b0] ;  /* 0x00007600ff0477ac */ /* 0x000e220008000800 */
[----:B------:R-:W-:-:S05]  /*1baa0*/  SEL R16, R10, R3, !P3 ;  /* 0x000000030a107207 */ /* 0x000fca0005800000 */
[----:B------:R-:W-:Y:S01]  /*1bab0*/  IMAD R21, R16, UR5, RZ ;  /* 0x0000000510157c24 */ /* 0x000fe2000f8e02ff */
[----:B------:R-:W-:Y:S01]  /*1bac0*/  PRMT R80, RZ, 0x7610, R80 ;  /* 0x00007610ff507816 */ /* 0x000fe20000000050 */
[----:B------:R-:W1:Y:S01]  /*1bad0*/  LDCU UR5, c[0x0][0x3b0] ;  /* 0x00007600ff0577ac */ /* 0x000e620008000800 */
[----:B------:R-:W-:Y:S01]  /*1bae0*/  @!P4 IMAD.MOV R15, RZ, RZ, -R15 ;  /* 0x000000ffff0fc224 */ /* 0x000fe200078e0a0f */
[----:B------:R-:W-:-:S04]  /*1baf0*/  IADD3 R4, P4, PT, R18, R7, RZ ;  /* 0x0000000712047210 */ /* 0x000fc80007f9e0ff */
[-C--:B------:R-:W-:Y:S02]  /*1bb00*/  LEA.HI.X.SX32 R5, R18, R6.reuse, 0x1, P4 ;  /* 0x0000000612057211 */ /* 0x080fe400020f0eff */
[CC--:B------:R-:W-:Y:S01]  /*1bb10*/  IADD3 R2, P4, PT, R19.reuse, R7.reuse, RZ ;  /* 0x0000000713027210 */ /* 0x0c0fe20007f9e0ff */
[----:B------:R-:W-:Y:S03]  /*1bb20*/  STL [R1+0x418], R4 ;  /* 0x0004180401007387 */ /* 0x000fe60000100800 */
[-C--:B------:R-:W-:Y:S02]  /*1bb30*/  LEA.HI.X.SX32 R88, R19, R6.reuse, 0x1, P4 ;  /* 0x0000000613587211 */ /* 0x080fe400020f0eff */
[----:B------:R-:W-:Y:S01]  /*1bb40*/  IADD3 R3, P4, PT, R20, R7, RZ ;  /* 0x0000000714037210 */ /* 0x000fe20007f9e0ff */
[----:B------:R2:W-:Y:S01]  /*1bb50*/  STL [R1+0x414], R5 ;  /* 0x0004140501007387 */ /* 0x0005e20000100800 */
[----:B------:R-:W-:Y:S01]  /*1bb60*/  @P2 IMAD.MOV.U32 R16, RZ, RZ, R4 ;  /* 0x000000ffff102224 */ /* 0x000fe200078e0004 */
[----:B------:R-:W-:Y:S01]  /*1bb70*/  SEL R18, R10, R139, !P3 ;  /* 0x0000008b0a127207 */ /* 0x000fe20005800000 */
[----:B------:R-:W-:Y:S01]  /*1bb80*/  @P2 IMAD.MOV.U32 R17, RZ, RZ, R5 ;  /* 0x000000ffff112224 */ /* 0x000fe200078e0005 */
[----:B------:R-:W-:Y:S04]  /*1bb90*/  STL [R1+0x420], R2 ;  /* 0x0004200201007387 */ /* 0x000fe80000100800 */
[----:B------:R4:W-:Y:S01]  /*1bba0*/  STL [R1+0x41c], R88 ;  /* 0x00041c5801007387 */ /* 0x0009e20000100800 */
[----:B--2---:R-:W-:-:S02]  /*1bbb0*/  LEA.HI.X.SX32 R5, R20, R6, 0x1, P4 ;  /* 0x0000000614057211 */ /* 0x004fc400020f0eff */
[----:B------:R-:W-:Y:S01]  /*1bbc0*/  IADD3 R139, P4, PT, R21, R7, RZ ;  /* 0x00000007158b7210 */ /* 0x000fe20007f9e0ff */
[----:B------:R2:W-:Y:S04]  /*1bbd0*/  STL [R1+0x428], R3 ;  /* 0x0004280301007387 */ /* 0x0005e80000100800 */
[----:B------:R-:W3:Y:S04]  /*1bbe0*/  LDL.LU R4, [R1+0x5cc] ;  /* 0x0005cc0001047983 */ /* 0x000ee80000300800 */
[----:B------:R0:W3:Y:S04]  /*1bbf0*/  @P2 LDG.E.U8 R47, desc[UR24][R16.64] ;  /* 0x00000018102f2981 */ /* 0x0000e8000c1e1100 */
[----:B------:R-:W3:Y:S04]  /*1bc00*/  LDL.LU R87, [R1+0x5bc] ;  /* 0x0005bc0001577983 */ /* 0x000ee80000300800 */
[----:B------:R-:W-:Y:S01]  /*1bc10*/  STL [R1+0x424], R5 ;  /* 0x0004240501007387 */ /* 0x000fe20000100800 */
[----:B0-----:R-:W-:-:S03]  /*1bc20*/  SEL R16, R10, R141, !P3 ;  /* 0x0000008d0a107207 */ /* 0x001fc60005800000 */
[----:B------:R-:W-:Y:S01]  /*1bc30*/  STL [R1+0x430], R139 ;  /* 0x0004308b01007387 */ /* 0x000fe20000100800 */
[----:B------:R-:W-:-:S03]  /*1bc40*/  LEA.HI.X.SX32 R141, R21, R6, 0x1, P4 ;  /* 0x00000006158d7211 */ /* 0x000fc600020f0eff */
[----:B------:R-:W3:Y:S01]  /*1bc50*/  LDL.LU R21, [R1+0x5c8] ;  /* 0x0005c80001157983 */ /* 0x000ee20000300800 */
[----:B------:R-:W-:Y:S01]  /*1bc60*/  IMAD R18, R18, UR15, RZ ;  /* 0x0000000f12127c24 */ /* 0x000fe2000f8e02ff */
[----:B------:R-:W-:Y:S01]  /*1bc70*/  PRMT R46, RZ, 0x7610, R46 ;  /* 0x00007610ff2e7816 */ /* 0x000fe2000000002e */
[----:B------:R-:W-:Y:S01]  /*1bc80*/  IMAD R19, R16, UR16, RZ ;  /* 0x0000001010137c24 */ /* 0x000fe2000f8e02ff */
[----:B------:R0:W-:Y:S01]  /*1bc90*/  STL [R1+0x42c], R141 ;  /* 0x00042c8d01007387 */ /* 0x0001e20000100800 */
[----:B------:R-:W-:Y:S02]  /*1bca0*/  @P2 IMAD.MOV.U32 R16, RZ, RZ, R2 ;  /* 0x000000ffff102224 */ /* 0x000fe400078e0002 */
[----:B------:R-:W-:Y:S01]  /*1bcb0*/  @P2 IMAD.MOV.U32 R17, RZ, RZ, R88 ;  /* 0x000000ffff112224 */ /* 0x000fe200078e0058 */
[CC--:B------:R-:W-:Y:S01]  /*1bcc0*/  IADD3 R140, P4, PT, R18.reuse, R7.reuse, RZ ;  /* 0x00000007128c7210 */ /* 0x0c0fe20007f9e0ff */
[----:B----4-:R-:W4:Y:S01]  /*1bcd0*/  LDL.LU R88, [R1+0x5b0] ;  /* 0x0005b00001587983 */ /* 0x010f220000300800 */
[----:B------:R-:W0:Y:S02]  /*1bce0*/  LDCU UR15, c[0x0][0x3b0] ;  /* 0x00007600ff0f77ac */ /* 0x000e240008000800 */
[----:B------:R-:W-:Y:S01]  /*1bcf0*/  LEA.HI.X.SX32 R20, R18, R6, 0x1, P4 ;  /* 0x0000000612147211 */ /* 0x000fe200020f0eff */
[----:B------:R1:W4:Y:S01]  /*1bd00*/  @P2 LDG.E.U8 R56, desc[UR24][R16.64] ;  /* 0x0000001810382981 */ /* 0x000322000c1e1100 */
[----:B------:R-:W-:Y:S01]  /*1bd10*/  IADD3 R2, P4, PT, R19, R7, RZ ;  /* 0x0000000713027210 */ /* 0x000fe20007f9e0ff */
[----:B------:R-:W0:Y:S02]  /*1bd20*/  LDCU UR16, c[0x0][0x3b0] ;  /* 0x00007600ff1077ac */ /* 0x000e240008000800 */
[----:B------:R-:W-:Y:S01]  /*1bd30*/  STL [R1+0x438], R140 ;  /* 0x0004388c01007387 */ /* 0x000fe20000100800 */
[----:B-1----:R-:W-:-:S02]  /*1bd40*/  @P2 IMAD.MOV.U32 R16, RZ, RZ, R3 ;  /* 0x000000ffff102224 */ /* 0x002fc400078e0003 */
[----:B------:R-:W-:Y:S01]  /*1bd50*/  @P2 IMAD.MOV.U32 R17, RZ, RZ, R5 ;  /* 0x000000ffff112224 */ /* 0x000fe200078e0005 */
[----:B--2---:R-:W2:Y:S04]  /*1bd60*/  LDL.LU R3, [R1+0x5b4] ;  /* 0x0005b40001037983 */ /* 0x004ea80000300800 */
[----:B------:R-:W-:Y:S04]  /*1bd70*/  STL [R1+0x434], R20 ;  /* 0x0004341401007387 */ /* 0x000fe80000100800 */
[----:B------:R1:W2:Y:S04]  /*1bd80*/  @P2 LDG.E.U8 R68, desc[UR24][R16.64] ;  /* 0x0000001810442981 */ /* 0x0002a8000c1e1100 */
[----:B------:R-:W-:Y:S01]  /*1bd90*/  STL [R1+0x440], R2 ;  /* 0x0004400201007387 */ /* 0x000fe20000100800 */
[----:B-1----:R-:W-:-:S02]  /*1bda0*/  @P2 IMAD.MOV.U32 R17, RZ, RZ, R141 ;  /* 0x000000ffff112224 */ /* 0x002fc400078e008d */
[----:B------:R-:W-:Y:S01]  /*1bdb0*/  @P2 IMAD.MOV.U32 R16, RZ, RZ, R139 ;  /* 0x000000ffff102224 */ /* 0x000fe200078e008b */
[----:B0-----:R-:W5:Y:S04]  /*1bdc0*/  LDL.LU R141, [R1+0xa80] ;  /* 0x000a8000018d7983 */ /* 0x001f680000300800 */
[----:B------:R-:W2:Y:S01]  /*1bdd0*/  LDL.LU R139, [R1+0x5b8] ;  /* 0x0005b800018b7983 */ /* 0x000ea20000300800 */
[----:B------:R-:W-:-:S03]  /*1bde0*/  LEA.HI.X.SX32 R5, R19, R6, 0x1, P4 ;  /* 0x0000000613057211 */ /* 0x000fc600020f0eff */
[----:B------:R0:W2:Y:S01]  /*1bdf0*/  @P2 LDG.E.U8 R80, desc[UR24][R16.64] ;  /* 0x0000001810502981 */ /* 0x0000a2000c1e1100 */
[----:B------:R-:W-:Y:S02]  /*1be00*/  ISETP.GT.U32.AND P4, PT, R8, R11, PT ;  /* 0x0000000b0800720c */ /* 0x000fe40003f84070 */
[----:B------:R-:W-:Y:S01]  /*1be10*/  PRMT R55, RZ, 0x7610, R55 ;  /* 0x00007610ff377816 */ /* 0x000fe20000000037 */
[----:B0-----:R-:W-:Y:S02]  /*1be20*/  @P2 IMAD.MOV.U32 R16, RZ, RZ, R140 ;  /* 0x000000ffff102224 */ /* 0x001fe400078e008c */
[----:B------:R-:W-:-:S05]  /*1be30*/  @P2 IMAD.MOV.U32 R17, RZ, RZ, R20 ;  /* 0x000000ffff112224 */ /* 0x000fca00078e0014 */
[----:B------:R0:W2:Y:S03]  /*1be40*/  @P2 LDG.E.U8 R46, desc[UR24][R16.64] ;  /* 0x00000018102e2981 */ /* 0x0000a6000c1e1100 */
[----:B------:R-:W-:Y:S02]  /*1be50*/  @!P4 IMAD.IADD R11, R11, 0x1, -R8 ;  /* 0x000000010b0bc824 */ /* 0x000fe400078e0a08 */
[----:B0-----:R-:W-:Y:S02]  /*1be60*/  @P2 IMAD.MOV.U32 R16, RZ, RZ, R2 ;  /* 0x000000ffff102224 */ /* 0x001fe400078e0002 */
[----:B------:R-:W-:-:S05]  /*1be70*/  @P2 IMAD.MOV.U32 R17, RZ, RZ, R5 ;  /* 0x000000ffff112224 */ /* 0x000fca00078e0005 */
[----:B------:R3:W2:Y:S04]  /*1be80*/  @P2 LDG.E.U8 R55, desc[UR24][R16.64] ;  /* 0x0000001810372981 */ /* 0x0006a8000c1e1100 */
[----:B------:R0:W-:Y:S01]  /*1be90*/  STL [R1+0x43c], R5 ;  /* 0x00043c0501007387 */ /* 0x0001e20000100800 */
[----:B------:R-:W-:Y:S02]  /*1bea0*/  PRMT R67, RZ, 0x7610, R67 ;  /* 0x00007610ff437816 */ /* 0x000fe40000000043 */
[----:B------:R-:W-:Y:S02]  /*1beb0*/  PRMT R79, RZ, 0x7610, R79 ;  /* 0x00007610ff4f7816 */ /* 0x000fe4000000004f */
[----:B------:R-:W-:Y:S02]  /*1bec0*/  PRMT R45, RZ, 0x7610, R45 ;  /* 0x00007610ff2d7816 */ /* 0x000fe4000000002d */
[----:B---3--:R-:W-:-:S05]  /*1bed0*/  SEL R16, R10, R4, !P3 ;  /* 0x000000040a107207 */ /* 0x008fca0005800000 */
[----:B------:R-:W-:Y:S01]  /*1bee0*/  IMAD R19, R16, UR5, RZ ;  /* 0x0000000510137c24 */ /* 0x000fe2000f8e02ff */
[----:B------:R-:W1:Y:S01]  /*1bef0*/  LDCU UR5, c[0x0][0x3b0] ;  /* 0x00007600ff0577ac */ /* 0x000e620008000800 */
[C---:B------:R-:W-:Y:S02]  /*1bf00*/  SEL R17, R10.reuse, R87, !P3 ;  /* 0x000000570a117207 */ /* 0x040fe40005800000 */
[----:B------:R-:W-:-:S05]  /*1bf10*/  SEL R18, R10, R21, !P3 ;  /* 0x000000150a127207 */ /* 0x000fca0005800000 */
[----:B------:R-:W-:Y:S01]  /*1bf20*/  IMAD R18, R18, UR4, RZ ;  /* 0x0000000412127c24 */ /* 0x000fe2000f8e02ff */
[----:B------:R-:W3:Y:S04]  /*1bf30*/  LDCU UR4, c[0x0][0x3b0] ;  /* 0x00007600ff0477ac */ /* 0x000ee80008000800 */
[-C--:B------:R-:W-:Y:S02]  /*1bf40*/  IADD3 R4, P4, PT, R18, R7.reuse, RZ ;  /* 0x0000000712047210 */ /* 0x080fe40007f9e0ff */
[----:B----4-:R-:W-:Y:S02]  /*1bf50*/  SEL R16, R10, R88, !P3 ;  /* 0x000000580a107207 */ /* 0x010fe40005800000 */
[-C--:B0-----:R-:W-:Y:S01]  /*1bf60*/  LEA.HI.X.SX32 R5, R18, R6.reuse, 0x1, P4 ;  /* 0x0000000612057211 */ /* 0x081fe200020f0eff */
[----:B------:R-:W-:Y:S01]  /*1bf70*/  IMAD R20, R17, UR15, RZ ;  /* 0x0000000f11147c24 */ /* 0x000fe2000f8e02ff */
[C---:B------:R-:W-:Y:S01]  /*1bf80*/  IADD3 R2, P4, PT, R19.reuse, R7, RZ ;  /* 0x0000000713027210 */ /* 0x040fe20007f9e0ff */
[----:B------:R-:W-:Y:S01]  /*1bf90*/  IMAD R21, R16, UR16, RZ ;  /* 0x0000001010157c24 */ /* 0x000fe2000f8e02ff */
[----:B------:R-:W-:Y:S01]  /*1bfa0*/  STL [R1+0x448], R4 ;  /* 0x0004480401007387 */ /* 0x000fe20000100800 */
[----:B------:R-:W-:Y:S01]  /*1bfb0*/  @P2 IMAD.MOV.U32 R16, RZ, RZ, R4 ;  /* 0x000000ffff102224 */ /* 0x000fe200078e0004 */
[-C--:B------:R-:W-:Y:S01]  /*1bfc0*/  LEA.HI.X.SX32 R88, R19, R6.reuse, 0x1, P4 ;  /* 0x0000000613587211 */ /* 0x080fe200020f0eff */
[----:B------:R-:W-:Y:S01]  /*1bfd0*/  @P2 IMAD.MOV.U32 R17, RZ, RZ, R5 ;  /* 0x000000ffff112224 */ /* 0x000fe200078e0005 */
[----:B------:R0:W-:Y:S01]  /*1bfe0*/  STL [R1+0x444], R5 ;  /* 0x0004440501007387 */ /* 0x0001e20000100800 */
[----:B------:R-:W-:Y:S01]  /*1bff0*/  PRMT R54, RZ, 0x7610, R54 ;  /* 0x00007610ff367816 */ /* 0x000fe20000000036 */
[----:B------:R-:W4:Y:S01]  /*1c000*/  LDCU UR15, c[0x0][0x3b0] ;  /* 0x00007600ff0f77ac */ /* 0x000f220008000800 */
[----:B--2---:R-:W-:Y:S01]  /*1c010*/  SEL R18, R10, R3, !P3 ;  /* 0x000000030a127207 */ /* 0x004fe20005800000 */
[----:B------:R2:W4:Y:S01]  /*1c020*/  @P2 LDG.E.U8 R67, desc[UR24][R16.64] ;  /* 0x0000001810432981 */ /* 0x000522000c1e1100 */
[----:B------:R-:W-:Y:S01]  /*1c030*/  IADD3 R3, P4, PT, R20, R7, RZ ;  /* 0x0000000714037210 */ /* 0x000fe20007f9e0ff */
[----:B------:R-:W1:Y:S02]  /*1c040*/  LDCU UR16, c[0x0][0x3b0] ;  /* 0x00007600ff1077ac */ /* 0x000e640008000800 */
[----:B---3--:R-:W-:Y:S01]  /*1c050*/  IMAD R18, R18, UR4, RZ ;  /* 0x0000000412127c24 */ /* 0x008fe2000f8e02ff */
[----:B0-----:R-:W-:Y:S01]  /*1c060*/  LEA.HI.X.SX32 R5, R20, R6, 0x1, P4 ;  /* 0x0000000614057211 */ /* 0x001fe200020f0eff */
[----:B------:R-:W-:Y:S01]  /*1c070*/  STL [R1+0x450], R2 ;  /* 0x0004500201007387 */ /* 0x000fe20000100800 */
[----:B------:R-:W0:Y:S03]  /*1c080*/  LDCU UR4, c[0x0][0x3b0] ;  /* 0x00007600ff0477ac */ /* 0x000e260008000800 */
[----:B------:R3:W-:Y:S04]  /*1c090*/  STL [R1+0x44c], R88 ;  /* 0x00044c5801007387 */ /* 0x0007e80000100800 */
[----:B------:R0:W-:Y:S01]  /*1c0a0*/  STL [R1+0x458], R3 ;  /* 0x0004580301007387 */ /* 0x0001e20000100800 */
[----:B--2---:R-:W-:-:S03]  /*1c0b0*/  @P2 IMAD.MOV.U32 R17, RZ, RZ, R88 ;  /* 0x000000ffff112224 */ /* 0x004fc600078e0058 */
[----:B------:R-:W2:Y:S04]  /*1c0c0*/  LDL.LU R4, [R1+0x5ac] ;  /* 0x0005ac0001047983 */ /* 0x000ea80000300800 */
[----:B------:R-:W4:Y:S01]  /*1c0d0*/  LDL.LU R87, [R1+0x5a8] ;  /* 0x0005a80001577983 */ /* 0x000f220000300800 */
[----:B------:R-:W-:Y:S02]  /*1c0e0*/  SEL R16, R10, R139, !P3 ;  /* 0x0000008b0a107207 */ /* 0x000fe40005800000 */
[C---:B------:R-:W-:Y:S01]  /*1c0f0*/  IADD3 R139, P4, PT, R21.reuse, R7, RZ ;  /* 0x00000007158b7210 */ /* 0x040fe20007f9e0ff */
[----:B------:R-:W-:Y:S03]  /*1c100*/  STL [R1+0x454], R5 ;  /* 0x0004540501007387 */ /* 0x000fe60000100800 */
[----:B------:R-:W-:-:S02]  /*1c110*/  LEA.HI.X.SX32 R140, R21, R6, 0x1, P4 ;  /* 0x00000006158c7211 */ /* 0x000fc400020f0eff */
[C---:B------:R-:W-:Y:S01]  /*1c120*/  IADD3 R20, P4, PT, R18.reuse, R7, RZ ;  /* 0x0000000712147210 */ /* 0x040fe20007f9e0ff */
[----:B------:R0:W-:Y:S04]  /*1c130*/  STL [R1+0x460], R139 ;  /* 0x0004608b01007387 */ /* 0x0001e80000100800 */
[----:B---3--:R-:W3:Y:S01]  /*1c140*/  LDL.LU R88, [R1+0x59c] ;  /* 0x00059c0001587983 */ /* 0x008ee20000300800 */
[----:B------:R-:W-:-:S03]  /*1c150*/  LEA.HI.X.SX32 R21, R18, R6, 0x1, P4 ;  /* 0x0000000612157211 */ /* 0x000fc600020f0eff */
[----:B------:R-:W-:Y:S04]  /*1c160*/  STL [R1+0x45c], R140 ;  /* 0x00045c8c01007387 */ /* 0x000fe80000100800 */
[----:B------:R0:W-:Y:S04]  /*1c170*/  STL [R1+0x468], R20 ;  /* 0x0004681401007387 */ /* 0x0001e80000100800 */
[----:B------:R-:W3:Y:S01]  /*1c180*/  LDL.LU R18, [R1+0x5a4] ;  /* 0x0005a40001127983 */ /* 0x000ee20000300800 */
[----:B-1----:R-:W-:Y:S01]  /*1c190*/  IMAD R19, R16, UR5, RZ ;  /* 0x0000000510137c24 */ /* 0x002fe2000f8e02ff */
[----:B------:R-:W1:Y:S01]  /*1c1a0*/  LDCU UR5, c[0x0][0x3b0] ;  /* 0x00007600ff0577ac */ /* 0x000e620008000800 */
[----:B------:R-:W-:-:S05]  /*1c1b0*/  @P2 IMAD.MOV.U32 R16, RZ, RZ, R2 ;  /* 0x000000ffff102224 */ /* 0x000fca00078e0002 */
[----:B------:R0:W3:Y:S01]  /*1c1c0*/  @P2 LDG.E.U8 R79, desc[UR24][R16.64] ;  /* 0x00000018104f2981 */ /* 0x0000e2000c1e1100 */
[----:B------:R-:W-:Y:S01]  /*1c1d0*/  IADD3 R2, P4, PT, R19, R7, RZ ;  /* 0x0000000713027210 */ /* 0x000fe20007f9e0ff */
[----:B0-----:R-:W-:Y:S02]  /*1c1e0*/  @P2 IMAD.MOV.U32 R16, RZ, RZ, R3 ;  /* 0x000000ffff102224 */ /* 0x001fe400078e0003 */
[----:B------:R-:W3:Y:S01]  /*1c1f0*/  LDL.LU R3, [R1+0x584] ;  /* 0x0005840001037983 */ /* 0x000ee20000300800 */
[----:B------:R-:W-:-:S03]  /*1c200*/  @P2 IMAD.MOV.U32 R17, RZ, RZ, R5 ;  /* 0x000000ffff112224 */ /* 0x000fc600078e0005 */
[----:B------:R-:W-:Y:S04]  /*1c210*/  STL [R1+0x464], R21 ;  /* 0x0004641501007387 */ /* 0x000fe80000100800 */
[----:B------:R0:W3:Y:S04]  /*1c220*/  @P2 LDG.E.U8 R45, desc[UR24][R16.64] ;  /* 0x00000018102d2981 */ /* 0x0000e8000c1e1100 */
[----:B------:R-:W-:Y:S01]  /*1c230*/  STL [R1+0x470], R2 ;  /* 0x0004700201007387 */ /* 0x000fe20000100800 */
[----:B0-----:R-:W-:-:S03]  /*1c240*/  @P2 IMAD.MOV.U32 R16, RZ, RZ, R139 ;  /* 0x000000ffff102224 */ /* 0x001fc600078e008b */
[----:B------:R-:W3:Y:S01]  /*1c250*/  LDL.LU R139, [R1+0x588] ;  /* 0x00058800018b7983 */ /* 0x000ee20000300800 */
[----:B------:R-:W-:Y:S01]  /*1c260*/  @P2 IMAD.MOV.U32 R17, RZ, RZ, R140 ;  /* 0x000000ffff112224 */ /* 0x000fe200078e008c */
[----:B------:R-:W-:Y:S02]  /*1c270*/  PRMT R66, RZ, 0x7610, R66 ;  /* 0x00007610ff427816 */ /* 0x000fe40000000042 */
[----:B------:R-:W-:Y:S02]  /*1c280*/  LEA.HI.X.SX32 R5, R19, R6, 0x1, P4 ;  /* 0x0000000613057211 */ /* 0x000fe400020f0eff */
[----:B------:R0:W3:Y:S01]  /*1c290*/  @P2 LDG.E.U8 R54, desc[UR24][R16.64] ;  /* 0x0000001810362981 */ /* 0x0000e2000c1e1100 */
[----:B------:R-:W-:Y:S02]  /*1c2a0*/  ISETP.GT.U32.AND P4, PT, R8, R11, PT ;  /* 0x0000000b0800720c */ /* 0x000fe40003f84070 */
[----:B------:R-:W-:Y:S01]  /*1c2b0*/  PRMT R78, RZ, 0x7610, R78 ;  /* 0x00007610ff4e7816 */ /* 0x000fe2000000004e */
[----:B0-----:R-:W-:-:S02]  /*1c2c0*/  @P2 IMAD.MOV.U32 R16, RZ, RZ, R20 ;  /* 0x000000ffff102224 */ /* 0x001fc400078e0014 */
[----:B------:R-:W-:-:S05]  /*1c2d0*/  @P2 IMAD.MOV.U32 R17, RZ, RZ, R21 ;  /* 0x000000ffff112224 */ /* 0x000fca00078e0015 */
[----:B------:R0:W3:Y:S03]  /*1c2e0*/  @P2 LDG.E.U8 R66, desc[UR24][R16.64] ;  /* 0x0000001810422981 */ /* 0x0000e6000c1e1100 */
[----:B------:R-:W-:Y:S02]  /*1c2f0*/  @!P4 IMAD.IADD R11, R11, 0x1, -R8 ;  /* 0x000000010b0bc824 */ /* 0x000fe400078e0a08 */
[----:B0-----:R-:W-:Y:S02]  /*1c300*/  @P2 IMAD.MOV.U32 R16, RZ, RZ, R2 ;  /* 0x000000ffff102224 */ /* 0x001fe400078e0002 */
[----:B------:R-:W-:Y:S01]  /*1c310*/  @P2 IMAD.MOV.U32 R17, RZ, RZ, R5 ;  /* 0x000000ffff112224 */ /* 0x000fe200078e0005 */
[----:B------:R0:W-:Y:S04]  /*1c320*/  STL [R1+0x46c], R5 ;  /* 0x00046c0501007387 */ /* 0x0001e80000100800 */
[----:B------:R2:W3:Y:S01]  /*1c330*/  @P2 LDG.E.U8 R78, desc[UR24][R16.64] ;  /* 0x00000018104e2981 */ /* 0x0004e2000c1e1100 */
[----:B------:R-:W-:-:S02]  /*1c340*/  PRMT R44, RZ, 0x7610, R44 ;  /* 0x00007610ff2c7816 */ /* 0x000fc4000000002c */
[----:B------:R-:W-:Y:S02]  /*1c350*/  PRMT R53, RZ, 0x7610, R53 ;  /* 0x00007610ff357816 */ /* 0x000fe40000000035 */
[----:B------:R-:W-:Y:S02]  /*1c360*/  PRMT R65, RZ, 0x7610, R65 ;  /* 0x00007610ff417816 */ /* 0x000fe40000000041 */
[----:B------:R-:W-:Y:S02]  /*1c370*/  PRMT R77, RZ, 0x7610, R77 ;  /* 0x00007610ff4d7816 */ /* 0x000fe4000000004d */
[C---:B--2---:R-:W-:Y:S02]  /*1c380*/  SEL R16, R10.reuse, R4, !P3 ;  /* 0x000000040a107207 */ /* 0x044fe40005800000 */
[----:B----4-:R-:W-:-:S03]  /*1c390*/  SEL R17, R10, R87, !P3 ;  /* 0x000000570a117207 */ /* 0x010fc60005800000 */
[----:B-1----:R-:W-:Y:S01]  /*1c3a0*/  IMAD R19, R16, UR5, RZ ;  /* 0x0000000510137c24 */ /* 0x002fe2000f8e02ff */
[----:B------:R-:W1:Y:S01]  /*1c3b0*/  LDCU UR5, c[0x0][0x3b0] ;  /* 0x00007600ff0577ac */ /* 0x000e620008000800 */
[----:B------:R-:W-:Y:S01]  /*1c3c0*/  IMAD R20, R17, UR15, RZ ;  /* 0x0000000f11147c24 */ /* 0x000fe2000f8e02ff */
[----:B------:R-:W-:Y:S01]  /*1c3d0*/  PRMT R43, RZ, 0x7610, R43 ;  /* 0x00007610ff2b7816 */ /* 0x000fe2000000002b */
[----:B------:R-:W2:Y:S01]  /*1c3e0*/  LDCU UR15, c[0x0][0x3b0] ;  /* 0x00007600ff0f77ac */ /* 0x000ea20008000800 */
[----:B---3--:R-:W-:-:S05]  /*1c3f0*/  SEL R18, R10, R18, !P3 ;  /* 0x000000120a127207 */ /* 0x008fca0005800000 */
[----:B------:R-:W-:Y:S01]  /*1c400*/  IMAD R18, R18, UR4, RZ ;  /* 0x0000000412127c24 */ /* 0x000fe2000f8e02ff */
[----:B------:R-:W3:Y:S01]  /*1c410*/  LDCU UR4, c[0x0][0x3b0] ;  /* 0x00007600ff0477ac */ /* 0x000ee20008000800 */
[----:B------:R-:W-:-:S03]  /*1c420*/  SEL R16, R10, R88, !P3 ;  /* 0x000000580a107207 */ /* 0x000fc60005800000 */
[----:B0-----:R-:W-:-:S04]  /*1c430*/  IADD3 R5, P4, PT, R18, R7, RZ ;  /* 0x0000000712057210 */ /* 0x001fc80007f9e0ff */
[-C--:B------:R-:W-:Y:S02]  /*1c440*/  LEA.HI.X.SX32 R87, R18, R6.reuse, 0x1, P4 ;  /* 0x0000000612577211 */ /* 0x080fe400020f0eff */
[C---:B------:R-:W-:Y:S01]  /*1c450*/  IADD3 R2, P4, PT, R19.reuse, R7, RZ ;  /* 0x0000000713027210 */ /* 0x040fe20007f9e0ff */
[----:B------:R-:W-:Y:S01]  /*1c460*/  IMAD R21, R16, UR16, RZ ;  /* 0x0000001010157c24 */ /* 0x000fe2000f8e02ff */
[----:B------:R-:W-:Y:S01]  /*1c470*/  STL [R1+0x478], R5 ;  /* 0x0004780501007387 */ /* 0x000fe20000100800 */
[----:B------:R-:W-:Y:S01]  /*1c480*/  @P2 IMAD.MOV.U32 R16, RZ, RZ, R5 ;  /* 0x000000ffff102224 */ /* 0x000fe200078e0005 */
[-C--:B------:R-:W-:Y:S01]  /*1c490*/  LEA.HI.X.SX32 R4, R19, R6.reuse, 0x1, P4 ;  /* 0x0000000613047211 */ /* 0x080fe200020f0eff */
[----:B------:R-:W-:Y:S01]  /*1c4a0*/  @P2 IMAD.MOV.U32 R17, RZ, RZ, R87 ;  /* 0x000000ffff112224 */ /* 0x000fe200078e0057 */
[----:B------:R-:W-:Y:S01]  /*1c4b0*/  SEL R18, R10, R3, !P3 ;  /* 0x000000030a127207 */ /* 0x000fe20005800000 */
[----:B------:R-:W-:Y:S01]  /*1c4c0*/  STL [R1+0x474], R87 ;  /* 0x0004745701007387 */ /* 0x000fe20000100800 */
[----:B------:R-:W-:Y:S01]  /*1c4d0*/  IADD3 R3, P4, PT, R20, R7, RZ ;  /* 0x0000000714037210 */ /* 0x000fe20007f9e0ff */
[----:B------:R-:W0:Y:S02]  /*1c4e0*/  LDCU UR16, c[0x0][0x3b0] ;  /* 0x00007600ff1077ac */ /* 0x000e240008000800 */
[----:B------:R-:W-:Y:S01]  /*1c4f0*/  STL [R1+0x480], R2 ;  /* 0x0004800201007387 */ /* 0x000fe20000100800 */
[----:B---3--:R-:W-:Y:S01]  /*1c500*/  IMAD R18, R18, UR4, RZ ;  /* 0x0000000412127c24 */ /* 0x008fe2000f8e02ff */
[----:B------:R-:W3:Y:S02]  /*1c510*/  LDCU UR4, c[0x0][0x3b0] ;  /* 0x00007600ff0477ac */ /* 0x000ee40008000800 */
[----:B------:R4:W2:Y:S04]  /*1c520*/  @P2 LDG.E.U8 R44, desc[UR24][R16.64] ;  /* 0x00000018102c2981 */ /* 0x0008a8000c1e1100 */
[----:B------:R0:W-:Y:S01]  /*1c530*/  STL [R1+0x47c], R4 ;  /* 0x00047c0401007387 */ /* 0x0001e20000100800 */
[----:B----4-:R-:W-:Y:S01]  /*1c540*/  IMAD.MOV.U32 R17, RZ, RZ, R4 ;  /* 0x000000ffff117224 */ /* 0x010fe200078e0004 */
[----:B0-----:R-:W-:-:S02]  /*1c550*/  LEA.HI.X.SX32 R4, R20, R6, 0x1, P4 ;  /* 0x0000000614047211 */ /* 0x001fc400020f0eff */
[C---:B------:R-:W-:Y:S01]  /*1c560*/  IADD3 R5, P4, PT, R21.reuse, R7, RZ ;  /* 0x0000000715057210 */ /* 0x040fe20007f9e0ff */
[----:B------:R-:W-:Y:S01]  /*1c570*/  STL [R1+0x488], R3 ;  /* 0x0004880301007387 */ /* 0x000fe20000100800 */
[----:B------:R-:W-:Y:S02]  /*1c580*/  SEL R16, R10, R139, !P3 ;  /* 0x0000008b0a107207 */ /* 0x000fe40005800000 */
[----:B------:R-:W-:Y:S01]  /*1c590*/  LEA.HI.X.SX32 R21, R21, R6, 0x1, P4 ;  /* 0x0000000615157211 */ /* 0x000fe200020f0eff */
[----:B------:R-:W4:Y:S01]  /*1c5a0*/  LDL.LU R87, [R1+0x598] ;  /* 0x0005980001577983 */ /* 0x000f220000300800 */
[----:B------:R-:W-:-:S03]  /*1c5b0*/  IADD3 R139, P4, PT, R18, R7, RZ ;  /* 0x00000007128b7210 */ /* 0x000fc60007f9e0ff */
[----:B------:R-:W2:Y:S01]  /*1c5c0*/  LDL.LU R88, [R1+0x574] ;  /* 0x0005740001587983 */ /* 0x000ea20000300800 */
[----:B------:R-:W-:-:S03]  /*1c5d0*/  LEA.HI.X.SX32 R20, R18, R6, 0x1, P4 ;  /* 0x0000000612147211 */ /* 0x000fc600020f0eff */
[----:B------:R0:W-:Y:S04]  /*1c5e0*/  STL [R1+0x484], R4 ;  /* 0x0004840401007387 */ /* 0x0001e80000100800 */
[----:B------:R-:W-:Y:S04]  /*1c5f0*/  STL [R1+0x490], R5 ;  /* 0x0004900501007387 */ /* 0x000fe80000100800 */
[----:B------:R-:W-:Y:S04]  /*1c600*/  STL [R1+0x48c], R21 ;  /* 0x00048c1501007387 */ /* 0x000fe80000100800 */
[----:B------:R0:W-:Y:S04]  /*1c610*/  STL [R1+0x498], R139 ;  /* 0x0004988b01007387 */ /* 0x0001e80000100800 */
[----:B------:R-:W3:Y:S01]  /*1c620*/  LDL.LU R18, [R1+0x590] ;  /* 0x0005900001127983 */ /* 0x000ee20000300800 */
[----:B-1----:R-:W-:Y:S01]  /*1c630*/  IMAD R19, R16, UR5, RZ ;  /* 0x0000000510137c24 */ /* 0x002fe2000f8e02ff */
[----:B------:R-:W1:Y:S01]  /*1c640*/  LDCU UR5, c[0x0][0x3b0] ;  /* 0x00007600ff0577ac */ /* 0x000e620008000800 */
[----:B------:R-:W-:-:S05]  /*1c650*/  @P2 IMAD.MOV.U32 R16, RZ, RZ, R2 ;  /* 0x000000ffff102224 */ /* 0x000fca00078e0002 */
[----:B------:R0:W3:Y:S01]  /*1c660*/  @P2 LDG.E.U8 R53, desc[UR24][R16.64] ;  /* 0x0000001810352981 */ /* 0x0000e2000c1e1100 */
[C---:B------:R-:W-:Y:S01]  /*1c670*/  IADD3 R2, P4, PT, R19.reuse, R7, RZ ;  /* 0x0000000713027210 */ /* 0x040fe20007f9e0ff */
[----:B0-----:R-:W-:Y:S02]  /*1c680*/  @P2 IMAD.MOV.U32 R16, RZ, RZ, R3 ;  /* 0x000000ffff102224 */ /* 0x001fe400078e0003 */
[----:B------:R-:W-:Y:S01]  /*1c690*/  @P2 IMAD.MOV.U32 R17, RZ, RZ, R4 ;  /* 0x000000ffff112224 */ /* 0x000fe200078e0004 */
[----:B------:R-:W-:Y:S01]  /*1c6a0*/  LEA.HI.X.SX32 R4, R19, R6, 0x1, P4 ;  /* 0x0000000613047211 */ /* 0x000fe200020f0eff */
[----:B------:R-:W3:Y:S04]  /*1c6b0*/  LDL.LU R3, [R1+0x57c] ;  /* 0x00057c0001037983 */ /* 0x000ee80000300800 */
[----:B------:R0:W3:Y:S04]  /*1c6c0*/  @P2 LDG.E.U8 R65, desc[UR24][R16.64] ;  /* 0x0000001810412981 */ /* 0x0000e8000c1e1100 */
[----:B------:R-:W-:Y:S01]  /*1c6d0*/  STL [R1+0x494], R20 ;  /* 0x0004941401007387 */ /* 0x000fe20000100800 */
[----:B0-----:R-:W-:-:S02]  /*1c6e0*/  @P2 IMAD.MOV.U32 R16, RZ, RZ, R5 ;  /* 0x000000ffff102224 */ /* 0x001fc400078e0005 */
[----:B------:R-:W-:Y:S01]  /*1c6f0*/  @P2 IMAD.MOV.U32 R17, RZ, RZ, R21 ;  /* 0x000000ffff112224 */ /* 0x000fe200078e0015 */
[----:B------:R-:W-:Y:S04]  /*1c700*/  STL [R1+0x4a0], R2 ;  /* 0x0004a00201007387 */ /* 0x000fe80000100800 */
[----:B------:R0:W3:Y:S04]  /*1c710*/  @P2 LDG.E.U8 R77, desc[UR24][R16.64] ;  /* 0x00000018104d2981 */ /* 0x0000e8000c1e1100 */
[----:B------:R1:W-:Y:S01]  /*1c720*/  STL [R1+0x49c], R4 ;  /* 0x00049c0401007387 */ /* 0x0003e20000100800 */
[----:B0-----:R-:W-:-:S03]  /*1c730*/  @P2 IMAD.MOV.U32 R16, RZ, RZ, R139 ;  /* 0x000000ffff102224 */ /* 0x001fc600078e008b */
[----:B------:R-:W3:Y:S01]  /*1c740*/  LDL.LU R139, [R1+0x570] ;  /* 0x00057000018b7983 */ /* 0x000ee20000300800 */
[----:B------:R-:W-:Y:S01]  /*1c750*/  ISETP.GT.U32.AND P4, PT, R8, R12, PT ;  /* 0x0000000c0800720c */ /* 0x000fe20003f84070 */
[----:B------:R-:W-:Y:S01]  /*1c760*/  @P2 IMAD.MOV.U32 R17, RZ, RZ, R20 ;  /* 0x000000ffff112224 */ /* 0x000fe200078e0014 */
[----:B------:R-:W-:-:S04]  /*1c770*/  PRMT R52, RZ, 0x7610, R52 ;  /* 0x00007610ff347816 */ /* 0x000fc80000000034 */
[----:B------:R0:W3:Y:S02]  /*1c780*/  @P2 LDG.E.U8 R43, desc[UR24][R16.64] ;  /* 0x00000018102b2981 */ /* 0x0000e4000c1e1100 */
[----:B0-----:R-:W-:Y:S02]  /*1c790*/  @P2 IMAD.MOV.U32 R16, RZ, RZ, R2 ;  /* 0x000000ffff102224 */ /* 0x001fe400078e0002 */
[----:B------:R-:W-:-:S03]  /*1c7a0*/  @P2 IMAD.MOV.U32 R17, RZ, RZ, R4 ;  /* 0x000000ffff112224 */ /* 0x000fc600078e0004 */
[----:B------:R-:W-:Y:S02]  /*1c7b0*/  @!P4 IMAD.IADD R12, R12, 0x1, -R8 ;  /* 0x000000010c0cc824 */ /* 0x000fe400078e0a08 */
[----:B------:R4:W3:Y:S01]  /*1c7c0*/  @P2 LDG.E.U8 R52, desc[UR24][R16.64] ;  /* 0x0000001810342981 */ /* 0x0008e2000c1e1100 */
[----:B------:R-:W-:Y:S02]  /*1c7d0*/  PRMT R64, RZ, 0x7610, R64 ;  /* 0x00007610ff407816 */ /* 0x000fe40000000040 */
[C---:B----4-:R-:W-:Y:S02]  /*1c7e0*/  SEL R16, R10.reuse, R87, !P3 ;  /* 0x000000570a107207 */ /* 0x050fe40005800000 */
[----:B------:R-:W4:Y:S01]  /*1c7f0*/  LDL.LU R87, [R1+0x580] ;  /* 0x0005800001577983 */ /* 0x000f220000300800 */
[----:B--2---:R-:W-:Y:S02]  /*1c800*/  SEL R17, R10, R88, !P3 ;  /* 0x000000580a117207 */ /* 0x004fe40005800000 */
[----:B-1----:R-:W-:Y:S01]  /*1c810*/  IMAD R19, R16, UR5, RZ ;  /* 0x0000000510137c24 */ /* 0x002fe2000f8e02ff */
[----:B------:R-:W-:Y:S01]  /*1c820*/  PRMT R76, RZ, 0x7610, R76 ;  /* 0x00007610ff4c7816 */ /* 0x000fe2000000004c */
[----:B------:R-:W0:Y:S01]  /*1c830*/  LDCU UR5, c[0x0][0x3b0] ;  /* 0x00007600ff0577ac */ /* 0x000e220008000800 */
[----:B---3--:R-:W-:-:S05]  /*1c840*/  SEL R18, R10, R18, !P3 ;  /* 0x000000120a127207 */ /* 0x008fca0005800000 */
[----:B------:R-:W-:Y:S01]  /*1c850*/  IMAD R18, R18, UR4, RZ ;  /* 0x0000000412127c24 */ /* 0x000fe2000f8e02ff */
[----:B------:R-:W1:Y:S04]  /*1c860*/  LDCU UR4, c[0x0][0x3b0] ;  /* 0x00007600ff0477ac */ /* 0x000e680008000800 */
[----:B------:R-:W-:-:S04]  /*1c870*/  IADD3 R4, P4, PT, R18, R7, RZ ;  /* 0x0000000712047210 */ /* 0x000fc80007f9e0ff */
[-C--:B------:R-:W-:Y:S01]  /*1c880*/  LEA.HI.X.SX32 R20, R18, R6.reuse, 0x1, P4 ;  /* 0x0000000612147211 */ /* 0x080fe200020f0eff */
[----:B------:R2:W-:Y:S04]  /*1c890*/  STL [R1+0x4a8], R4 ;  /* 0x0004a80401007387 */ /* 0x0005e80000100800 */
[----:B------:R-:W3:Y:S01]  /*1c8a0*/  LDL.LU R88, [R1+0x56c] ;  /* 0x00056c0001587983 */ /* 0x000ee20000300800 */
[----:B------:R-:W-:Y:S02]  /*1c8b0*/  IMAD R18, R17, UR15, RZ ;  /* 0x0000000f11127c24 */ /* 0x000fe4000f8e02ff */
[----:B------:R-:W-:Y:S01]  /*1c8c0*/  @P2 IMAD.MOV.U32 R16, RZ, RZ, R4 ;  /* 0x000000ffff102224 */ /* 0x000fe200078e0004 */
[C---:B------:R-:W-:Y:S01]  /*1c8d0*/  IADD3 R2, P4, PT, R19.reuse, R7, RZ ;  /* 0x0000000713027210 */ /* 0x040fe20007f9e0ff */
[----:B------:R-:W-:Y:S01]  /*1c8e0*/  @P2 IMAD.MOV.U32 R17, RZ, RZ, R20 ;  /* 0x000000ffff112224 */ /* 0x000fe200078e0014 */
[----:B------:R0:W-:Y:S01]  /*1c8f0*/  STL [R1+0x4a4], R20 ;  /* 0x0004a41401007387 */ /* 0x0001e20000100800 */
[----:B------:R-:W0:Y:S03]  /*1c900*/  LDCU UR15, c[0x0][0x3b0] ;  /* 0x00007600ff0f77ac */ /* 0x000e260008000800 */
[----:B------:R1:W3:Y:S04]  /*1c910*/  @P2 LDG.E.U8 R64, desc[UR24][R16.64] ;  /* 0x0000001810402981 */ /* 0x0002e8000c1e1100 */
[----:B------:R0:W-:Y:S01]  /*1c920*/  STL [R1+0x4b0], R2 ;  /* 0x0004b00201007387 */ /* 0x0001e20000100800 */
[----:B-1----:R-:W-:-:S02]  /*1c930*/  LEA.HI.X.SX32 R17, R19, R6, 0x1, P4 ;  /* 0x0000000613117211 */ /* 0x002fc400020f0eff */
[----:B--2---:R-:W-:Y:S02]  /*1c940*/  IADD3 R4, P4, PT, R18, R7, RZ ;  /* 0x0000000712047210 */ /* 0x004fe40007f9e0ff */
[----:B------:R-:W-:Y:S02]  /*1c950*/  SEL R16, R10, R3, !P3 ;  /* 0x000000030a107207 */ /* 0x000fe40005800000 */
[----:B0-----:R-:W-:Y:S01]  /*1c960*/  LEA.HI.X.SX32 R20, R18, R6, 0x1, P4 ;  /* 0x0000000612147211 */ /* 0x001fe200020f0eff */
[----:B------:R-:W2:Y:S04]  /*1c970*/  LDL.LU R3, [R1+0x564] ;  /* 0x0005640001037983 */ /* 0x000ea80000300800 */
[----:B------:R0:W-:Y:S04]  /*1c980*/  STL [R1+0x4ac], R17 ;  /* 0x0004ac1101007387 */ /* 0x0001e80000100800 */
[----:B------:R-:W-:Y:S01]  /*1c990*/  STL [R1+0x4b8], R4 ;  /* 0x0004b80401007387 */ /* 0x000fe20000100800 */
[----:B------:R-:W-:-:S03]  /*1c9a0*/  SEL R18, R10, R139, !P3 ;  /* 0x0000008b0a127207 */ /* 0x000fc60005800000 */
[----:B------:R1:W-:Y:S04]  /*1c9b0*/  STL [R1+0x4b4], R20 ;  /* 0x0004b41401007387 */ /* 0x0003e80000100800 */
[----:B------:R-:W2:Y:S01]  /*1c9c0*/  LDL.LU R139, [R1+0x568] ;  /* 0x00056800018b7983 */ /* 0x000ea20000300800 */
[----:B------:R-:W-:Y:S01]  /*1c9d0*/  IMAD R19, R16, UR4, RZ ;  /* 0x0000000410137c24 */ /* 0x000fe2000f8e02ff */
[----:B------:R-:W-:Y:S01]  /*1c9e0*/  PRMT R42, RZ, 0x7610, R42 ;  /* 0x00007610ff2a7816 */ /* 0x000fe2000000002a */
[----:B------:R-:W-:Y:S01]  /*1c9f0*/  @P2 IMAD.MOV.U32 R16, RZ, RZ, R2 ;  /* 0x000000ffff102224 */ /* 0x000fe200078e0002 */
[----:B------:R-:W-:Y:S01]  /*1ca00*/  PRMT R51, RZ, 0x7610, R51 ;  /* 0x00007610ff337816 */ /* 0x000fe20000000033 */
[----:B------:R-:W2:Y:S01]  /*1ca10*/  LDCU UR4, c[0x0][0x3b0] ;  /* 0x00007600ff0477ac */ /* 0x000ea20008000800 */
[----:B------:R-:W-:-:S02]  /*1ca20*/  IADD3 R2, P4, PT, R19, R7, RZ ;  /* 0x0000000713027210 */ /* 0x000fc40007f9e0ff */
[----:B------:R0:W2:Y:S02]  /*1ca30*/  @P2 LDG.E.U8 R76, desc[UR24][R16.64] ;  /* 0x00000018104c2981 */ /* 0x0000a4000c1e1100 */
[----:B0-----:R-:W-:Y:S02]  /*1ca40*/  @P2 IMAD.MOV.U32 R17, RZ, RZ, R20 ;  /* 0x000000ffff112224 */ /* 0x001fe400078e0014 */
[----:B-1----:R-:W-:Y:S01]  /*1ca50*/  IMAD R20, R18, UR16, RZ ;  /* 0x0000001012147c24 */ /* 0x002fe2000f8e02ff */
[----:B------:R-:W-:Y:S01]  /*1ca60*/  STL [R1+0x4c0], R2 ;  /* 0x0004c00201007387 */ /* 0x000fe20000100800 */
[----:B------:R-:W-:Y:S01]  /*1ca70*/  @P2 IMAD.MOV.U32 R16, RZ, RZ, R4 ;  /* 0x000000ffff102224 */ /* 0x000fe200078e0004 */
[----:B------:R-:W-:Y:S01]  /*1ca80*/  LEA.HI.X.SX32 R4, R19, R6, 0x1, P4 ;  /* 0x0000000613047211 */ /* 0x000fe200020f0eff */
[----:B------:R-:W0:Y:S01]  /*1ca90*/  LDCU UR16, c[0x0][0x3b0] ;  /* 0x00007600ff1077ac */ /* 0x000e220008000800 */
[----:B------:R-:W-:Y:S02]  /*1caa0*/  IADD3 R21, P4, PT, R20, R7, RZ ;  /* 0x0000000714157210 */ /* 0x000fe40007f9e0ff */
[----:B------:R1:W2:Y:S04]  /*1cab0*/  @P2 LDG.E.U8 R42, desc[UR24][R16.64] ;  /* 0x00000018102a2981 */ /* 0x0002a8000c1e1100 */
[----:B------:R0:W-:Y:S04]  /*1cac0*/  STL [R1+0x4bc], R4 ;  /* 0x0004bc0401007387 */ /* 0x0001e80000100800 */
[----:B------:R-:W-:Y:S01]  /*1cad0*/  STL [R1+0x4c8], R21 ;  /* 0x0004c81501007387 */ /* 0x000fe20000100800 */
[----:B-1----:R-:W-:-:S02]  /*1cae0*/  @P2 IMAD.MOV.U32 R16, RZ, RZ, R2 ;  /* 0x000000ffff102224 */ /* 0x002fc400078e0002 */
[----:B------:R-:W-:Y:S02]  /*1caf0*/  @P2 IMAD.MOV.U32 R17, RZ, RZ, R4 ;  /* 0x000000ffff112224 */ /* 0x000fe400078e0004 */
[----:B0-----:R-:W2:Y:S04]  /*1cb00*/  LDL.LU R4, [R1+0x560] ;  /* 0x0005600001047983 */ /* 0x001ea80000300800 */
[----:B------:R0:W2:Y:S01]  /*1cb10*/  @P2 LDG.E.U8 R51, desc[UR24][R16.64] ;  /* 0x0000001810332981 */ /* 0x0000a2000c1e1100 */
[----:B------:R-:W-:Y:S02]  /*1cb20*/  PRMT R63, RZ, 0x7610, R63 ;  /* 0x00007610ff3f7816 */ /* 0x000fe4000000003f */
[----:B0-----:R-:W-:-:S05]  /*1cb30*/  LEA.HI.X.SX32 R17, R20, R6, 0x1, P4 ;  /* 0x0000000614117211 */ /* 0x001fca00020f0eff */
[----:B------:R0:W-:Y:S01]  /*1cb40*/  STL [R1+0x4c4], R17 ;  /* 0x0004c41101007387 */ /* 0x0001e20000100800 */
[----:B----4-:R-:W-:-:S05]  /*1cb50*/  SEL R18, R10, R87, !P3 ;  /* 0x000000570a127207 */ /* 0x010fca0005800000 */
[----:B------:R-:W-:Y:S01]  /*1cb60*/  IMAD R18, R18, UR5, RZ ;  /* 0x0000000512127c24 */ /* 0x000fe2000f8e02ff */
[----:B------:R-:W1:Y:S04]  /*1cb70*/  LDCU UR5, c[0x0][0x3b0] ;  /* 0x00007600ff0577ac */ /* 0x000e680008000800 */
[----:B------:R-:W-:-:S05]  /*1cb80*/  IADD3 R2, P4, PT, R18, R7, RZ ;  /* 0x0000000712027210 */ /* 0x000fca0007f9e0ff */
[----:B------:R4:W-:Y:S04]  /*1cb90*/  STL [R1+0x4d0], R2 ;  /* 0x0004d00201007387 */ /* 0x0009e80000100800 */
[----:B------:R-:W2:Y:S01]  /*1cba0*/  LDL.LU R87, [R1+0x550] ;  /* 0x0005500001577983 */ /* 0x000ea20000300800 */
[----:B---3--:R-:W-:-:S03]  /*1cbb0*/  SEL R16, R10, R88, !P3 ;  /* 0x000000580a107207 */ /* 0x008fc60005800000 */
[----:B------:R-:W3:Y:S02]  /*1cbc0*/  LDL.LU R88, [R1+0x554] ;  /* 0x0005540001587983 */ /* 0x000ee40000300800 */
[----:B------:R-:W-:Y:S01]  /*1cbd0*/  IMAD R19, R16, UR15, RZ ;  /* 0x0000000f10137c24 */ /* 0x000fe2000f8e02ff */
[----:B------:R-:W-:Y:S01]  /*1cbe0*/  PRMT R75, RZ, 0x7610, R75 ;  /* 0x00007610ff4b7816 */ /* 0x000fe2000000004b */
[----:B------:R-:W-:Y:S01]  /*1cbf0*/  @P2 IMAD.MOV.U32 R16, RZ, RZ, R21 ;  /* 0x000000ffff102224 */ /* 0x000fe200078e0015 */
[----:B------:R-:W1:Y:S04]  /*1cc00*/  LDCU UR15, c[0x0][0x3b0] ;  /* 0x00007600ff0f77ac */ /* 0x000e680008000800 */
[----:B------:R0:W3:Y:S02]  /*1cc10*/  @P2 LDG.E.U8 R63, desc[UR24][R16.64] ;  /* 0x00000018103f2981 */ /* 0x0000e4000c1e1100 */
[----:B0-----:R-:W-:-:S02]  /*1cc20*/  LEA.HI.X.SX32 R17, R18, R6, 0x1, P4 ;  /* 0x0000000612117211 */ /* 0x001fc400020f0eff */
[C---:B------:R-:W-:Y:S02]  /*1cc30*/  IADD3 R21, P4, PT, R19.reuse, R7, RZ ;  /* 0x0000000713157210 */ /* 0x040fe40007f9e0ff */
[C---:B--2---:R-:W-:Y:S02]  /*1cc40*/  SEL R16, R10.reuse, R3, !P3 ;  /* 0x000000030a107207 */ /* 0x044fe40005800000 */
[----:B------:R-:W-:Y:S01]  /*1cc50*/  LEA.HI.X.SX32 R19, R19, R6, 0x1, P4 ;  /* 0x0000000613137211 */ /* 0x000fe200020f0eff */
[----:B------:R-:W2:Y:S04]  /*1cc60*/  LDL.LU R3, [R1+0x558] ;  /* 0x0005580001037983 */ /* 0x000ea80000300800 */
[----:B------:R0:W-:Y:S04]  /*1cc70*/  STL [R1+0x4cc], R17 ;  /* 0x0004cc1101007387 */ /* 0x0001e80000100800 */
[----:B------:R-:W-:Y:S04]  /*1cc80*/  STL [R1+0x4d8], R21 ;  /* 0x0004d81501007387 */ /* 0x000fe80000100800 */
[----:B------:R1:W-:Y:S01]  /*1cc90*/  STL [R1+0x4d4], R19 ;  /* 0x0004d41301007387 */ /* 0x0003e20000100800 */
[----:B------:R-:W-:-:S03]  /*1cca0*/  SEL R18, R10, R139, !P3 ;  /* 0x0000008b0a127207 */ /* 0x000fc60005800000 */
[----:B------:R-:W2:Y:S01]  /*1ccb0*/  LDL.LU R139, [R1+0x55c] ;  /* 0x00055c00018b7983 */ /* 0x000ea20000300800 */
[----:B------:R-:W-:Y:S01]  /*1ccc0*/  IMAD R20, R16, UR4, RZ ;  /* 0x0000000410147c24 */ /* 0x000fe2000f8e02ff */
[----:B------:R-:W-:Y:S01]  /*1ccd0*/  PRMT R41, RZ, 0x7610, R41 ;  /* 0x00007610ff297816 */ /* 0x000fe20000000029 */
[----:B------:R-:W-:Y:S01]  /*1cce0*/  @P2 IMAD.MOV.U32 R16, RZ, RZ, R2 ;  /* 0x000000ffff102224 */ /* 0x000fe200078e0002 */
[----:B------:R-:W1:Y:S02]  /*1ccf0*/  LDCU UR4, c[0x0][0x3b0] ;  /* 0x00007600ff0477ac */ /* 0x000e640008000800 */
[C---:B----4-:R-:W-:Y:S02]  /*1cd00*/  IADD3 R2, P4, PT, R20.reuse, R7, RZ ;  /* 0x0000000714027210 */ /* 0x050fe40007f9e0ff */
[----:B------:R0:W4:Y:S02]  /*1cd10*/  @P2 LDG.E.U8 R75, desc[UR24][R16.64] ;  /* 0x00000018104b2981 */ /* 0x000124000c1e1100 */
[----:B------:R-:W-:Y:S01]  /*1cd20*/  LEA.HI.X.SX32 R20, R20, R6, 0x1, P4 ;  /* 0x0000000614147211 */ /* 0x000fe200020f0eff */
[----:B0-----:R-:W-:-:S02]  /*1cd30*/  @P2 IMAD.MOV.U32 R17, RZ, RZ, R19 ;  /* 0x000000ffff112224 */ /* 0x001fc400078e0013 */
[----:B-1----:R-:W-:Y:S01]  /*1cd40*/  IMAD R19, R18, UR5, RZ ;  /* 0x0000000512137c24 */ /* 0x002fe2000f8e02ff */
[----:B------:R-:W-:Y:S01]  /*1cd50*/  PRMT R50, RZ, 0x7610, R50 ;  /* 0x00007610ff327816 */ /* 0x000fe20000000032 */
[----:B------:R-:W-:Y:S01]  /*1cd60*/  @P2 IMAD.MOV.U32 R16, RZ, RZ, R21 ;  /* 0x000000ffff102224 */ /* 0x000fe200078e0015 */
[----:B------:R-:W0:Y:S01]  /*1cd70*/  LDCU UR5, c[0x0][0x3b0] ;  /* 0x00007600ff0577ac */ /* 0x000e220008000800 */
[----:B------:R-:W-:Y:S04]  /*1cd80*/  STL [R1+0x4e0], R2 ;  /* 0x0004e00201007387 */ /* 0x000fe80000100800 */
[----:B------:R1:W4:Y:S01]  /*1cd90*/  @P2 LDG.E.U8 R41, desc[UR24][R16.64] ;  /* 0x0000001810292981 */ /* 0x000322000c1e1100 */
[----:B------:R-:W-:Y:S02]  /*1cda0*/  PRMT R62, RZ, 0x7610, R62 ;  /* 0x00007610ff3e7816 */ /* 0x000fe4000000003e */
[----:B------:R-:W-:-:S02]  /*1cdb0*/  SEL R18, R10, R4, !P3 ;  /* 0x000000040a127207 */ /* 0x000fc40005800000 */
[C---:B------:R-:W-:Y:S01]  /*1cdc0*/  IADD3 R4, P4, PT, R19.reuse, R7, RZ ;  /* 0x0000000713047210 */ /* 0x040fe20007f9e0ff */
[----:B-1----:R-:W-:Y:S02]  /*1cdd0*/  @P2 IMAD.MOV.U32 R16, RZ, RZ, R2 ;  /* 0x000000ffff102224 */ /* 0x002fe400078e0002 */
[----:B------:R-:W-:Y:S01]  /*1cde0*/  @P2 IMAD.MOV.U32 R17, RZ, RZ, R20 ;  /* 0x000000ffff112224 */ /* 0x000fe200078e0014 */
[----:B------:R-:W-:Y:S01]  /*1cdf0*/  LEA.HI.X.SX32 R19, R19, R6, 0x1, P4 ;  /* 0x0000000613137211 */ /* 0x000fe200020f0eff */
[----:B------:R1:W-:Y:S04]  /*1ce00*/  STL [R1+0x4dc], R20 ;  /* 0x0004dc1401007387 */ /* 0x0003e80000100800 */
[----:B------:R0:W4:Y:S01]  /*1ce10*/  @P2 LDG.E.U8 R50, desc[UR24][R16.64] ;  /* 0x0000001810322981 */ /* 0x000122000c1e1100 */
[----:B-1----:R-:W-:-:S03]  /*1ce20*/  IMAD R20, R18, UR15, RZ ;  /* 0x0000000f12147c24 */ /* 0x002fc6000f8e02ff */
[----:B------:R1:W-:Y:S01]  /*1ce30*/  STL [R1+0x4e8], R4 ;  /* 0x0004e80401007387 */ /* 0x0003e20000100800 */
[----:B------:R-:W2:Y:S01]  /*1ce40*/  LDCU UR15, c[0x0][0x3b0] ;  /* 0x00007600ff0f77ac */ /* 0x000ea20008000800 */
[----:B0-----:R-:W-:Y:S02]  /*1ce50*/  @P2 IMAD.MOV.U32 R16, RZ, RZ, R4 ;  /* 0x000000ffff102224 */ /* 0x001fe400078e0004 */
[----:B------:R-:W-:Y:S01]  /*1ce60*/  @P2 IMAD.MOV.U32 R17, RZ, RZ, R19 ;  /* 0x000000ffff112224 */ /* 0x000fe200078e0013 */
[C---:B------:R-:W-:Y:S01]  /*1ce70*/  IADD3 R2, P4, PT, R20.reuse, R7, RZ ;  /* 0x0000000714027210 */ /* 0x040fe20007f9e0ff */
[----:B------:R0:W-:Y:S04]  /*1ce80*/  STL [R1+0x4e4], R19 ;  /* 0x0004e41301007387 */ /* 0x0001e80000100800 */
[----:B------:R0:W4:Y:S01]  /*1ce90*/  @P2 LDG.E.U8 R62, desc[UR24][R16.64] ;  /* 0x00000018103e2981 */ /* 0x000122000c1e1100 */
[----:B-1----:R-:W-:-:S02]  /*1cea0*/  LEA.HI.X.SX32 R4, R20, R6, 0x1, P4 ;  /* 0x0000000614047211 */ /* 0x002fc400020f0eff */
[----:B------:R-:W-:-:S03]  /*1ceb0*/  PRMT R74, RZ, 0x7610, R74 ;  /* 0x00007610ff4a7816 */ /* 0x000fc6000000004a */
[----:B0-----:R-:W-:Y:S01]  /*1cec0*/  @P2 IMAD.MOV.U32 R17, RZ, RZ, R4 ;  /* 0x000000ffff112224 */ /* 0x001fe200078e0004 */
[----:B------:R-:W-:Y:S04]  /*1ced0*/  STL [R1+0x4f0], R2 ;  /* 0x0004f00201007387 */ /* 0x000fe80000100800 */
[----:B------:R0:W-:Y:S01]  /*1cee0*/  STL [R1+0x4ec], R4 ;  /* 0x0004ec0401007387 */ /* 0x0001e20000100800 */
[----:B------:R-:W-:Y:S02]  /*1cef0*/  PRMT R40, RZ, 0x7610, R40 ;  /* 0x00007610ff287816 */ /* 0x000fe40000000028 */
[----:B------:R-:W-:-:S05]  /*1cf00*/  SEL R18, R10, R87, !P3 ;  /* 0x000000570a127207 */ /* 0x000fca0005800000 */
[----:B------:R-:W-:Y:S01]  /*1cf10*/  IMAD R19, R18, UR4, RZ ;  /* 0x0000000412137c24 */ /* 0x000fe2000f8e02ff */
[----:B------:R-:W1:Y:S01]  /*1cf20*/  LDCU UR4, c[0x0][0x3b0] ;  /* 0x00007600ff0477ac */ /* 0x000e620008000800 */
[----:B---3--:R-:W-:-:S05]  /*1cf30*/  SEL R16, R10, R88, !P3 ;  /* 0x000000580a107207 */ /* 0x008fca0005800000 */
[----:B------:R-:W-:Y:S01]  /*1cf40*/  IMAD R20, R16, UR5, RZ ;  /* 0x0000000510147c24 */ /* 0x000fe2000f8e02ff */
[----:B------:R-:W-:Y:S01]  /*1cf50*/  PRMT R49, RZ, 0x7610, R49 ;  /* 0x00007610ff317816 */ /* 0x000fe20000000031 */
[----:B------:R-:W-:Y:S01]  /*1cf60*/  @P2 IMAD.MOV.U32 R16, RZ, RZ, R2 ;  /* 0x000000ffff102224 */ /* 0x000fe200078e0002 */
[----:B------:R-:W-:Y:S01]  /*1cf70*/  PRMT R61, RZ, 0x7610, R61 ;  /* 0x00007610ff3d7816 */ /* 0x000fe2000000003d */
[----:B------:R-:W3:Y:S03]  /*1cf80*/  LDCU UR5, c[0x0][0x3b0] ;  /* 0x00007600ff0577ac */ /* 0x000ee60008000800 */
[----:B------:R0:W3:Y:S01]  /*1cf90*/  @P2 LDG.E.U8 R74, desc[UR24][R16.64] ;  /* 0x00000018104a2981 */ /* 0x0000e2000c1e1100 */
[----:B--2---:R-:W-:Y:S02]  /*1cfa0*/  SEL R18, R10, R3, !P3 ;  /* 0x000000030a127207 */ /* 0x004fe40005800000 */
[----:B------:R-:W-:-:S04]  /*1cfb0*/  IADD3 R3, P4, PT, R19, R7, RZ ;  /* 0x0000000713037210 */ /* 0x000fc80007f9e0ff */
[----:B0-----:R-:W-:Y:S01]  /*1cfc0*/  LEA.HI.X.SX32 R17, R19, R6, 0x1, P4 ;  /* 0x0000000613117211 */ /* 0x001fe200020f0eff */
[----:B------:R-:W-:Y:S01]  /*1cfd0*/  IMAD R18, R18, UR16, RZ ;  /* 0x0000001012127c24 */ /* 0x000fe2000f8e02ff */
[----:B------:R0:W-:Y:S01]  /*1cfe0*/  STL [R1+0x4f8], R3 ;  /* 0x0004f80301007387 */ /* 0x0001e20000100800 */
[----:B------:R-:W-:Y:S01]  /*1cff0*/  PRMT R73, RZ, 0x7610, R73 ;  /* 0x00007610ff497816 */ /* 0x000fe20000000049 */
[----:B------:R-:W2:Y:S02]  /*1d000*/  LDCU UR16, c[0x0][0x3b0] ;  /* 0x00007600ff1077ac */ /* 0x000ea40008000800 */
[----:B------:R-:W2:Y:S01]  /*1d010*/  LDL.LU R4, [R1+0x548] ;  /* 0x0005480001047983 */ /* 0x000ea20000300800 */
[----:B------:R-:W-:-:S03]  /*1d020*/  SEL R16, R10, R139, !P3 ;  /* 0x0000008b0a107207 */ /* 0x000fc60005800000 */
[----:B------:R-:W3:Y:S01]  /*1d030*/  LDL.LU R87, [R1+0x54c] ;  /* 0x00054c0001577983 */ /* 0x000ee20000300800 */
[----:B------:R-:W-:-:S04]  /*1d040*/  IADD3 R139, P4, PT, R20, R7, RZ ;  /* 0x00000007148b7210 */ /* 0x000fc80007f9e0ff */
[----:B------:R-:W-:Y:S01]  /*1d050*/  LEA.HI.X.SX32 R2, R20, R6, 0x1, P4 ;  /* 0x0000000614027211 */ /* 0x000fe200020f0eff */
[----:B------:R-:W-:Y:S01]  /*1d060*/  STL [R1+0x4f4], R17 ;  /* 0x0004f41101007387 */ /* 0x000fe20000100800 */
[----:B------:R-:W-:Y:S01]  /*1d070*/  IADD3 R21, P4, PT, R18, R7, RZ ;  /* 0x0000000712157210 */ /* 0x000fe20007f9e0ff */
[----:B------:R-:W-:Y:S01]  /*1d080*/  IMAD R19, R16, UR15, RZ ;  /* 0x0000000f10137c24 */ /* 0x000fe2000f8e02ff */
[----:B------:R-:W1:Y:S01]  /*1d090*/  LDCU UR15, c[0x0][0x3b0] ;  /* 0x00007600ff0f77ac */ /* 0x000e620008000800 */
[----:B------:R0:W-:Y:S01]  /*1d0a0*/  STL [R1+0x500], R139 ;  /* 0x0005008b01007387 */ /* 0x0001e20000100800 */
[----:B------:R-:W-:-:S03]  /*1d0b0*/  @P2 IMAD.MOV.U32 R16, RZ, RZ, R3 ;  /* 0x000000ffff102224 */ /* 0x000fc600078e0003 */
[----:B------:R0:W-:Y:S01]  /*1d0c0*/  STL [R1+0x4fc], R2 ;  /* 0x0004fc0201007387 */ /* 0x0001e20000100800 */
[----:B------:R-:W-:-:S03]  /*1d0d0*/  LEA.HI.X.SX32 R20, R18, R6, 0x1, P4 ;  /* 0x0000000612147211 */ /* 0x000fc600020f0eff */
[----:B------:R-:W4:Y:S04]  /*1d0e0*/  LDL.LU R88, [R1+0x540] ;  /* 0x0005400001587983 */ /* 0x000f280000300800 */
[----:B------:R-:W-:Y:S04]  /*1d0f0*/  STL [R1+0x508], R21 ;  /* 0x0005081501007387 */ /* 0x000fe80000100800 */
[----:B0-----:R-:W4:Y:S04]  /*1d100*/  LDL.LU R3, [R1+0x538] ;  /* 0x0005380001037983 */ /* 0x001f280000300800 */
[----:B------:R-:W4:Y:S04]  /*1d110*/  LDL.LU R18, [R1+0x544] ;  /* 0x0005440001127983 */ /* 0x000f280000300800 */
[----:B------:R0:W4:Y:S02]  /*1d120*/  @P2 LDG.E.U8 R40, desc[UR24][R16.64] ;  /* 0x0000001810282981 */ /* 0x000124000c1e1100 */
[----:B0-----:R-:W-:-:S02]  /*1d130*/  @P2 IMAD.MOV.U32 R16, RZ, RZ, R139 ;  /* 0x000000ffff102224 */ /* 0x001fc400078e008b */
[----:B------:R-:W4:Y:S01]  /*1d140*/  LDL.LU R139, [R1+0x53c] ;  /* 0x00053c00018b7983 */ /* 0x000f220000300800 */
[----:B------:R-:W-:Y:S01]  /*1d150*/  IMAD.MOV.U32 R17, RZ, RZ, R2 ;  /* 0x000000ffff117224 */ /* 0x000fe200078e0002 */
[----:B------:R-:W-:-:S04]  /*1d160*/  IADD3 R2, P4, PT, R19, R7, RZ ;  /* 0x0000000713027210 */ /* 0x000fc80007f9e0ff */
[----:B------:R-:W-:Y:S01]  /*1d170*/  LEA.HI.X.SX32 R19, R19, R6, 0x1, P4 ;  /* 0x0000000613137211 */ /* 0x000fe200020f0eff */
[----:B------:R0:W4:Y:S01]  /*1d180*/  @P2 LDG.E.U8 R49, desc[UR24][R16.64] ;  /* 0x0000001810312981 */ /* 0x000122000c1e1100 */
[----:B------:R-:W-:Y:S01]  /*1d190*/  ISETP.GT.U32.AND P4, PT, R8, R12, PT ;  /* 0x0000000c0800720c */ /* 0x000fe20003f84070 */
[----:B0-----:R-:W-:Y:S02]  /*1d1a0*/  @P2 IMAD.MOV.U32 R16, RZ, RZ, R21 ;  /* 0x000000ffff102224 */ /* 0x001fe400078e0015 */
[----:B------:R-:W-:-:S05]  /*1d1b0*/  @P2 IMAD.MOV.U32 R17, RZ, RZ, R20 ;  /* 0x000000ffff112224 */ /* 0x000fca00078e0014 */
[----:B------:R0:W4:Y:S05]  /*1d1c0*/  @P2 LDG.E.U8 R61, desc[UR24][R16.64] ;  /* 0x00000018103d2981 */ /* 0x00012a000c1e1100 */
[----:B------:R-:W-:Y:S02]  /*1d1d0*/  @!P4 IMAD.IADD R12, R12, 0x1, -R8 ;  /* 0x000000010c0cc824 */ /* 0x000fe400078e0a08 */
[----:B0-----:R-:W-:Y:S02]  /*1d1e0*/  @P2 IMAD.MOV.U32 R16, RZ, RZ, R2 ;  /* 0x000000ffff102224 */ /* 0x001fe400078e0002 */
[----:B------:R-:W-:-:S05]  /*1d1f0*/  @P2 IMAD.MOV.U32 R17, RZ, RZ, R19 ;  /* 0x000000ffff112224 */ /* 0x000fca00078e0013 */
[----:B------:R2:W4:Y:S04]  /*1d200*/  @P2 LDG.E.U8 R73, desc[UR24][R16.64] ;  /* 0x0000001810492981 */ /* 0x000528000c1e1100 */
[----:B------:R-:W-:Y:S04]  /*1d210*/  STL [R1+0x504], R20 ;  /* 0x0005041401007387 */ /* 0x000fe80000100800 */
[----:B------:R-:W-:Y:S01]  /*1d220*/  STL [R1+0x510], R2 ;  /* 0x0005100201007387 */ /* 0x000fe20000100800 */
[----:B------:R-:W-:-:S03]  /*1d230*/  PRMT R39, RZ, 0x7610, R39 ;  /* 0x00007610ff277816 */ /* 0x000fc60000000027 */
[----:B------:R0:W-:Y:S01]  /*1d240*/  STL [R1+0x50c], R19 ;  /* 0x00050c1301007387 */ /* 0x0001e20000100800 */
[----:B------:R-:W-:Y:S02]  /*1d250*/  PRMT R48, RZ, 0x7610, R48 ;  /* 0x00007610ff307816 */ /* 0x000fe40000000030 */
[----:B------:R-:W-:Y:S02]  /*1d260*/  PRMT R60, RZ, 0x7610, R60 ;  /* 0x00007610ff3c7816 */ /* 0x000fe4000000003c */
[----:B------:R-:W-:Y:S02]  /*1d270*/  PRMT R72, RZ, 0x7610, R72 ;  /* 0x00007610ff487816 */ /* 0x000fe40000000048 */
[C---:B------:R-:W-:Y:S02]  /*1d280*/  SEL R116, R10.reuse, R116, !P3 ;  /* 0x000000740a747207 */ /* 0x040fe40005800000 */
[----:B------:R-:W-:Y:S02]  /*1d290*/  PRMT R38, RZ, 0x7610, R38 ;  /* 0x00007610ff267816 */ /* 0x000fe40000000026 */
[----:B------:R-:W-:-:S02]  /*1d2a0*/  SEL R15, R10, R15, !P3 ;  /* 0x0000000f0a0f7207 */ /* 0x000fc40005800000 */
[----:B------:R-:W-:Y:S01]  /*1d2b0*/  PRMT R37, RZ, 0x7610, R37 ;  /* 0x00007610ff257816 */ /* 0x000fe20000000025 */
[----:B------:R-:W-:Y:S02]  /*1d2c0*/  @!P5 IMAD.MOV R11, RZ, RZ, -R11 ;  /* 0x000000ffff0bd224 */ /* 0x000fe400078e0a0b */
[----:B------:R-:W-:Y:S01]  /*1d2d0*/  @!P6 IMAD.MOV R12, RZ, RZ, -R12 ;  /* 0x000000ffff0ce224 */ /* 0x000fe200078e0a0c */
[----:B------:R-:W-:Y:S02]  /*1d2e0*/  PRMT R35, RZ, 0x7610, R35 ;  /* 0x00007610ff237816 */ /* 0x000fe40000000023 */
[C---:B------:R-:W-:Y:S02]  /*1d2f0*/  SEL R11, R10.reuse, R11, !P3 ;  /* 0x0000000b0a0b7207 */ /* 0x040fe40005800000 */
[----:B------:R-:W-:Y:S02]  /*1d300*/  SEL R12, R10, R12, !P3 ;  /* 0x0000000c0a0c7207 */ /* 0x000fe40005800000 */
[----:B------:R-:W-:-:S02]  /*1d310*/  PRMT R36, RZ, 0x7610, R36 ;  /* 0x00007610ff247816 */ /* 0x000fc40000000024 */
[----:B------:R-:W-:Y:S02]  /*1d320*/  PRMT R33, RZ, 0x7610, R33 ;  /* 0x00007610ff217816 */ /* 0x000fe40000000021 */
[----:B------:R-:W-:Y:S02]  /*1d330*/  PRMT R32, RZ, 0x7610, R32 ;  /* 0x00007610ff207816 */ /* 0x000fe40000000020 */
[----:B------:R-:W-:Y:S02]  /*1d340*/  PRMT R34, RZ, 0x7610, R34 ;  /* 0x00007610ff227816 */ /* 0x000fe40000000022 */
[----:B------:R-:W-:Y:S02]  /*1d350*/  PRMT R31, RZ, 0x7610, R31 ;  /* 0x00007610ff1f7816 */ /* 0x000fe4000000001f */
[----:B------:R-:W-:Y:S02]  /*1d360*/  PRMT R30, RZ, 0x7610, R30 ;  /* 0x00007610ff1e7816 */ /* 0x000fe4000000001e */
[----:B--2---:R-:W-:-:S02]  /*1d370*/  SEL R16, R10, R4, !P3 ;  /* 0x000000040a107207 */ /* 0x004fc40005800000 */
[----:B---3--:R-:W-:-:S03]  /*1d380*/  SEL R17, R10, R87, !P3 ;  /* 0x000000570a117207 */ /* 0x008fc60005800000 */
[----:B0-----:R-:W-:Y:S01]  /*1d390*/  IMAD R19, R16, UR5, RZ ;  /* 0x0000000510137c24 */ /* 0x001fe2000f8e02ff */
[----:B------:R-:W0:Y:S01]  /*1d3a0*/  LDCU UR5, c[0x0][0x3b0] ;  /* 0x00007600ff0577ac */ /* 0x000e220008000800 */
[----:B-1----:R-:W-:Y:S01]  /*1d3b0*/  IMAD R20, R17, UR15, RZ ;  /* 0x0000000f11147c24 */ /* 0x002fe2000f8e02ff */
[----:B------:R-:W1:Y:S01]  /*1d3c0*/  LDCU UR15, c[0x0][0x3b0] ;  /* 0x00007600ff0f77ac */ /* 0x000e620008000800 */
[----:B----4-:R-:W-:-:S05]  /*1d3d0*/  SEL R18, R10, R18, !P3 ;  /* 0x000000120a127207 */ /* 0x010fca0005800000 */
[----:B------:R-:W-:Y:S01]  /*1d3e0*/  IMAD R18, R18, UR4, RZ ;  /* 0x0000000412127c24 */ /* 0x000fe2000f8e02ff */
[----:B------:R-:W2:Y:S04]  /*1d3f0*/  LDCU UR4, c[0x0][0x3b0] ;  /* 0x00007600ff0477ac */ /* 0x000ea80008000800 */
[----:B------:R-:W-:-:S04]  /*1d400*/  IADD3 R4, P4, PT, R18, R7, RZ ;  /* 0x0000000712047210 */ /* 0x000fc80007f9e0ff */
[----:B------:R-:W-:Y:S01]  /*1d410*/  LEA.HI.X.SX32 R21, R18, R6, 0x1, P4 ;  /* 0x0000000612157211 */ /* 0x000fe200020f0eff */
[----:B------:R-:W-:Y:S01]  /*1d420*/  @P2 IMAD.MOV.U32 R16, RZ, RZ, R4 ;  /* 0x000000ffff102224 */ /* 0x000fe200078e0004 */
[----:B------:R-:W-:-:S03]  /*1d430*/  SEL R18, R10, R88, !P3 ;  /* 0x000000580a127207 */ /* 0x000fc60005800000 */
[----:B------:R-:W-:Y:S01]  /*1d440*/  @P2 IMAD.MOV.U32 R17, RZ, RZ, R21 ;  /* 0x000000ffff112224 */ /* 0x000fe200078e0015 */
[----:B------:R-:W-:Y:S01]  /*1d450*/  IADD3 R2, P4, PT, R19, R7, RZ ;  /* 0x0000000713027210 */ /* 0x000fe20007f9e0ff */
[----:B------:R-:W-:Y:S04]  /*1d460*/  STL [R1+0x518], R4 ;  /* 0x0005180401007387 */ /* 0x000fe80000100800 */
[----:B------:R3:W4:Y:S04]  /*1d470*/  @P2 LDG.E.U8 R39, desc[UR24][R16.64] ;  /* 0x0000001810272981 */ /* 0x000728000c1e1100 */
[----:B------:R0:W-:Y:S01]  /*1d480*/  STL [R1+0x514], R21 ;  /* 0x0005141501007387 */ /* 0x0001e20000100800 */
[----:B---3--:R-:W-:-:S02]  /*1d490*/  SEL R16, R10, R3, !P3 ;  /* 0x000000030a107207 */ /* 0x008fc40005800000 */
[-C--:B------:R-:W-:Y:S01]  /*1d4a0*/  LEA.HI.X.SX32 R17, R19, R6.reuse, 0x1, P4 ;  /* 0x0000000613117211 */ /* 0x080fe200020f0eff */
[----:B0-----:R-:W-:Y:S01]  /*1d4b0*/  IMAD R21, R18, UR16, RZ ;  /* 0x0000001012157c24 */ /* 0x001fe2000f8e02ff */
[----:B------:R-:W-:Y:S01]  /*1d4c0*/  IADD3 R3, P4, PT, R20, R7, RZ ;  /* 0x0000000714037210 */ /* 0x000fe20007f9e0ff */
[----:B--2---:R-:W-:Y:S01]  /*1d4d0*/  IMAD R19, R16, UR4, RZ ;  /* 0x0000000410137c24 */ /* 0x004fe2000f8e02ff */
[----:B------:R-:W-:Y:S02]  /*1d4e0*/  SEL R18, R10, R139, !P3 ;  /* 0x0000008b0a127207 */ /* 0x000fe40005800000 */
[-C--:B------:R-:W-:Y:S01]  /*1d4f0*/  LEA.HI.X.SX32 R87, R20, R6.reuse, 0x1, P4 ;  /* 0x0000000614577211 */ /* 0x080fe200020f0eff */
[----:B------:R-:W-:Y:S01]  /*1d500*/  @P2 IMAD.MOV.U32 R16, RZ, RZ, R2 ;  /* 0x000000ffff102224 */ /* 0x000fe200078e0002 */
[C---:B------:R-:W-:Y:S01]  /*1d510*/  IADD3 R4, P4, PT, R21.reuse, R7, RZ ;  /* 0x0000000715047210 */ /* 0x040fe20007f9e0ff */
[----:B------:R0:W-:Y:S01]  /*1d520*/  STL [R1+0x520], R2 ;  /* 0x0005200201007387 */ /* 0x0001e20000100800 */
[----:B------:R-:W-:Y:S01]  /*1d530*/  IMAD R18, R18, UR17, RZ ;  /* 0x0000001112127c24 */ /* 0x000fe2000f8e02ff */
[----:B------:R-:W2:Y:S02]  /*1d540*/  LDCU UR4, c[0x0][0x3b0] ;  /* 0x00007600ff0477ac */ /* 0x000ea40008000800 */
[----:B------:R3:W-:Y:S04]  /*1d550*/  STL [R1+0x51c], R17 ;  /* 0x00051c1101007387 */ /* 0x0007e80000100800 */
[----:B------:R1:W4:Y:S01]  /*1d560*/  @P2 LDG.E.U8 R48, desc[UR24][R16.64] ;  /* 0x0000001810302981 */ /* 0x000322000c1e1100 */
[----:B0-----:R-:W-:-:S02]  /*1d570*/  LEA.HI.X.SX32 R2, R21, R6, 0x1, P4 ;  /* 0x0000000615027211 */ /* 0x001fc400020f0eff */
[C---:B------:R-:W-:Y:S01]  /*1d580*/  IADD3 R139, P4, PT, R19.reuse, R7, RZ ;  /* 0x00000007138b7210 */ /* 0x040fe20007f9e0ff */
[----:B------:R0:W-:Y:S04]  /*1d590*/  STL [R1+0x528], R3 ;  /* 0x0005280301007387 */ /* 0x0001e80000100800 */
[----:B------:R2:W-:Y:S01]  /*1d5a0*/  STL [R1+0x524], R87 ;  /* 0x0005245701007387 */ /* 0x0005e20000100800 */
[----:B-1----:R-:W-:Y:S02]  /*1d5b0*/  @P2 IMAD.MOV.U32 R16, RZ, RZ, R3 ;  /* 0x000000ffff102224 */ /* 0x002fe400078e0003 */
[----:B---3--:R-:W-:Y:S01]  /*1d5c0*/  @P2 IMAD.MOV.U32 R17, RZ, RZ, R87 ;  /* 0x000000ffff112224 */ /* 0x008fe200078e0057 */
[----:B0-----:R-:W-:-:S04]  /*1d5d0*/  LEA.HI.X.SX32 R3, R19, R6, 0x1, P4 ;  /* 0x0000000613037211 */ /* 0x001fc800020f0eff */
[----:B------:R0:W3:Y:S01]  /*1d5e0*/  @P2 LDG.E.U8 R60, desc[UR24][R16.64] ;  /* 0x00000018103c2981 */ /* 0x0000e2000c1e1100 */
[----:B--2---:R-:W-:-:S04]  /*1d5f0*/  IADD3 R87, P4, PT, R18, R7, RZ ;  /* 0x0000000712577210 */ /* 0x004fc80007f9e0ff */
[----:B------:R-:W-:Y:S02]  /*1d600*/  LEA.HI.X.SX32 R88, R18, R6, 0x1, P4 ;  /* 0x0000000612587211 */ /* 0x000fe400020f0eff */
[----:B------:R-:W-:Y:S01]  /*1d610*/  ISETP.GT.U32.AND P4, PT, R8, R13, PT ;  /* 0x0000000d0800720c */ /* 0x000fe20003f84070 */
[----:B0-----:R-:W-:Y:S02]  /*1d620*/  @P2 IMAD.MOV.U32 R16, RZ, RZ, R4 ;  /* 0x000000ffff102224 */ /* 0x001fe400078e0004 */
[----:B------:R-:W-:-:S05]  /*1d630*/  @P2 IMAD.MOV.U32 R17, RZ, RZ, R2 ;  /* 0x000000ffff112224 */ /* 0x000fca00078e0002 */
[----:B------:R0:W2:Y:S01]  /*1d640*/  @P2 LDG.E.U8 R72, desc[UR24][R16.64] ;  /* 0x0000001810482981 */ /* 0x0000a2000c1e1100 */
[----:B------:R-:W-:Y:S01]  /*1d650*/  IMAD R116, R116, UR4, RZ ;  /* 0x0000000474747c24 */ /* 0x000fe2000f8e02ff */
[----:B------:R-:W1:Y:S03]  /*1d660*/  LDCU UR4, c[0x0][0x3b0] ;  /* 0x00007600ff0477ac */ /* 0x000e660008000800 */
[----:B------:R-:W-:Y:S01]  /*1d670*/  @!P4 IMAD.IADD R13, R13, 0x1, -R8 ;  /* 0x000000010d0dc824 */ /* 0x000fe200078e0a08 */
[----:B------:R-:W-:Y:S01]  /*1d680*/  STL [R1+0x530], R4 ;  /* 0x0005300401007387 */ /* 0x000fe20000100800 */
[----:B0-----:R-:W-:Y:S02]  /*1d690*/  @P2 IMAD.MOV.U32 R16, RZ, RZ, R139 ;  /* 0x000000ffff102224 */ /* 0x001fe400078e008b */
[----:B------:R-:W-:Y:S01]  /*1d6a0*/  @P2 IMAD.MOV.U32 R17, RZ, RZ, R3 ;  /* 0x000000ffff112224 */ /* 0x000fe200078e0003 */
[----:B------:R-:W-:Y:S01]  /*1d6b0*/  ISETP.GT.U32.AND P4, PT, R8, R13, PT ;  /* 0x0000000d0800720c */ /* 0x000fe20003f84070 */
[----:B------:R-:W-:Y:S01]  /*1d6c0*/  STL [R1+0x52c], R2 ;  /* 0x00052c0201007387 */ /* 0x000fe20000100800 */
[----:B------:R-:W-:Y:S01]  /*1d6d0*/  IMAD R15, R15, UR5, RZ ;  /* 0x000000050f0f7c24 */ /* 0x000fe2000f8e02ff */
[----:B------:R-:W0:Y:S02]  /*1d6e0*/  LDCU UR5, c[0x0][0x3b0] ;  /* 0x00007600ff0577ac */ /* 0x000e240008000800 */
[----:B------:R1:W2:Y:S04]  /*1d6f0*/  @P2 LDG.E.U8 R38, desc[UR24][R16.64] ;  /* 0x0000001810262981 */ /* 0x0002a8000c1e1100 */
[----:B------:R0:W-:Y:S01]  /*1d700*/  STL [R1+0x538], R139 ;  /* 0x0005388b01007387 */ /* 0x0001e20000100800 */
[----:B-1----:R-:W-:-:S02]  /*1d710*/  @P2 IMAD.MOV.U32 R16, RZ, RZ, R87 ;  /* 0x000000ffff102224 */ /* 0x002fc400078e0057 */
[----:B------:R-:W-:Y:S01]  /*1d720*/  @P2 IMAD.MOV.U32 R17, RZ, RZ, R88 ;  /* 0x000000ffff112224 */ /* 0x000fe200078e0058 */
[C---:B0-----:R-:W-:Y:S01]  /*1d730*/  IADD3 R139, P5, PT, R116.reuse, R7, RZ ;  /* 0x00000007748b7210 */ /* 0x041fe20007fbe0ff */
[----:B------:R-:W-:Y:S04]  /*1d740*/  STL [R1+0x534], R3 ;  /* 0x0005340301007387 */ /* 0x000fe80000100800 */
[----:B------:R0:W2:Y:S04]  /*1d750*/  @P2 LDG.E.U8 R37, desc[UR24][R16.64] ;  /* 0x0000001810252981 */ /* 0x0000a8000c1e1100 */
[----:B------:R1:W-:Y:S01]  /*1d760*/  STL [R1+0x540], R87 ;  /* 0x0005405701007387 */ /* 0x0003e20000100800 */
[----:B0-----:R-:W-:-:S03]  /*1d770*/  LEA.HI.X.SX32 R17, R116, R6, 0x1, P5 ;  /* 0x0000000674117211 */ /* 0x001fc600028f0eff */
[----:B------:R0:W-:Y:S01]  /*1d780*/  STL [R1+0x53c], R88 ;  /* 0x00053c5801007387 */ /* 0x0001e20000100800 */
[----:B-1----:R-:W-:Y:S01]  /*1d790*/  IADD3 R87, P5, PT, R15, R7, RZ ;  /* 0x000000070f577210 */ /* 0x002fe20007fbe0ff */
[----:B------:R-:W-:Y:S02]  /*1d7a0*/  @P2 IMAD.MOV.U32 R16, RZ, RZ, R139 ;  /* 0x000000ffff102224 */ /* 0x000fe400078e008b */
[----:B------:R-:W-:Y:S01]  /*1d7b0*/  STL [R1+0x548], R139 ;  /* 0x0005488b01007387 */ /* 0x000fe20000100800 */
[----:B------:R-:W-:Y:S02]  /*1d7c0*/  IMAD R11, R11, UR15, RZ ;  /* 0x0000000f0b0b7c24 */ /* 0x000fe4000f8e02ff */
[----:B------:R-:W-:Y:S01]  /*1d7d0*/  @!P4 IMAD.IADD R13, R13, 0x1, -R8 ;  /* 0x000000010d0dc824 */ /* 0x000fe200078e0a08 */
[----:B0-----:R-:W-:Y:S01]  /*1d7e0*/  LEA.HI.X.SX32 R88, R15, R6, 0x1, P5 ;  /* 0x000000060f587211 */ /* 0x001fe200028f0eff */
[----:B------:R0:W-:Y:S01]  /*1d7f0*/  STL [R1+0x544], R17 ;  /* 0x0005441101007387 */ /* 0x0001e20000100800 */
[----:B------:R-:W-:Y:S01]  /*1d800*/  ISETP.GT.U32.AND P4, PT, R8, R14, PT ;  /* 0x0000000e0800720c */ /* 0x000fe20003f84070 */
[----:B------:R-:W-:Y:S01]  /*1d810*/  IMAD R15, R12, UR4, RZ ;  /* 0x000000040c0f7c24 */ /* 0x000fe2000f8e02ff */
[----:B------:R-:W1:Y:S01]  /*1d820*/  LDCU UR4, c[0x0][0x3b0] ;  /* 0x00007600ff0477ac */ /* 0x000e620008000800 */
[----:B------:R-:W-:Y:S01]  /*1d830*/  STL [R1+0x550], R87 ;  /* 0x0005505701007387 */ /* 0x000fe20000100800 */
[----:B------:R-:W-:-:S03]  /*1d840*/  @!P0 IMAD.MOV R13, RZ, RZ, -R13 ;  /* 0x000000ffff0d8224 */ /* 0x000fc600078e0a0d */
[----:B------:R0:W2:Y:S01]  /*1d850*/  @P2 LDG.E.U8 R35, desc[UR24][R16.64] ;  /* 0x0000001810232981 */ /* 0x0000a2000c1e1100 */
[----:B------:R-:W-:-:S03]  /*1d860*/  VIADD R12, R0, 0xe4 ;  /* 0x000000e4000c7836 */ /* 0x000fc60000000000 */
[----:B------:R1:W-:Y:S01]  /*1d870*/  STL [R1+0x54c], R88 ;  /* 0x00054c5801007387 */ /* 0x0003e20000100800 */
[----:B------:R-:W-:Y:S01]  /*1d880*/  SEL R13, R10, R13, !P3 ;  /* 0x0000000d0a0d7207 */ /* 0x000fe20005800000 */
[----:B0-----:R-:W-:Y:S02]  /*1d890*/  @P2 IMAD.MOV.U32 R17, RZ, RZ, R88 ;  /* 0x000000ffff112224 */ /* 0x001fe400078e0058 */
[----:B------:R-:W-:Y:S01]  /*1d8a0*/  @P2 IMAD.MOV.U32 R16, RZ, RZ, R87 ;  /* 0x000000ffff102224 */ /* 0x000fe200078e0057 */
[-C--:B-1----:R-:W-:Y:S02]  /*1d8b0*/  IADD3 R88, P5, PT, R11, R7.reuse, RZ ;  /* 0x000000070b587210 */ /* 0x082fe40007fbe0ff */
[----:B------:R-:W-:Y:S02]  /*1d8c0*/  IADD3 R87, P0, PT, R15, R7, RZ ;  /* 0x000000070f577210 */ /* 0x000fe40007f1e0ff */
[----:B------:R0:W2:Y:S01]  /*1d8d0*/  @P2 LDG.E.U8 R36, desc[UR24][R16.64] ;  /* 0x0000001810242981 */ /* 0x0000a2000c1e1100 */
[----:B------:R-:W-:-:S02]  /*1d8e0*/  LEA.HI.X.SX32 R116, R11, R6, 0x1, P5 ;  /* 0x000000060b747211 */ /* 0x000fc400028f0eff */
[----:B------:R-:W-:Y:S01]  /*1d8f0*/  IABS R11, R12 ;  /* 0x0000000c000b7213 */ /* 0x000fe20000000000 */
[----:B------:R1:W-:Y:S01]  /*1d900*/  STL [R1+0x558], R88 ;  /* 0x0005585801007387 */ /* 0x0003e20000100800 */
[----:B------:R-:W-:Y:S02]  /*1d910*/  @!P4 IMAD.IADD R14, R14, 0x1, -R8 ;  /* 0x000000010e0ec824 */ /* 0x000fe400078e0a08 */
[----:B0-----:R-:W-:Y:S01]  /*1d920*/  @P2 IMAD.MOV.U32 R16, RZ, RZ, R88 ;  /* 0x000000ffff102224 */ /* 0x001fe200078e0058 */
[----:B-1----:R-:W-:Y:S01]  /*1d930*/  LEA.HI.X.SX32 R88, R15, R6, 0x1, P0 ;  /* 0x000000060f587211 */ /* 0x002fe200000f0eff */
[----:B------:R-:W-:Y:S02]  /*1d940*/  IMAD R15, R13, UR5, RZ ;  /* 0x000000050d0f7c24 */ /* 0x000fe4000f8e02ff */
[----:B------:R-:W-:Y:S01]  /*1d950*/  @P2 IMAD.MOV.U32 R17, RZ, RZ, R116 ;  /* 0x000000ffff112224 */ /* 0x000fe200078e0074 */
[C---:B------:R-:W-:Y:S01]  /*1d960*/  ISETP.GT.U32.AND P0, PT, R8.reuse, R14, PT ;  /* 0x0000000e0800720c */ /* 0x040fe20003f04070 */
[----:B------:R-:W-:Y:S01]  /*1d970*/  IMAD.HI.U32 R13, R9, R11, RZ ;  /* 0x0000000b090d7227 */ /* 0x000fe200078e00ff */
[----:B------:R-:W-:Y:S01]  /*1d980*/  STL [R1+0x554], R116 ;  /* 0x0005547401007387 */ /* 0x000fe20000100800 */
[----:B------:R-:W-:Y:S01]  /*1d990*/  ISETP.GE.AND P4, PT, R91, RZ, PT ;  /* 0x000000ff5b00720c */ /* 0x000fe20003f86270 */
[----:B------:R-:W0:Y:S01]  /*1d9a0*/  LDCU UR5, c[0x0][0x3b0] ;  /* 0x00007600ff0577ac */ /* 0x000e220008000800 */
[----:B------:R-:W-:Y:S01]  /*1d9b0*/  IMAD.MOV R13, RZ, RZ, -R13 ;  /* 0x000000ffff0d7224 */ /* 0x000fe200078e0a0d */
[----:B------:R1:W2:Y:S03]  /*1d9c0*/  @P2 LDG.E.U8 R33, desc[UR24][R16.64] ;  /* 0x0000001810212981 */ /* 0x0002a6000c1e1100 */
[----:B------:R-:W-:Y:S01]  /*1d9d0*/  IMAD R11, R8, R13, R11 ;  /* 0x0000000d080b7224 */ /* 0x000fe200078e020b */
[----:B------:R0:W-:Y:S01]  /*1d9e0*/  STL [R1+0x560], R87 ;  /* 0x0005605701007387 */ /* 0x0001e20000100800 */
[----:B-1----:R-:W-:-:S03]  /*1d9f0*/  @P2 IMAD.MOV.U32 R16, RZ, RZ, R87 ;  /* 0x000000ffff102224 */ /* 0x002fc600078e0057 */
[----:B------:R1:W-:Y:S01]  /*1da00*/  STL [R1+0x55c], R88 ;  /* 0x00055c5801007387 */ /* 0x0003e20000100800 */
[C---:B0-----:R-:W-:Y:S01]  /*1da10*/  IADD3 R87, P5, PT, R15.reuse, R7, RZ ;  /* 0x000000070f577210 */ /* 0x041fe20007fbe0ff */
[----:B------:R-:W-:Y:S02]  /*1da20*/  @P2 IMAD.MOV.U32 R17, RZ, RZ, R88 ;  /* 0x000000ffff112224 */ /* 0x000fe400078e0058 */
[----:B------:R-:W-:Y:S02]  /*1da30*/  @!P0 IMAD.IADD R14, R14, 0x1, -R8 ;  /* 0x000000010e0e8824 */ /* 0x000fe400078e0a08 */
[----:B------:R-:W-:Y:S01]  /*1da40*/  VIADD R13, R0, 0xe5 ;  /* 0x000000e5000d7836 */ /* 0x000fe20000000000 */
[----:B------:R0:W2:Y:S01]  /*1da50*/  @P2 LDG.E.U8 R32, desc[UR24][R16.64] ;  /* 0x0000001810202981 */ /* 0x0000a2000c1e1100 */
[----:B-1----:R-:W-:Y:S02]  /*1da60*/  LEA.HI.X.SX32 R88, R15, R6, 0x1, P5 ;  /* 0x000000060f587211 */ /* 0x002fe400028f0eff */
[----:B------:R-:W-:Y:S01]  /*1da70*/  ISETP.GT.U32.AND P5, PT, R8, R11, PT ;  /* 0x0000000b0800720c */ /* 0x000fe20003fa4070 */
[----:B------:R-:W-:Y:S01]  /*1da80*/  @!P4 IMAD.MOV R14, RZ, RZ, -R14 ;  /* 0x000000ffff0ec224 */ /* 0x000fe200078e0a0e */
[----:B------:R-:W-:-:S02]  /*1da90*/  ISETP.GE.AND P0, PT, R12, RZ, PT ;  /* 0x000000ff0c00720c */ /* 0x000fc40003f06270 */
[----:B------:R-:W-:Y:S02]  /*1daa0*/  IABS R12, R13 ;  /* 0x0000000d000c7213 */ /* 0x000fe40000000000 */
[----:B------:R-:W-:Y:S01]  /*1dab0*/  SEL R14, R10, R14, !P3 ;  /* 0x0000000e0a0e7207 */ /* 0x000fe20005800000 */
[----:B0-----:R-:W-:Y:S02]  /*1dac0*/  @P2 IMAD.MOV.U32 R16, RZ, RZ, R87 ;  /* 0x000000ffff102224 */ /* 0x001fe400078e0057 */
[----:B------:R-:W-:-:S04]  /*1dad0*/  @P2 IMAD.MOV.U32 R17, RZ, RZ, R88 ;  /* 0x000000ffff112224 */ /* 0x000fc800078e0058 */
[----:B------:R-:W-:Y:S01]  /*1dae0*/  @!P5 IMAD.IADD R11, R11, 0x1, -R8 ;  /* 0x000000010b0bd824 */ /* 0x000fe200078e0a08 */
[----:B------:R0:W2:Y:S01]  /*1daf0*/  @P2 LDG.E.U8 R34, desc[UR24][R16.64] ;  /* 0x0000001810222981 */ /* 0x0000a2000c1e1100 */
[----:B------:R-:W-:Y:S01]  /*1db00*/  IMAD R15, R14, UR4, RZ ;  /* 0x000000040e0f7c24 */ /* 0x000fe2000f8e02ff */
[----:B------:R-:W1:Y:S01]  /*1db10*/  LDCU UR4, c[0x0][0x3b0] ;  /* 0x00007600ff0477ac */ /* 0x000e620008000800 */
[----:B------:R-:W-:Y:S01]  /*1db20*/  IMAD.HI.U32 R14, R9, R12, RZ ;  /* 0x0000000c090e7227 */ /* 0x000fe200078e00ff */
[C---:B------:R-:W-:Y:S01]  /*1db30*/  ISETP.GT.U32.AND P5, PT, R8.reuse, R11, PT ;  /* 0x0000000b0800720c */ /* 0x040fe20003fa4070 */
[----:B------:R0:W-:Y:S02]  /*1db40*/  STL [R1+0x568], R87 ;  /* 0x0005685701007387 */ /* 0x0001e40000100800 */
[----:B0-----:R-:W-:Y:S02]  /*1db50*/  IMAD.MOV R16, RZ, RZ, -R14 ;  /* 0x000000ffff107224 */ /* 0x001fe400078e0a0e */
[----:B------:R0:W-:Y:S02]  /*1db60*/  STL [R1+0x564], R88 ;  /* 0x0005645801007387 */ /* 0x0001e40000100800 */
[----:B------:R-:W-:Y:S01]  /*1db70*/  IMAD R12, R8, R16, R12 ;  /* 0x00000010080c7224 */ /* 0x000fe200078e020c */
[----:B------:R-:W-:-:S05]  /*1db80*/  IADD3 R87, P4, PT, R15, R7, RZ ;  /* 0x000000070f577210 */ /* 0x000fca0007f9e0ff */
[----:B------:R-:W-:Y:S01]  /*1db90*/  @!P5 IMAD.IADD R11, R11, 0x1, -R8 ;  /* 0x000000010b0bd824 */ /* 0x000fe200078e0a08 */
[----:B------:R-:W-:Y:S02]  /*1dba0*/  ISETP.GT.U32.AND P5, PT, R8, R12, PT ;  /* 0x0000000c0800720c */ /* 0x000fe40003fa4070 */
[----:B0-----:R-:W-:Y:S01]  /*1dbb0*/  LEA.HI.X.SX32 R88, R15, R6, 0x1, P4 ;  /* 0x000000060f587211 */ /* 0x001fe200020f0eff */
[----:B------:R-:W-:Y:S01]  /*1dbc0*/  @P2 IMAD.MOV.U32 R14, RZ, RZ, R87 ;  /* 0x000000ffff0e2224 */ /* 0x000fe200078e0057 */
[----:B------:R-:W-:Y:S01]  /*1dbd0*/  ISETP.GE.AND P4, PT, R13, RZ, PT ;  /* 0x000000ff0d00720c */ /* 0x000fe20003f86270 */
[----:B------:R-:W-:Y:S02]  /*1dbe0*/  VIADD R13, R0, 0xe6 ;  /* 0x000000e6000d7836 */ /* 0x000fe40000000000 */
[----:B------:R-:W-:Y:S02]  /*1dbf0*/  @P2 IMAD.MOV.U32 R15, RZ, RZ, R88 ;  /* 0x000000ffff0f2224 */ /* 0x000fe400078e0058 */
[----:B------:R-:W-:-:S03]  /*1dc00*/  @!P0 IMAD.MOV R11, RZ, RZ, -R11 ;  /* 0x000000ffff0b8224 */ /* 0x000fc600078e0a0b */
[----:B------:R0:W2:Y:S01]  /*1dc10*/  @P2 LDG.E.U8 R31, desc[UR24][R14.64] ;  /* 0x000000180e1f2981 */ /* 0x0000a2000c1e1100 */
[----:B------:R-:W-:Y:S01]  /*1dc20*/  @!P5 IMAD.IADD R12, R12, 0x1, -R8 ;  /* 0x000000010c0cd824 */ /* 0x000fe200078e0a08 */
[----:B0-----:R-:W-:Y:S02]  /*1dc30*/  IABS R14, R13 ;  /* 0x0000000d000e7213 */ /* 0x001fe40000000000 */
[----:B------:R-:W-:-:S03]  /*1dc40*/  SEL R15, R10, R11, !P3 ;  /* 0x0000000b0a0f7207 */ /* 0x000fc60005800000 */
[----:B------:R-:W-:Y:S01]  /*1dc50*/  IMAD.MOV.U32 R11, RZ, RZ, R14 ;  /* 0x000000ffff0b7224 */ /* 0x000fe200078e000e */
[----:B------:R-:W-:-:S03]  /*1dc60*/  ISETP.GT.U32.AND P5, PT, R8, R12, PT ;  /* 0x0000000c0800720c */ /* 0x000fc60003fa4070 */
[----:B------:R-:W-:-:S04]  /*1dc70*/  IMAD.HI.U32 R14, R9, R11, RZ ;  /* 0x0000000b090e7227 */ /* 0x000fc800078e00ff */
[----:B-1----:R-:W-:Y:S01]  /*1dc80*/  IMAD R15, R15, UR4, RZ ;  /* 0x000000040f0f7c24 */ /* 0x002fe2000f8e02ff */
[----:B------:R0:W-:Y:S01]  /*1dc90*/  STL [R1+0x570], R87 ;  /* 0x0005705701007387 */ /* 0x0001e20000100800 */
[----:B------:R-:W-:Y:S01]  /*1dca0*/  IMAD.MOV R16, RZ, RZ, -R14 ;  /* 0x000000ffff107224 */ /* 0x000fe200078e0a0e */
[----:B------:R-:W1:Y:S02]  /*1dcb0*/  LDCU UR4, c[0x0][0x3b0] ;  /* 0x00007600ff0477ac */ /* 0x000e640008000800 */
[C---:B------:R-:W-:Y:S01]  /*1dcc0*/  IADD3 R17, P0, PT, R15.reuse, R7, RZ ;  /* 0x000000070f117210 */ /* 0x040fe20007f1e0ff */
[----:B------:R-:W-:Y:S02]  /*1dcd0*/  IMAD R11, R8, R16, R11 ;  /* 0x00000010080b7224 */ /* 0x000fe400078e020b */
[----:B------:R-:W-:Y:S01]  /*1dce0*/  @!P5 IMAD.IADD R12, R12, 0x1, -R8 ;  /* 0x000000010c0cd824 */ /* 0x000fe200078e0a08 */
[----:B0-----:R-:W-:Y:S02]  /*1dcf0*/  LEA.HI.X.SX32 R87, R15, R6, 0x1, P0 ;  /* 0x000000060f577211 */ /* 0x001fe400000f0eff */
[----:B------:R-:W-:Y:S01]  /*1dd00*/  ISETP.GT.U32.AND P5, PT, R8, R11, PT ;  /* 0x0000000b0800720c */ /* 0x000fe20003fa4070 */
[----:B------:R-:W-:Y:S01]  /*1dd10*/  @P2 IMAD.MOV.U32 R14, RZ, RZ, R17 ;  /* 0x000000ffff0e2224 */ /* 0x000fe200078e0011 */
[----:B------:R-:W-:Y:S01]  /*1dd20*/  ISETP.GE.AND P0, PT, R13, RZ, PT ;  /* 0x000000ff0d00720c */ /* 0x000fe20003f06270 */
[----:B------:R-:W-:-:S02]  /*1dd30*/  @P2 IMAD.MOV.U32 R15, RZ, RZ, R87 ;  /* 0x000000ffff0f2224 */ /* 0x000fc400078e0057 */
[----:B------:R-:W-:Y:S02]  /*1dd40*/  VIADD R13, R0, 0xe7 ;  /* 0x000000e7000d7836 */ /* 0x000fe40000000000 */
[----:B------:R-:W-:Y:S01]  /*1dd50*/  @!P4 IMAD.MOV R12, RZ, RZ, -R12 ;  /* 0x000000ffff0cc224 */ /* 0x000fe200078e0a0c */
[----:B------:R0:W2:Y:S05]  /*1dd60*/  @P2 LDG.E.U8 R30, desc[UR24][R14.64] ;  /* 0x000000180e1e2981 */ /* 0x0000aa000c1e1100 */
[----:B------:R-:W-:Y:S01]  /*1dd70*/  @!P5 IMAD.IADD R11, R11, 0x1, -R8 ;  /* 0x000000010b0bd824 */ /* 0x000fe200078e0a08 */
[----:B0-----:R-:W-:Y:S02]  /*1dd80*/  IABS R14, R13 ;  /* 0x0000000d000e7213 */ /* 0x001fe40000000000 */
[----:B------:R-:W-:-:S03]  /*1dd90*/  SEL R15, R10, R12, !P3 ;  /* 0x0000000c0a0f7207 */ /* 0x000fc60005800000 */
[----:B------:R-:W-:Y:S01]  /*1dda0*/  IMAD.MOV.U32 R12, RZ, RZ, R14 ;  /* 0x000000ffff0c7224 */ /* 0x000fe200078e000e */
[----:B------:R-:W-:-:S03]  /*1ddb0*/  ISETP.GT.U32.AND P5, PT, R8, R11, PT ;  /* 0x0000000b0800720c */ /* 0x000fc60003fa4070 */
[----:B------:R-:W-:Y:S01]  /*1ddc0*/  IMAD.HI.U32 R14, R9, R12, RZ ;  /* 0x0000000c090e7227 */ /* 0x000fe200078e00ff */
[----:B------:R-:W-:Y:S03]  /*1ddd0*/  STL [R1+0x56c], R88 ;  /* 0x00056c5801007387 */ /* 0x000fe60000100800 */
[----:B-1----:R-:W-:Y:S02]  /*1dde0*/  IMAD R15, R15, UR4, RZ ;  /* 0x000000040f0f7c24 */ /* 0x002fe4000f8e02ff */
[----:B------:R-:W-:Y:S01]  /*1ddf0*/  IMAD.MOV R16, RZ, RZ, -R14 ;  /* 0x000000ffff107224 */ /* 0x000fe200078e0a0e */
[----:B------:R0:W-:Y:S01]  /*1de00*/  STL [R1+0x578], R17 ;  /* 0x0005781101007387 */ /* 0x0001e20000100800 */
[----:B------:R-:W-:Y:S01]  /*1de10*/  PRMT R29, RZ, 0x7610, R29 ;  /* 0x00007610ff1d7816 */ /* 0x000fe2000000001d */
[----:B------:R-:W1:Y:S01]  /*1de20*/  LDCU UR4, c[0x0][0x3b0] ;  /* 0x00007600ff0477ac */ /* 0x000e620008000800 */
[----:B------:R-:W-:Y:S01]  /*1de30*/  IMAD R12, R8, R16, R12 ;  /* 0x00000010080c7224 */ /* 0x000fe200078e020c */
[----:B------:R0:W-:Y:S01]  /*1de40*/  STL [R1+0x574], R87 ;  /* 0x0005745701007387 */ /* 0x0001e20000100800 */
[----:B------:R-:W-:Y:S01]  /*1de50*/  @!P5 IMAD.IADD R11, R11, 0x1, -R8 ;  /* 0x000000010b0bd824 */ /* 0x000fe200078e0a08 */
[----:B0-----:R-:W-:-:S02]  /*1de60*/  IADD3 R17, P4, PT, R15, R7, RZ ;  /* 0x000000070f117210 */ /* 0x001fc40007f9e0ff */
[----:B------:R-:W-:Y:S02]  /*1de70*/  ISETP.GT.U32.AND P5, PT, R8, R12, PT ;  /* 0x0000000c0800720c */ /* 0x000fe40003fa4070 */
[----:B------:R-:W-:Y:S01]  /*1de80*/  LEA.HI.X.SX32 R87, R15, R6, 0x1, P4 ;  /* 0x000000060f577211 */ /* 0x000fe200020f0eff */
        /* <DEDUP_REMOVED lines=15> */
[----:B------:R-:W-:Y:S01]  /*1df80*/  PRMT R28, RZ, 0x7610, R28 ;  /* 0x00007610ff1c7816 */ /* 0x000fe2000000001c */
[----:B------:R-:W1:Y:S02]  /*1df90*/  LDCU UR4, c[0x0][0x3b0] ;  /* 0x00007600ff0477ac */ /* 0x000e640008000800 */
[----:B------:R-:W-:Y:S01]  /*1dfa0*/  IMAD R11, R8, R16, R11 ;  /* 0x00000010080b7224 */ /* 0x000fe200078e020b */
[----:B------:R3:W-:Y:S01]  /*1dfb0*/  STL [R1+0x57c], R87 ;  /* 0x00057c5701007387 */ /* 0x0007e20000100800 */
[----:B0-----:R-:W-:Y:S01]  /*1dfc0*/  IADD3 R17, P0, PT, R15, R7, RZ ;  /* 0x000000070f117210 */ /* 0x001fe20007f1e0ff */
[----:B------:R-:W-:Y:S02]  /*1dfd0*/  @!P5 IMAD.IADD R12, R12, 0x1, -R8 ;  /* 0x000000010c0cd824 */ /* 0x000fe400078e0a08 */
[----:B------:R-:W-:-:S02]  /*1dfe0*/  ISETP.GT.U32.AND P5, PT, R8, R11, PT ;  /* 0x0000000b0800720c */ /* 0x000fc40003fa4070 */
[----:B---3--:R-:W-:Y:S01]  /*1dff0*/  LEA.HI.X.SX32 R87, R15, R6, 0x1, P0 ;  /* 0x000000060f577211 */ /* 0x008fe200000f0eff */
[----:B------:R-:W-:Y:S01]  /*1e000*/  @P2 IMAD.MOV.U32 R14, RZ, RZ, R17 ;  /* 0x000000ffff0e2224 */ /* 0x000fe200078e0011 */
[----:B------:R-:W-:Y:S01]  /*1e010*/  ISETP.GE.AND P0, PT, R13, RZ, PT ;  /* 0x000000ff0d00720c */ /* 0x000fe20003f06270 */
[----:B------:R-:W-:Y:S02]  /*1e020*/  VIADD R13, R0, 0xed ;  /* 0x000000ed000d7836 */ /* 0x000fe40000000000 */
[----:B------:R-:W-:Y:S02]  /*1e030*/  @P2 IMAD.MOV.U32 R15, RZ, RZ, R87 ;  /* 0x000000ffff0f2224 */ /* 0x000fe400078e0057 */
[----:B------:R-:W-:-:S03]  /*1e040*/  @!P4 IMAD.MOV R12, RZ, RZ, -R12 ;  /* 0x000000ffff0cc224 */ /* 0x000fc600078e0a0c */
[----:B------:R0:W3:Y:S01]  /*1e050*/  @P2 LDG.E.U8 R28, desc[UR24][R14.64] ;  /* 0x000000180e1c2981 */ /* 0x0000e2000c1e1100 */
        /* <DEDUP_REMOVED lines=11> */
[C---:B------:R-:W-:Y:S01]  /*1e110*/  IMAD R12, R8.reuse, R16, R12 ;  /* 0x00000010080c7224 */ /* 0x040fe200078e020c */
[----:B------:R4:W-:Y:S01]  /*1e120*/  STL [R1+0x584], R87 ;  /* 0x0005845701007387 */ /* 0x0009e20000100800 */
[----:B0-----:R-:W-:Y:S01]  /*1e130*/  IADD3 R17, P4, PT, R15, R7, RZ ;  /* 0x000000070f117210 */ /* 0x001fe20007f9e0ff */
[----:B------:R-:W-:Y:S02]  /*1e140*/  @!P5 IMAD.IADD R11, R11, 0x1, -R8 ;  /* 0x000000010b0bd824 */ /* 0x000fe400078e0a08 */
[----:B------:R-:W-:-:S02]  /*1e150*/  ISETP.GT.U32.AND P5, PT, R8, R12, PT ;  /* 0x0000000c0800720c */ /* 0x000fc40003fa4070 */
[----:B----4-:R-:W-:Y:S01]  /*1e160*/  LEA.HI.X.SX32 R87, R15, R6, 0x1, P4 ;  /* 0x000000060f577211 */ /* 0x010fe200020f0eff */
[----:B------:R-:W-:Y:S01]  /*1e170*/  @P2 IMAD.MOV.U32 R14, RZ, RZ, R17 ;  /* 0x000000ffff0e2224 */ /* 0x000fe200078e0011 */
[----:B------:R-:W-:Y:S01]  /*1e180*/  ISETP.GE.AND P4, PT, R13, RZ, PT ;  /* 0x000000ff0d00720c */ /* 0x000fe20003f86270 */
[----:B------:R-:W-:Y:S02]  /*1e190*/  VIADD R13, R0, 0xee ;  /* 0x000000ee000d7836 */ /* 0x000fe40000000000 */
[----:B------:R-:W-:Y:S02]  /*1e1a0*/  @P2 IMAD.MOV.U32 R15, RZ, RZ, R87 ;  /* 0x000000ffff0f2224 */ /* 0x000fe400078e0057 */
[----:B------:R-:W-:-:S03]  /*1e1b0*/  @!P0 IMAD.MOV R11, RZ, RZ, -R11 ;  /* 0x000000ffff0b8224 */ /* 0x000fc600078e0a0b */
[----:B------:R0:W4:Y:S01]  /*1e1c0*/  @P2 LDG.E.U8 R27, desc[UR24][R14.64] ;  /* 0x000000180e1b2981 */ /* 0x000122000c1e1100 */
        /* <DEDUP_REMOVED lines=16> */
[----:B-1----:R-:W-:Y:S01]  /*1e2d0*/  LEA.HI.X.SX32 R87, R15, R6, 0x1, P0 ;  /* 0x000000060f577211 */ /* 0x002fe200000f0eff */
        /* <DEDUP_REMOVED lines=12> */
[----:B------:R-:W-:Y:S01]  /*1e3a0*/  IMAD R15, R15, UR4, RZ ;  /* 0x000000040f0f7c24 */ /* 0x000fe2000f8e02ff */
        /* <DEDUP_REMOVED lines=114> */
[----:B------:R-:W-:-:S04]  /*1ead0*/  IMAD.MOV R16, RZ, RZ, -R14 ;  /* 0x000000ffff107224 */ /* 0x000fc800078e0a0e */
[----:B------:R-:W-:Y:S02]  /*1eae0*/  IMAD R11, R8, R16, R11 ;  /* 0x00000010080b7224 */ /* 0x000fe400078e020b */
[----:B-1----:R-:W-:Y:S01]  /*1eaf0*/  IMAD R15, R15, UR4, RZ ;  /* 0x000000040f0f7c24 */ /* 0x002fe2000f8e02ff */
[----:B------:R-:W0:Y:S01]  /*1eb00*/  LDCU UR4, c[0x0][0x3b0] ;  /* 0x00007600ff0477ac */ /* 0x000e220008000800 */
[----:B------:R-:W-:Y:S01]  /*1eb10*/  @!P0 IMAD.IADD R12, R12, 0x1, -R8 ;  /* 0x000000010c0c8824 */ /* 0x000fe200078e0a08 */
[----:B------:R-:W-:-:S03]  /*1eb20*/  ISETP.GT.U32.AND P0, PT, R8, R11, PT ;  /* 0x0000000b0800720c */ /* 0x000fc60003f04070 */
[----:B------:R-:W-:Y:S01]  /*1eb30*/  @!P4 IMAD.MOV R12, RZ, RZ, -R12 ;  /* 0x000000ffff0cc224 */ /* 0x000fe200078e0a0c */
[----:B------:R1:W-:Y:S04]  /*1eb40*/  STL [R1+0x5c0], R17 ;  /* 0x0005c01101007387 */ /* 0x0003e80000100800 */
[----:B------:R-:W-:-:S05]  /*1eb50*/  SEL R12, R10, R12, !P3 ;  /* 0x0000000c0a0c7207 */ /* 0x000fca0005800000 */
[----:B------:R-:W-:Y:S01]  /*1eb60*/  @!P0 IMAD.IADD R11, R11, 0x1, -R8 ;  /* 0x000000010b0b8824 */ /* 0x000fe200078e0a08 */
[----:B-1----:R-:W-:Y:S01]  /*1eb70*/  IADD3 R17, P5, PT, R15, R7, RZ ;  /* 0x000000070f117210 */ /* 0x002fe20007fbe0ff */
[----:B0-----:R-:W-:Y:S01]  /*1eb80*/  IMAD R12, R12, UR4, RZ ;  /* 0x000000040c0c7c24 */ /* 0x001fe2000f8e02ff */
[----:B------:R0:W-:Y:S02]  /*1eb90*/  STL [R1+0x5bc], R87 ;  /* 0x0005bc5701007387 */ /* 0x0001e40000100800 */
[----:B------:R-:W-:Y:S01]  /*1eba0*/  ISETP.GT.U32.AND P0, PT, R8, R11, PT ;  /* 0x0000000b0800720c */ /* 0x000fe20003f04070 */
[----:B------:R-:W-:Y:S01]  /*1ebb0*/  @P2 IMAD.MOV.U32 R14, RZ, RZ, R17 ;  /* 0x000000ffff0e2224 */ /* 0x000fe200078e0011 */
[----:B------:R-:W-:Y:S01]  /*1ebc0*/  ISETP.GE.AND P4, PT, R13, RZ, PT ;  /* 0x000000ff0d00720c */ /* 0x000fe20003f86270 */
[----:B------:R1:W-:Y:S01]  /*1ebd0*/  STL [R1+0x5c8], R17 ;  /* 0x0005c81101007387 */ /* 0x0003e20000100800 */
[----:B------:R-:W4:Y:S01]  /*1ebe0*/  LDCU UR4, c[0x0][0x3b0] ;  /* 0x00007600ff0477ac */ /* 0x000f220008000800 */
[----:B0-----:R-:W-:-:S02]  /*1ebf0*/  LEA.HI.X.SX32 R87, R15, R6, 0x1, P5 ;  /* 0x000000060f577211 */ /* 0x001fc400028f0eff */
[----:B-1----:R-:W-:-:S03]  /*1ec00*/  IADD3 R17, P5, PT, R12, R7, RZ ;  /* 0x000000070c117210 */ /* 0x002fc60007fbe0ff */
[----:B------:R0:W-:Y:S01]  /*1ec10*/  STL [R1+0x5c4], R87 ;  /* 0x0005c45701007387 */ /* 0x0001e20000100800 */
[----:B------:R-:W-:Y:S01]  /*1ec20*/  @P2 IMAD.MOV.U32 R15, RZ, RZ, R87 ;  /* 0x000000ffff0f2224 */ /* 0x000fe200078e0057 */
[----:B------:R-:W-:Y:S01]  /*1ec30*/  PRMT R19, RZ, 0x7610, R19 ;  /* 0x00007610ff137816 */ /* 0x000fe20000000013 */
[----:B------:R-:W-:Y:S01]  /*1ec40*/  @!P0 IMAD.IADD R11, R11, 0x1, -R8 ;  /* 0x000000010b0b8824 */ /* 0x000fe200078e0a08 */
[----:B0-----:R-:W-:Y:S01]  /*1ec50*/  LEA.HI.X.SX32 R87, R12, R6, 0x1, P5 ;  /* 0x000000060c577211 */ /* 0x001fe200028f0eff */
[----:B------:R-:W-:Y:S01]  /*1ec60*/  @P2 IMAD.MOV.U32 R12, RZ, RZ, R17 ;  /* 0x000000ffff0c2224 */ /* 0x000fe200078e0011 */
[----:B------:R-:W-:-:S03]  /*1ec70*/  PRMT R20, RZ, 0x7610, R20 ;  /* 0x00007610ff147816 */ /* 0x000fc60000000014 */
[----:B------:R-:W-:Y:S02]  /*1ec80*/  @P2 IMAD.MOV.U32 R13, RZ, RZ, R87 ;  /* 0x000000ffff0d2224 */ /* 0x000fe400078e0057 */
[----:B------:R-:W-:Y:S01]  /*1ec90*/  @!P4 IMAD.MOV R11, RZ, RZ, -R11 ;  /* 0x000000ffff0bc224 */ /* 0x000fe200078e0a0b */
[----:B------:R0:W2:Y:S04]  /*1eca0*/  @P2 LDG.E.U8 R20, desc[UR24][R14.64] ;  /* 0x000000180e142981 */ /* 0x0000a8000c1e1100 */
[----:B------:R1:W2:Y:S01]  /*1ecb0*/  @P2 LDG.E.U8 R19, desc[UR24][R12.64] ;  /* 0x000000180c132981 */ /* 0x0002a2000c1e1100 */
[----:B0-----:R-:W-:Y:S01]  /*1ecc0*/  SEL R14, R10, R11, !P3 ;  /* 0x0000000b0a0e7207 */ /* 0x001fe20005800000 */
[----:B-1----:R-:W-:-:S04]  /*1ecd0*/  VIADD R13, R0, 0x3f ;  /* 0x0000003f000d7836 */ /* 0x002fc80000000000 */
[----:B----4-:R-:W-:Y:S01]  /*1ece0*/  IMAD R14, R14, UR4, RZ ;  /* 0x000000040e0e7c24 */ /* 0x010fe2000f8e02ff */
[----:B------:R-:W-:Y:S01]  /*1ecf0*/  STL [R1+0x5d0], R17 ;  /* 0x0005d01101007387 */ /* 0x000fe20000100800 */
[----:B------:R-:W-:Y:S01]  /*1ed00*/  PRMT R18, RZ, 0x7610, R18 ;  /* 0x00007610ff127816 */ /* 0x000fe20000000012 */
[----:B------:R-:W0:Y:S01]  /*1ed10*/  LDCU UR4, c[0x0][0x3b0] ;  /* 0x00007600ff0477ac */ /* 0x000e220008000800 */
[----:B------:R-:W-:Y:S02]  /*1ed20*/  IABS R12, R13 ;  /* 0x0000000d000c7213 */ /* 0x000fe40000000000 */
[----:B------:R-:W-:-:S03]  /*1ed30*/  IADD3 R15, P0, PT, R14, R7, RZ ;  /* 0x000000070e0f7210 */ /* 0x000fc60007f1e0ff */
[----:B------:R-:W-:Y:S01]  /*1ed40*/  IMAD.HI.U32 R11, R9, R12, RZ ;  /* 0x0000000c090b7227 */ /* 0x000fe200078e00ff */
[----:B------:R-:W-:-:S03]  /*1ed50*/  LEA.HI.X.SX32 R16, R14, R6, 0x1, P0 ;  /* 0x000000060e107211 */ /* 0x000fc600000f0eff */
[----:B------:R-:W-:Y:S01]  /*1ed60*/  IMAD.MOV R11, RZ, RZ, -R11 ;  /* 0x000000ffff0b7224 */ /* 0x000fe200078e0a0b */
[----:B------:R-:W-:Y:S03]  /*1ed70*/  STL [R1+0x5cc], R87 ;  /* 0x0005cc5701007387 */ /* 0x000fe60000100800 */
[----:B------:R-:W-:Y:S01]  /*1ed80*/  IMAD R11, R8, R11, R12 ;  /* 0x0000000b080b7224 */ /* 0x000fe200078e020c */
[----:B------:R1:W-:Y:S01]  /*1ed90*/  STL [R1+0x5d8], R15 ;  /* 0x0005d80f01007387 */ /* 0x0003e20000100800 */
[----:B------:R-:W-:-:S03]  /*1eda0*/  @P2 IMAD.MOV.U32 R14, RZ, RZ, R15 ;  /* 0x000000ffff0e2224 */ /* 0x000fc600078e000f */
[----:B------:R-:W-:Y:S01]  /*1edb0*/  ISETP.GT.U32.AND P4, PT, R8, R11, PT ;  /* 0x0000000b0800720c */ /* 0x000fe20003f84070 */
[----:B-1----:R-:W-:Y:S01]  /*1edc0*/  @P2 IMAD.MOV.U32 R15, RZ, RZ, R16 ;  /* 0x000000ffff0f2224 */ /* 0x002fe200078e0010 */
[----:B------:R1:W-:Y:S04]  /*1edd0*/  STL [R1+0x5d4], R16 ;  /* 0x0005d41001007387 */ /* 0x0003e80000100800 */
[----:B------:R4:W3:Y:S01]  /*1ede0*/  @P2 LDG.E.U8 R18, desc[UR24][R14.64] ;  /* 0x000000180e122981 */ /* 0x0008e2000c1e1100 */
[----:B------:R-:W-:Y:S01]  /*1edf0*/  ISETP.GE.AND P0, PT, R13, RZ, PT ;  /* 0x000000ff0d00720c */ /* 0x000fe20003f06270 */
[C---:B------:R-:W-:Y:S02]  /*1ee00*/  VIADD R17, R0.reuse, 0xf7 ;  /* 0x000000f700117836 */ /* 0x040fe40000000000 */
[----:B-1----:R-:W-:-:S02]  /*1ee10*/  VIADD R16, R0, 0xff ;  /* 0x000000ff00107836 */ /* 0x002fc40000000000 */
[----:B----4-:R-:W-:-:S03]  /*1ee20*/  VIADD R15, R0, 0xef ;  /* 0x000000ef000f7836 */ /* 0x010fc60000000000 */
[----:B------:R-:W-:Y:S01]  /*1ee30*/  IABS R12, R16 ;  /* 0x00000010000c7213 */ /* 0x000fe20000000000 */
[----:B------:R-:W-:Y:S01]  /*1ee40*/  @!P4 IMAD.IADD R11, R11, 0x1, -R8 ;  /* 0x000000010b0bc824 */ /* 0x000fe200078e0a08 */
[----:B------:R-:W-:Y:S02]  /*1ee50*/  IABS R13, R15 ;  /* 0x0000000f000d7213 */ /* 0x000fe40000000000 */
[----:B------:R-:W-:-:S03]  /*1ee60*/  IABS R14, R17 ;  /* 0x00000011000e7213 */ /* 0x000fc60000000000 */
[----:B------:R-:W-:Y:S01]  /*1ee70*/  IMAD.HI.U32 R88, R9, R13, RZ ;  /* 0x0000000d09587227 */ /* 0x000fe200078e00ff */
[----:B------:R-:W-:-:S03]  /*1ee80*/  ISETP.GT.U32.AND P4, PT, R8, R11, PT ;  /* 0x0000000b0800720c */ /* 0x000fc60003f84070 */
[----:B------:R-:W-:-:S04]  /*1ee90*/  IMAD.HI.U32 R87, R9, R12, RZ ;  /* 0x0000000c09577227 */ /* 0x000fc800078e00ff */
[----:B------:R-:W-:Y:S02]  /*1eea0*/  IMAD.MOV R91, RZ, RZ, -R88 ;  /* 0x000000ffff5b7224 */ /* 0x000fe400078e0a58 */
[----:B------:R-:W-:-:S04]  /*1eeb0*/  IMAD.HI.U32 R9, R9, R14, RZ ;  /* 0x0000000e09097227 */ /* 0x000fc800078e00ff */
[----:B------:R-:W-:Y:S02]  /*1eec0*/  IMAD.MOV R87, RZ, RZ, -R87 ;  /* 0x000000ffff577224 */ /* 0x000fe400078e0a57 */
[C---:B------:R-:W-:Y:S02]  /*1eed0*/  IMAD R13, R8.reuse, R91, R13 ;  /* 0x0000005b080d7224 */ /* 0x040fe400078e020d */
[----:B------:R-:W-:Y:S02]  /*1eee0*/  IMAD.MOV R88, RZ, RZ, -R9 ;  /* 0x000000ffff587224 */ /* 0x000fe400078e0a09 */
[C---:B------:R-:W-:Y:S01]  /*1eef0*/  IMAD R9, R8.reuse, R87, R12 ;  /* 0x0000005708097224 */ /* 0x040fe200078e020c */
[----:B------:R-:W-:Y:S01]  /*1ef00*/  ISETP.GT.U32.AND P5, PT, R8, R13, PT ;  /* 0x0000000d0800720c */ /* 0x000fe20003fa4070 */
[----:B------:R-:W-:-:S03]  /*1ef10*/  @!P4 IMAD.IADD R11, R11, 0x1, -R8 ;  /* 0x000000010b0bc824 */ /* 0x000fc600078e0a08 */
[C---:B------:R-:W-:Y:S01]  /*1ef20*/  ISETP.GT.U32.AND P4, PT, R8.reuse, R9, PT ;  /* 0x000000090800720c */ /* 0x040fe20003f84070 */
[----:B------:R-:W-:Y:S02]  /*1ef30*/  IMAD R12, R8, R88, R14 ;  /* 0x00000058080c7224 */ /* 0x000fe400078e020e */
[----:B------:R-:W-:-:S03]  /*1ef40*/  @!P0 IMAD.MOV R11, RZ, RZ, -R11 ;  /* 0x000000ffff0b8224 */ /* 0x000fc600078e0a0b */
[----:B------:R-:W-:-:S03]  /*1ef50*/  ISETP.GT.U32.AND P6, PT, R8, R12, PT ;  /* 0x0000000c0800720c */ /* 0x000fc60003fc4070 */
[----:B------:R-:W-:Y:S01]  /*1ef60*/  @!P5 IMAD.IADD R13, R13, 0x1, -R8 ;  /* 0x000000010d0dd824 */ /* 0x000fe200078e0a08 */
[----:B------:R-:W-:-:S03]  /*1ef70*/  SEL R11, R10, R11, !P3 ;  /* 0x0000000b0a0b7207 */ /* 0x000fc60005800000 */
[----:B------:R-:W-:Y:S01]  /*1ef80*/  @!P4 IMAD.IADD R9, R9, 0x1, -R8 ;  /* 0x000000010909c824 */ /* 0x000fe200078e0a08 */
[----:B------:R-:W-:Y:S01]  /*1ef90*/  ISETP.GT.U32.AND P4, PT, R8, R13, PT ;  /* 0x0000000d0800720c */ /* 0x000fe20003f84070 */
[----:B------:R-:W-:Y:S01]  /*1efa0*/  IMAD R11, R11, UR6, RZ ;  /* 0x000000060b0b7c24 */ /* 0x000fe2000f8e02ff */
[----:B------:R-:W-:-:S03]  /*1efb0*/  ISETP.GE.AND P0, PT, R15, RZ, PT ;  /* 0x000000ff0f00720c */ /* 0x000fc60003f06270 */
[--C-:B------:R-:W-:Y:S01]  /*1efc0*/  @!P6 IMAD.IADD R12, R12, 0x1, -R8.reuse ;  /* 0x000000010c0ce824 */ /* 0x100fe200078e0a08 */
[C---:B------:R-:W-:Y:S02]  /*1efd0*/  IADD3 R116, P5, PT, R11.reuse, R7, RZ ;  /* 0x000000070b747210 */ /* 0x040fe40007fbe0ff */
[C---:B------:R-:W-:Y:S02]  /*1efe0*/  ISETP.GT.U32.AND P6, PT, R8.reuse, R9, PT ;  /* 0x000000090800720c */ /* 0x040fe40003fc4070 */
[----:B------:R-:W-:Y:S02]  /*1eff0*/  LEA.HI.X.SX32 R139, R11, R6, 0x1, P5 ;  /* 0x000000060b8b7211 */ /* 0x000fe400028f0eff */
[----:B------:R-:W-:Y:S01]  /*1f000*/  ISETP.GT.U32.AND P5, PT, R8, R12, PT ;  /* 0x0000000c0800720c */ /* 0x000fe20003fa4070 */
[----:B------:R-:W-:Y:S01]  /*1f010*/  @!P4 IMAD.IADD R13, R13, 0x1, -R8 ;  /* 0x000000010d0dc824 */ /* 0x000fe200078e0a08 */
[----:B------:R-:W-:-:S03]  /*1f020*/  ISETP.GE.AND P4, PT, R17, RZ, PT ;  /* 0x000000ff1100720c */ /* 0x000fc60003f86270 */
[----:B------:R-:W-:-:S04]  /*1f030*/  @!P0 IMAD.MOV R13, RZ, RZ, -R13 ;  /* 0x000000ffff0d8224 */ /* 0x000fc800078e0a0d */
[--C-:B------:R-:W-:Y:S01]  /*1f040*/  @!P6 IMAD.IADD R9, R9, 0x1, -R8.reuse ;  /* 0x000000010909e824 */ /* 0x100fe200078e0a08 */
[----:B------:R-:W-:Y:S02]  /*1f050*/  SEL R13, R10, R13, !P3 ;  /* 0x0000000d0a0d7207 */ /* 0x000fe40005800000 */
[----:B------:R-:W-:Y:S01]  /*1f060*/  ISETP.GE.AND P6, PT, R16, RZ, PT ;  /* 0x000000ff1000720c */ /* 0x000fe20003fc6270 */
[----:B------:R-:W-:Y:S02]  /*1f070*/  @!P5 IMAD.IADD R12, R12, 0x1, -R8 ;  /* 0x000000010c0cd824 */ /* 0x000fe400078e0a08 */
[----:B0-----:R-:W-:Y:S01]  /*1f080*/  IMAD R13, R13, UR4, RZ ;  /* 0x000000040d0d7c24 */ /* 0x001fe2000f8e02ff */
[----:B------:R-:W0:Y:S01]  /*1f090*/  LDCU UR4, c[0x0][0x3b0] ;  /* 0x00007600ff0477ac */ /* 0x000e220008000800 */
[----:B------:R-:W-:Y:S01]  /*1f0a0*/  @!P4 IMAD.MOV R12, RZ, RZ, -R12 ;  /* 0x000000ffff0cc224 */ /* 0x000fe200078e0a0c */
[----:B------:R-:W-:-:S04]  /*1f0b0*/  PRMT R11, RZ, 0x7610, R11 ;  /* 0x00007610ff0b7816 */ /* 0x000fc8000000000b */
[----:B------:R-:W-:-:S03]  /*1f0c0*/  SEL R12, R10, R12, !P3 ;  /* 0x0000000c0a0c7207 */ /* 0x000fc60005800000 */
[----:B------:R-:W-:Y:S01]  /*1f0d0*/  @!P6 IMAD.MOV R9, RZ, RZ, -R9 ;  /* 0x000000ffff09e224 */ /* 0x000fe200078e0a09 */
[C---:B------:R-:W-:Y:S01]  /*1f0e0*/  IADD3 R87, P0, PT, R13.reuse, R7, RZ ;  /* 0x000000070d577210 */ /* 0x040fe20007f1e0ff */
[----:B------:R-:W-:Y:S02]  /*1f0f0*/  @P2 IMAD.MOV.U32 R14, RZ, RZ, R116 ;  /* 0x000000ffff0e2224 */ /* 0x000fe400078e0074 */
[----:B------:R-:W-:Y:S01]  /*1f100*/  @P2 IMAD.MOV.U32 R15, RZ, RZ, R139 ;  /* 0x000000ffff0f2224 */ /* 0x000fe200078e008b */
[----:B------:R-:W-:Y:S01]  /*1f110*/  SEL R10, R10, R9, !P3 ;  /* 0x000000090a0a7207 */ /* 0x000fe20005800000 */
[----:B------:R-:W-:Y:S01]  /*1f120*/  IMAD R8, R12, UR5, RZ ;  /* 0x000000050c087c24 */ /* 0x000fe2000f8e02ff */
[----:B------:R-:W-:Y:S02]  /*1f130*/  LEA.HI.X.SX32 R88, R13, R6, 0x1, P0 ;  /* 0x000000060d587211 */ /* 0x000fe400000f0eff */
[----:B------:R1:W4:Y:S01]  /*1f140*/  @P2 LDG.E.U8 R11, desc[UR24][R14.64] ;  /* 0x000000180e0b2981 */ /* 0x000322000c1e1100 */
[----:B0-----:R-:W-:Y:S01]  /*1f150*/  IMAD R10, R10, UR4, RZ ;  /* 0x000000040a0a7c24 */ /* 0x001fe2000f8e02ff */
[----:B------:R-:W-:Y:S01]  /*1f160*/  PRMT R9, RZ, 0x7610, R9 ;  /* 0x00007610ff097816 */ /* 0x000fe20000000009 */
[----:B------:R-:W-:-:S02]  /*1f170*/  @P2 IMAD.MOV.U32 R12, RZ, RZ, R87 ;  /* 0x000000ffff0c2224 */ /* 0x000fc400078e0057 */
[----:B------:R-:W-:Y:S01]  /*1f180*/  @P2 IMAD.MOV.U32 R13, RZ, RZ, R88 ;  /* 0x000000ffff0d2224 */ /* 0x000fe200078e0058 */
[CC--:B-1----:R-:W-:Y:S01]  /*1f190*/  IADD3 R14, P0, PT, R8.reuse, R7.reuse, RZ ;  /* 0x00000007080e7210 */ /* 0x0c2fe20007f1e0ff */
[----:B------:R0:W-:Y:S03]  /*1f1a0*/  STL [R1+0x224], R116 ;  /* 0x0002247401007387 */ /* 0x0001e60000100800 */
[----:B------:R-:W-:Y:S01]  /*1f1b0*/  LEA.HI.X.SX32 R15, R8, R6, 0x1, P0 ;  /* 0x00000006080f7211 */ /* 0x000fe200000f0eff */
[----:B------:R-:W-:Y:S01]  /*1f1c0*/  STL [R1+0x208], R139 ;  /* 0x0002088b01007387 */ /* 0x000fe20000100800 */
[----:B------:R-:W-:Y:S02]  /*1f1d0*/  IADD3 R7, P0, PT, R10, R7, RZ ;  /* 0x000000070a077210 */ /* 0x000fe40007f1e0ff */
[----:B------:R-:W-:Y:S01]  /*1f1e0*/  PRMT R8, RZ, 0x7610, R8 ;  /* 0x00007610ff087816 */ /* 0x000fe20000000008 */
[----:B------:R-:W-:Y:S01]  /*1f1f0*/  STL [R1+0x218], R87 ;  /* 0x0002185701007387 */ /* 0x000fe20000100800 */
[----:B0-----:R-:W0:Y:S03]  /*1f200*/  LDC R116, c[0x0][0x3a0] ;  /* 0x0000e800ff747b82 */ /* 0x001e260000000800 */
[----:B------:R-:W-:Y:S04]  /*1f210*/  STL [R1+0x20c], R88 ;  /* 0x00020c5801007387 */ /* 0x000fe80000100800 */
[----:B------:R1:W3:Y:S04]  /*1f220*/  @P2 LDG.E.U8 R9, desc[UR24][R12.64] ;  /* 0x000000180c092981 */ /* 0x0002e8000c1e1100 */
[----:B------:R1:W-:Y:S02]  /*1f230*/  STL [R1+0x220], R14 ;  /* 0x0002200e01007387 */ /* 0x0003e40000100800 */
[----:B-1----:R-:W-:-:S02]  /*1f240*/  @P2 IMAD.MOV.U32 R12, RZ, RZ, R14 ;  /* 0x000000ffff0c2224 */ /* 0x002fc400078e000e */
[----:B------:R-:W-:Y:S01]  /*1f250*/  @P2 IMAD.MOV.U32 R13, RZ, RZ, R15 ;  /* 0x000000ffff0d2224 */ /* 0x000fe200078e000f */
[----:B------:R-:W-:Y:S02]  /*1f260*/  LEA.HI.X.SX32 R14, R10, R6, 0x1, P0 ;  /* 0x000000060a0e7211 */ /* 0x000fe400000f0eff */
[----:B------:R-:W-:Y:S02]  /*1f270*/  PRMT R6, RZ, 0x7610, R6 ;  /* 0x00007610ff067816 */ /* 0x000fe40000000006 */
[----:B------:R1:W3:Y:S02]  /*1f280*/  @P2 LDG.E.U8 R8, desc[UR24][R12.64] ;  /* 0x000000180c082981 */ /* 0x0002e4000c1e1100 */
[----:B-1----:R-:W-:Y:S02]  /*1f290*/  @P2 IMAD.MOV.U32 R12, RZ, RZ, R7 ;  /* 0x000000ffff0c2224 */ /* 0x002fe400078e0007 */
[----:B------:R-:W-:-:S05]  /*1f2a0*/  @P2 IMAD.MOV.U32 R13, RZ, RZ, R14 ;  /* 0x000000ffff0d2224 */ /* 0x000fca00078e000e */
[----:B------:R-:W3:Y:S01]  /*1f2b0*/  @P2 LDG.E.U8 R6, desc[UR24][R12.64] ;  /* 0x000000180c062981 */ /* 0x000ee2000c1e1100 */
[----:B------:R-:W1:Y:S01]  /*1f2c0*/  S2R R140, SR_TID.X ;  /* 0x00000000008c7919 */ /* 0x000e620000002100 */
[----:B------:R-:W0:Y:S01]  /*1f2d0*/  S2R R2, SR_TID.X ;  /* 0x0000000000027919 */ /* 0x000e220000002100 */
[----:B------:R-:W0:Y:S01]  /*1f2e0*/  S2R R5, SR_TID.X ;  /* 0x0000000000057919 */ /* 0x000e220000002100 */
[----:B-1----:R-:W-:Y:S02]  /*1f2f0*/  LOP3.LUT R140, R140, 0x7f, RZ, 0xc0, !PT ;  /* 0x0000007f8c8c7812 */ /* 0x002fe400078ec0ff */
[----:B0-----:R-:W-:Y:S02]  /*1f300*/  LOP3.LUT R2, R2, 0x7f, RZ, 0xc0, !PT ;  /* 0x0000007f02027812 */ /* 0x001fe400078ec0ff */
[----:B------:R-:W-:Y:S02]  /*1f310*/  LOP3.LUT R140, R140, 0x40, RZ, 0x3c, !PT ;  /* 0x000000408c8c7812 */ /* 0x000fe400078e3cff */
[----:B------:R-:W-:-:S03]  /*1f320*/  LOP3.LUT R139, R2, 0x50, RZ, 0x3c, !PT ;  /* 0x00000050028b7812 */ /* 0x000fc600078e3cff */
        /* <DEDUP_REMOVED lines=19> */
[----:B--2---:R-:W-:Y:S04]  /*1f460*/  STS.U8 [R140+UR10+0x6a00], R38 ;  /* 0x006a00268c007988 */ /* 0x004fe8000800000a */
[----:B------:R-:W-:Y:S04]  /*1f470*/  STS.U8 [R140+UR10+0x6e00], R33 ;  /* 0x006e00218c007988 */ /* 0x000fe8000800000a */
[----:B------:R-:W-:Y:S04]  /*1f480*/  STS.U8 [R140+UR10+0x7200], R30 ;  /* 0x0072001e8c007988 */ /* 0x000fe8000800000a */
[----:B------:R-:W-:Y:S04]  /*1f490*/  STS.U8 [R140+UR10+0x7600], R26 ;  /* 0x0076001a8c007988 */ /* 0x000fe8000800000a */
[----:B------:R-:W-:Y:S04]  /*1f4a0*/  STS.U8 [R140+UR10+0x7a00], R23 ;  /* 0x007a00178c007988 */ /* 0x000fe8000800000a */
[----:B------:R-:W-:Y:S04]  /*1f4b0*/  STS.U8 [R140+UR10+0x7e00], R20 ;  /* 0x007e00148c007988 */ /* 0x000fe8000800000a */
[----:B------:R0:W-:Y:S04]  /*1f4c0*/  STS.U8 [R139+UR10+0x280], R138 ;  /* 0x0002808a8b007988 */ /* 0x0001e8000800000a */
[----:B------:R-:W-:Y:S01]  /*1f4d0*/  STS.U8 [R139+UR10+0x680], R135 ;  /* 0x000680878b007988 */ /* 0x000fe2000800000a */
[----:B0-----:R-:W-:-:S03]  /*1f4e0*/  LOP3.LUT R138, R2, 0x60, RZ, 0x3c, !PT ;  /* 0x00000060028a7812 */ /* 0x001fc600078e3cff */
        /* <DEDUP_REMOVED lines=31> */
[----:B------:R1:W-:Y:S01]  /*1f6e0*/  STS.U8 [R138+UR10+0x700], R134 ;  /* 0x000700868a007988 */ /* 0x0003e2000800000a */
[----:B0-----:R-:W-:-:S03]  /*1f6f0*/  LOP3.LUT R137, R2, 0x70, RZ, 0x3c, !PT ;  /* 0x0000007002897812 */ /* 0x001fc600078e3cff */
[----:B------:R1:W-:Y:S04]  /*1f700*/  STS.U8 [R138+UR10+0xb00], R131 ;  /* 0x000b00838a007988 */ /* 0x0003e8000800000a */
        /* <DEDUP_REMOVED lines=27> */
[----:B---3--:R1:W-:Y:S04]  /*1f8c0*/  STS.U8 [R138+UR10+0x7b00], R21 ;  /* 0x007b00158a007988 */ /* 0x0083e8000800000a */
        /* <DEDUP_REMOVED lines=8> */
[----:B----4-:R1:W-:Y:S04]  /*1f950*/  STS.U8 [R137+UR10+0x1f80], R11 ;  /* 0x001f800b89007988 */ /* 0x0103e8000800000a */
        /* <DEDUP_REMOVED lines=23> */
[----:B------:R1:W-:Y:S01]  /*1fad0*/  STS.U8 [R137+UR10+0x7f80], R6 ;  /* 0x007f800689007988 */ /* 0x0003e2000800000a */
[----:B------:R0:W-:Y:S06]  /*1fae0*/  MEMBAR.ALL.CTA ;  /* 0x0000000000007992 */ /* 0x0001ec0000008000 */
[----:B0-----:R-:W0:Y:S01]  /*1faf0*/  FENCE.VIEW.ASYNC.S ;  /* 0x00000000000073c6 */ /* 0x001e220000000000 */
[----:B------:R-:W-:-:S03]  /*1fb00*/  VIADD R116, R116, 0x7f ;  /* 0x0000007f74747836 */ /* 0x000fc60000000000 */
[----:B------:R1:W-:Y:S01]  /*1fb10*/  STL [R1+0x21c], R15 ;  /* 0x00021c0f01007387 */ /* 0x0003e20000100800 */
[----:B0-----:R-:W-:Y:S01]  /*1fb20*/  BAR.SYNC.DEFER_BLOCKING 0x0 ;  /* 0x0000000000007b1d */ /* 0x001fe20000010000 */
[----:B------:R-:W-:-:S05]  /*1fb30*/  ISETP.NE.U32.AND P0, PT, RZ, UR14, PT ;  /* 0x0000000eff007c0c */ /* 0x000fca000bf05070 */
[----:B------:R1:W-:Y:S04]  /*1fb40*/  STL [R1+0x214], R7 ;  /* 0x0002140701007387 */ /* 0x0003e80000100800 */
[----:B------:R1:W-:Y:S01]  /*1fb50*/  STL [R1+0x210], R14 ;  /* 0x0002100e01007387 */ /* 0x0003e20000100800 */
[----:B------:R-:W-:Y:S02]  /*1fb60*/  ISETP.LT.OR P2, PT, R116, 0x80, P0 ;  /* 0x000000807400780c */ /* 0x000fe40000741670 */
[----:B------:R-:W-:Y:S02]  /*1fb70*/  LOP3.LUT R5, R5, 0x7f, RZ, 0xc0, !PT ;  /* 0x0000007f05057812 */ /* 0x000fe400078ec0ff */
[----:B------:R-:W-:Y:S02]  /*1fb80*/  LOP3.LUT R4, R2, 0x20, RZ, 0x3c, !PT ;  /* 0x0000002002047812 */ /* 0x000fe400078e3cff */
[----:B------:R-:W-:-:S02]  /*1fb90*/  LOP3.LUT R5, R5, 0x30, RZ, 0x3c, !PT ;  /* 0x0000003005057812 */ /* 0x000fc400078e3cff */
[----:B------:R-:W-:Y:S02]  /*1fba0*/  LOP3.LUT R3, R2, 0x10, RZ, 0x3c, !PT ;  /* 0x0000001002037812 */ /* 0x000fe400078e3cff */
[----:B------:R-:W-:-:S03]  /*1fbb0*/  ISETP.GE.AND P3, PT, R116, 0x100, PT ;  /* 0x000001007400780c */ /* 0x000fc60003f66270 */
[----:B-1----:R-:W-:Y:S10]  /*1fbc0*/  @P2 BRA `(.L_x_6) ;  /* 0x0000000000842947 */ /* 0x002ff40003800000 */
[----:B------:R-:W-:Y:S02]  /*1fbd0*/  UIADD3 UR4, UPT, UPT, UR10, 0x10000, URZ ;  /* 0x000100000a047890 */ /* 0x000fe4000fffe0ff */
[----:B------:R-:W-:Y:S02]  /*1fbe0*/  USHF.R.U32.HI UR16, URZ, 0x4, UR10 ;  /* 0x00000004ff107899 */ /* 0x000fe4000801160a */
[----:B------:R-:W-:Y:S02]  /*1fbf0*/  USHF.R.U32.HI UR4, URZ, 0x4, UR4 ;  /* 0x00000004ff047899 */ /* 0x000fe40008011604 */
[----:B------:R-:W-:Y:S02]  /*1fc00*/  USGXT.U32 UR16, UR16, 0xe ;  /* 0x0000000e1010789a */ /* 0x000fe40008000000 */
[----:B------:R-:W-:Y:S02]  /*1fc10*/  USGXT.U32 UR14, UR4, 0xe ;  /* 0x0000000e040e789a */ /* 0x000fe40008000000 */
[----:B------:R-:W-:-:S02]  /*1fc20*/  UIADD3 UR38, UP2, UPT, UR16, 0x2, URZ ;  /* 0x0000000210267890 */ /* 0x000fc4000ff5e0ff */
[----:B------:R-:W-:Y:S01]  /*1fc30*/  UIADD3 UR36, UP1, UPT, UR14, 0x80, URZ ;  /* 0x000000800e247890 */ /* 0x000fe2000ff3e0ff */
[----:B------:R-:W-:Y:S01]  /*1fc40*/  UMOV UR4, URZ ;  /* 0x000000ff00047c82 */ /* 0x000fe20008000000 */
[----:B------:R-:W-:Y:S01]  /*1fc50*/  UMOV UR40, 0x0 ;  /* 0x0000000000287882 */ /* 0x000fe20000000000 */
[----:B------:R-:W-:Y:S02]  /*1fc60*/  UIADD3.X UR39, UPT, UPT, UR4, 0x40004040, URZ, UP2, !UPT ;  /* 0x4000404004277890 */ /* 0x000fe400097fe4ff */
[----:B------:R-:W-:Y:S02]  /*1fc70*/  UIADD3.X UR37, UPT, UPT, UR4, -0x7fffbfe0, URZ, UP1, !UPT ;  /* 0x8000402004257890 */ /* 0x000fe40008ffe4ff */
[----:B------:R-:W-:Y:S02]  /*1fc80*/  UIADD3.64 UR20, UPT, UPT, UR38, 0x2, URZ ;  /* 0x0000000226147897 */ /* 0x000fe4000fffe0ff */
[----:B------:R-:W-:Y:S02]  /*1fc90*/  UIADD3.64 UR18, UPT, UPT, UR36, 0x80, URZ ;  /* 0x0000008024127897 */ /* 0x000fe4000fffe0ff */
[----:B------:R-:W-:-:S02]  /*1fca0*/  UIADD3.64 UR34, UPT, UPT, UR38, 0x4, URZ ;  /* 0x0000000426227897 */ /* 0x000fc4000fffe0ff */
[----:B------:R-:W-:Y:S01]  /*1fcb0*/  UIADD3.64 UR22, UPT, UPT, UR36, 0x100, URZ ;  /* 0x0000010024167897 */ /* 0x000fe2000fffe0ff */
[----:B------:R-:W-:Y:S01]  /*1fcc0*/  UMOV UR41, 0x4408010 ;  /* 0x0440801000297882 */ /* 0x000fe20000000000 */
[----:B------:R-:W-:Y:S01]  /*1fcd0*/  UMOV UR17, 0x40004040 ;  /* 0x4000404000117882 */ /* 0x000fe20000000000 */
[----:B------:R-:W-:Y:S01]  /*1fce0*/  UMOV UR15, 0x80004020 ;  /* 0x80004020000f7882 */ /* 0x000fe20000000000 */
[----:B------:R-:W-:Y:S01]  /*1fcf0*/  UMOV UR42, 0x0 ;  /* 0x00000000002a7882 */ /* 0x000fe20000000000 */
[----:B------:R-:W-:Y:S01]  /*1fd00*/  UMOV UR43, 0x4408010 ;  /* 0x04408010002b7882 */ /* 0x000fe20000000000 */
[----:B------:R-:W-:Y:S01]  /*1fd10*/  UMOV UR44, 0x0 ;  /* 0x00000000002c7882 */ /* 0x000fe20000000000 */
[----:B------:R-:W-:Y:S01]  /*1fd20*/  UMOV UR45, 0x4408010 ;  /* 0x04408010002d7882 */ /* 0x000fe20000000000 */
[----:B------:R-:W-:Y:S01]  /*1fd30*/  UMOV UR4, UR13 ;  /* 0x0000000d00047c82 */ /* 0x000fe20008000000 */
[----:B------:R-:W-:Y:S01]  /*1fd40*/  UMOV UR5, URZ ;  /* 0x000000ff00057c82 */ /* 0x000fe20008000000 */
[----:B------:R0:W-:Y:S01]  /*1fd50*/  UTCQMMA gdesc[UR14], gdesc[UR16], tmem[UR7], tmem[UR40], idesc[UR41], !UPT ;  /* 0x00ff28100e0075ea */ /* 0x0001e2000f800307 */
[----:B------:R-:W-:Y:S01]  /*1fd60*/  UMOV UR46, 0x0 ;  /* 0x00000000002e7882 */ /* 0x000fe20000000000 */
[----:B------:R-:W-:Y:S01]  /*1fd70*/  UMOV UR47, 0x4408010 ;  /* 0x04408010002f7882 */ /* 0x000fe20000000000 */
[----:B------:R0:W-:Y:S01]  /*1fd80*/  UTCQMMA gdesc[UR36], gdesc[UR38], tmem[UR7], tmem[UR42], idesc[UR43], UPT ;  /* 0x00ff2a26240075ea */ /* 0x0001e2000b800307 */
[----:B------:R-:W-:Y:S01]  /*1fd90*/  UMOV UR4, UR4 ;  /* 0x0000000400047c82 */ /* 0x000fe20008000000 */
[----:B------:R0:W-:Y:S01]  /*1fda0*/  UTCQMMA gdesc[UR18], gdesc[UR20], tmem[UR7], tmem[UR44], idesc[UR45], UPT ;  /* 0x00ff2c14120075ea */ /* 0x0001e2000b800307 */
[----:B------:R0:W-:Y:S01]  /*1fdb0*/  UTCQMMA gdesc[UR22], gdesc[UR34], tmem[UR7], tmem[UR46], idesc[UR47], UPT ;  /* 0x00ff2e22160075ea */ /* 0x0001e2000b800307 */
[----:B------:R0:W-:Y:S01]  /*1fdc0*/  UTCBAR [UR4], URZ ;  /* 0x000000ff040073e9 */ /* 0x0001e200080000ff */
[----:B------:R-:W-:Y:S01]  /*1fdd0*/  NOP ;  /* 0x0000000000007918 */ /* 0x000fe20000000000 */
.L_x_6:
[----:B0-----:R-:W-:Y:S01]  /*1fde0*/  UMOV UR4, URZ ;  /* 0x000000ff00047c82 */ /* 0x001fe20008000000 */
[----:B------:R-:W-:Y:S05]  /*1fdf0*/  @!P3 BRA `(.L_x_7) ;  /* 0x0000011400acb947 */ /* 0x000fea0003800000 */
[----:B------:R-:W-:Y:S01]  /*1fe00*/  SHF.R.S32.HI R6, RZ, 0x1f, R116 ;  /* 0x0000001fff067819 */ /* 0x000fe20000011474 */
[----:B------:R-:W-:Y:S02]  /*1fe10*/  USHF.L.U32 UR20, UR8, 0x7, URZ ;  /* 0x0000000708147899 */ /* 0x000fe400080006ff */
[----:B------:R-:W-:Y:S01]  /*1fe20*/  UIADD3 UR6, UPT, UPT, UR10, 0x12000, URZ ;  /* 0x000120000a067890 */ /* 0x000fe2000fffe0ff */
[----:B------:R-:W-:Y:S01]  /*1fe30*/  LEA.HI R6, R6, R116, RZ, 0x7 ;  /* 0x0000007406067211 */ /* 0x000fe200078f38ff */
[----:B------:R-:W-:Y:S02]  /*1fe40*/  UIADD3 UR8, UPT, UPT, UR10, 0x8000, URZ ;  /* 0x000080000a087890 */ /* 0x000fe4000fffe0ff */
[----:B------:R-:W-:Y:S01]  /*1fe50*/  USHF.R.U32.HI UR6, URZ, 0x4, UR6 ;  /* 0x00000004ff067899 */ /* 0x000fe20008011606 */
[----:B------:R-:W-:Y:S01]  /*1fe60*/  SHF.R.S32.HI R6, RZ, 0x7, R6 ;  /* 0x00000007ff067819 */ /* 0x000fe20000011406 */
[----:B------:R-:W-:Y:S02]  /*1fe70*/  USHF.R.U32.HI UR8, URZ, 0x4, UR8 ;  /* 0x00000004ff087899 */ /* 0x000fe40008011608 */
[----:B------:R-:W-:Y:S01]  /*1fe80*/  USGXT.U32 UR14, UR6, 0xe ;  /* 0x0000000e060e789a */ /* 0x000fe20008000000 */
[----:B------:R-:W-:Y:S01]  /*1fe90*/  VIMNMX R6, PT, PT, R6, 0x2, !PT ;  /* 0x0000000206067848 */ /* 0x000fe20007fe0100 */
[----:B------:R-:W-:-:S02]  /*1fea0*/  USGXT.U32 UR16, UR8, 0xe ;  /* 0x0000000e0810789a */ /* 0x000fc40008000000 */
[----:B------:R-:W-:Y:S02]  /*1feb0*/  UIADD3 UR36, UP1, UPT, UR14, 0x80, URZ ;  /* 0x000000800e247890 */ /* 0x000fe4000ff3e0ff */
[----:B------:R-:W-:Y:S01]  /*1fec0*/  VIADD R7, R6, 0xfffffffe ;  /* 0xfffffffe06077836 */ /* 0x000fe20000000000 */
[----:B------:R-:W-:Y:S01]  /*1fed0*/  UIADD3 UR34, UP2, UPT, UR16, 0x2, URZ ;  /* 0x0000000210227890 */ /* 0x000fe2000ff5e0ff */
[----:B------:R-:W-:Y:S01]  /*1fee0*/  IMAD.MOV.U32 R6, RZ, RZ, RZ ;  /* 0x000000ffff067224 */ /* 0x000fe200078e00ff */
[----:B------:R-:W-:Y:S01]  /*1fef0*/  UMOV UR4, URZ ;  /* 0x000000ff00047c82 */ /* 0x000fe20008000000 */
[----:B------:R-:W-:Y:S01]  /*1ff00*/  UMOV UR5, URZ ;  /* 0x000000ff00057c82 */ /* 0x000fe20008000000 */
[----:B------:R0:W-:Y:S01]  /*1ff10*/  STL [R1+0x99c], R7 ;  /* 0x00099c0701007387 */ /* 0x0001e20000100800 */
[----:B------:R-:W-:Y:S02]  /*1ff20*/  USHF.L.U32 UR21, UR9, 0x7, URZ ;  /* 0x0000000709157899 */ /* 0x000fe400080006ff */
[----:B------:R-:W-:-:S02]  /*1ff30*/  UIADD3.X UR37, UPT, UPT, UR4, -0x7fffbfe0, URZ, UP1, !UPT ;  /* 0x8000402004257890 */ /* 0x000fc40008ffe4ff */
[----:B------:R-:W-:Y:S01]  /*1ff40*/  UIADD3.X UR35, UPT, UPT, UR5, 0x40004040, URZ, UP2, !UPT ;  /* 0x4000404005237890 */ /* 0x000fe200097fe4ff */
[----:B------:R-:W1:Y:S01]  /*1ff50*/  LDCU UR53, c[0x0][0x3a0] ;  /* 0x00007400ff3577ac */ /* 0x000e620008000800 */
[----:B------:R-:W-:Y:S02]  /*1ff60*/  USHF.R.S32.HI UR33, URZ, 0x1f, UR20 ;  /* 0x0000001fff217899 */ /* 0x000fe40008011414 */
[----:B------:R-:W-:Y:S02]  /*1ff70*/  USHF.R.S32.HI UR52, URZ, 0x1f, UR21 ;  /* 0x0000001fff347899 */ /* 0x000fe40008011415 */
[----:B------:R-:W-:Y:S02]  /*1ff80*/  UIADD3.64 UR38, UPT, UPT, UR36, 0x80, URZ ;  /* 0x0000008024267897 */ /* 0x000fe4000fffe0ff */
[----:B------:R-:W-:Y:S02]  /*1ff90*/  UIADD3.64 UR40, UPT, UPT, UR34, 0x2, URZ ;  /* 0x0000000222287897 */ /* 0x000fe4000fffe0ff */
[----:B------:R-:W-:-:S02]  /*1ffa0*/  UIADD3.64 UR42, UPT, UPT, UR36, 0x100, URZ ;  /* 0x00000100242a7897 */ /* 0x000fc4000fffe0ff */
[----:B------:R-:W-:Y:S01]  /*1ffb0*/  UIADD3.64 UR44, UPT, UPT, UR34, 0x4, URZ ;  /* 0x00000004222c7897 */ /* 0x000fe2000fffe0ff */
[----:B------:R-:W-:Y:S01]  /*1ffc0*/  UMOV UR22, 0x1 ;  /* 0x0000000100167882 */ /* 0x000fe20000000000 */
[----:B0-----:R-:W-:-:S10]  /*1ffd0*/  UMOV UR6, URZ ;  /* 0x000000ff00067c82 */ /* 0x001fd40008000000 */
.L_x_10:
[----:B------:R-:W2:Y:S04]  /*1ffe0*/  LDL.LU R30, [R1+0x214] ;  /* 0x00021400011e7983 */ /* 0x000ea80000300800 */
[----:B------:R-:W3:Y:S04]  /*1fff0*/  LDL.LU R29, [R1+0x5d8] ;  /* 0x0005d800011d7983 */ /* 0x000ee80000300800 */
[----:B------:R-:W4:Y:S04]  /*20000*/  LDL.LU R28, [R1+0x5d0] ;  /* 0x0005d000011c7983 */ /* 0x000f280000300800 */
        /* <DEDUP_REMOVED lines=20> */
[----:B------:R-:W4:Y:S01]  /*20150*/  LDL.LU R10, [R1+0x5bc] ;  /* 0x0005bc00010a7983 */ /* 0x000f220000300800 */
[----:B------:R-:W-:Y:S01]  /*20160*/  IMAD.U32 R6, R6, -0x80000000, RZ ;  /* 0x8000000006067824 */ /* 0x000fe200078e00ff */
[----:B------:R-:W-:Y:S01]  /*20170*/  UIADD3 UR23, UPT, UPT, UR6, 0x1, URZ ;  /* 0x0000000106177890 */ /* 0x000fe2000fffe0ff */
[----:B--2---:R-:W-:-:S02]  /*20180*/  IADD3 R30, P5, PT, R30, UR21, RZ ;  /* 0x000000151e1e7c10 */ /* 0x004fc4000ffbe0ff */
[----:B---3--:R-:W-:-:S03]  /*20190*/  IADD3 R29, P6, PT, R29, UR21, RZ ;  /* 0x000000151d1d7c10 */ /* 0x008fc6000ffde0ff */
[----:B------:R-:W-:Y:S01]  /*201a0*/  STL [R1+0x214], R30 ;  /* 0x0002141e01007387 */ /* 0x000fe20000100800 */
[----:B----4-:R-:W-:Y:S02]  /*201b0*/  IADD3 R28, P2, PT, R28, UR21, RZ ;  /* 0x000000151c1c7c10 */ /* 0x010fe4000ff5e0ff */
[----:B------:R-:W-:-:S05]  /*201c0*/  IADD3 R9, P3, PT, R9, UR21, RZ ;  /* 0x0000001509097c10 */ /* 0x000fca000ff7e0ff */
[----:B------:R0:W-:Y:S04]  /*201d0*/  STL [R1+0x5c8], R9 ;  /* 0x0005c80901007387 */ /* 0x0001e80000100800 */
[----:B------:R-:W-:Y:S04]  /*201e0*/  STL [R1+0x5d8], R29 ;  /* 0x0005d81d01007387 */ /* 0x000fe80000100800 */
[----:B0-----:R-:W2:Y:S01]  /*201f0*/  LDL.LU R9, [R1+0x928] ;  /* 0x0009280001097983 */ /* 0x001ea20000300800 */
[----:B------:R-:W-:Y:S02]  /*20200*/  IADD3 R27, P4, PT, R27, UR21, RZ ;  /* 0x000000151b1b7c10 */ /* 0x000fe4000ff9e0ff */
[----:B------:R-:W-:Y:S01]  /*20210*/  IADD3.X R26, PT, PT, R26, UR52, RZ, P5, !PT ;  /* 0x000000341a1a7c10 */ /* 0x000fe2000affe4ff */
[----:B------:R-:W-:Y:S01]  /*20220*/  STL [R1+0x5d0], R28 ;  /* 0x0005d01c01007387 */ /* 0x000fe20000100800 */
[----:B------:R-:W-:-:S02]  /*20230*/  IADD3 R25, P5, PT, R25, UR21, RZ ;  /* 0x0000001519197c10 */ /* 0x000fc4000ffbe0ff */
[----:B------:R-:W-:Y:S01]  /*20240*/  IADD3.X R24, PT, PT, R24, UR52, RZ, P6, !PT ;  /* 0x0000003418187c10 */ /* 0x000fe2000b7fe4ff */
[----:B------:R-:W-:Y:S01]  /*20250*/  STL [R1+0x958], R27 ;  /* 0x0009581b01007387 */ /* 0x000fe20000100800 */
[----:B------:R-:W-:Y:S02]  /*20260*/  IADD3.X R8, PT, PT, R8, UR52, RZ, P2, !PT ;  /* 0x0000003408087c10 */ /* 0x000fe400097fe4ff */
[----:B------:R-:W-:Y:S01]  /*20270*/  IADD3 R23, P6, PT, R23, UR21, RZ ;  /* 0x0000001517177c10 */ /* 0x000fe2000ffde0ff */
[----:B------:R-:W-:Y:S01]  /*20280*/  STL [R1+0x210], R26 ;  /* 0x0002101a01007387 */ /* 0x000fe20000100800 */
[----:B------:R-:W-:-:S03]  /*20290*/  IADD3 R22, P2, PT, R22, UR21, RZ ;  /* 0x0000001516167c10 */ /* 0x000fc6000ff5e0ff */
[----:B------:R-:W-:Y:S01]  /*202a0*/  STL [R1+0x950], R25 ;  /* 0x0009501901007387 */ /* 0x000fe20000100800 */
[----:B------:R-:W-:-:S03]  /*202b0*/  IADD3.X R21, PT, PT, R21, UR52, RZ, P3, !PT ;  /* 0x0000003415157c10 */ /* 0x000fc60009ffe4ff */
[----:B------:R0:W-:Y:S01]  /*202c0*/  STL [R1+0x5cc], R8 ;  /* 0x0005cc0801007387 */ /* 0x0001e20000100800 */
[----:B------:R-:W-:-:S03]  /*202d0*/  IADD3 R20, P3, PT, R20, UR21, RZ ;  /* 0x0000001514147c10 */ /* 0x000fc6000ff7e0ff */
[----:B------:R-:W-:Y:S01]  /*202e0*/  STL [R1+0x5d4], R24 ;  /* 0x0005d41801007387 */ /* 0x000fe20000100800 */
[----:B------:R-:W-:-:S03]  /*202f0*/  IADD3.X R19, PT, PT, R19, UR52, RZ, P4, !PT ;  /* 0x0000003413137c10 */ /* 0x000fc6000a7fe4ff */
[----:B0-----:R-:W3:Y:S01]  /*20300*/  LDL.LU R8, [R1+0x5b4] ;  /* 0x0005b40001087983 */ /* 0x001ee20000300800 */
[----:B------:R-:W-:Y:S02]  /*20310*/  IADD3 R18, P4, PT, R18, UR21, RZ ;  /* 0x0000001512127c10 */ /* 0x000fe4000ff9e0ff */
[----:B------:R-:W-:Y:S01]  /*20320*/  IADD3.X R17, PT, PT, R17, UR52, RZ, P5, !PT ;  /* 0x0000003411117c10 */ /* 0x000fe2000affe4ff */
[----:B------:R-:W-:Y:S01]  /*20330*/  STL [R1+0x948], R23 ;  /* 0x0009481701007387 */ /* 0x000fe20000100800 */
[----:B------:R-:W-:-:S03]  /*20340*/  IADD3 R16, P5, PT, R16, UR21, RZ ;  /* 0x0000001510107c10 */ /* 0x000fc6000ffbe0ff */
[----:B------:R-:W-:Y:S01]  /*20350*/  STL [R1+0x940], R22 ;  /* 0x0009401601007387 */ /* 0x000fe20000100800 */
[----:B------:R-:W-:-:S03]  /*20360*/  IADD3.X R15, PT, PT, R15, UR52, RZ, P6, !PT ;  /* 0x000000340f0f7c10 */ /* 0x000fc6000b7fe4ff */
[----:B------:R-:W-:Y:S01]  /*20370*/  STL [R1+0x5c4], R21 ;  /* 0x0005c41501007387 */ /* 0x000fe20000100800 */
[----:B------:R-:W-:-:S03]  /*20380*/  IADD3 R14, P6, PT, R14, UR21, RZ ;  /* 0x000000150e0e7c10 */ /* 0x000fc6000ffde0ff */
[----:B------:R-:W-:Y:S01]  /*20390*/  STL [R1+0x220], R20 ;  /* 0x0002201401007387 */ /* 0x000fe20000100800 */
[----:B------:R-:W-:-:S03]  /*203a0*/  IADD3.X R13, PT, PT, R13, UR52, RZ, P2, !PT ;  /* 0x000000340d0d7c10 */ /* 0x000fc600097fe4ff */
[----:B------:R-:W-:Y:S01]  /*203b0*/  STL [R1+0x954], R19 ;  /* 0x0009541301007387 */ /* 0x000fe20000100800 */
[----:B------:R-:W-:-:S03]  /*203c0*/  IADD3 R7, P2, PT, R7, UR21, RZ ;  /* 0x0000001507077c10 */ /* 0x000fc6000ff5e0ff */
[----:B------:R-:W-:Y:S04]  /*203d0*/  STL [R1+0x5c0], R18 ;  /* 0x0005c01201007387 */ /* 0x000fe80000100800 */
[----:B------:R-:W-:Y:S04]  /*203e0*/  STL [R1+0x94c], R17 ;  /* 0x00094c1101007387 */ /* 0x000fe80000100800 */
[----:B------:R-:W-:Y:S04]  /*203f0*/  STL [R1+0x5b8], R16 ;  /* 0x0005b81001007387 */ /* 0x000fe80000100800 */
[----:B------:R-:W-:Y:S04]  /*20400*/  STL [R1+0x944], R15 ;  /* 0x0009440f01007387 */ /* 0x000fe80000100800 */
[----:B------:R0:W-:Y:S04]  /*20410*/  STL [R1+0x938], R7 ;  /* 0x0009380701007387 */ /* 0x0001e80000100800 */
[----:B------:R-:W-:Y:S04]  /*20420*/  STL [R1+0x5b0], R14 ;  /* 0x0005b00e01007387 */ /* 0x000fe80000100800 */
[----:B0-----:R-:W4:Y:S01]  /*20430*/  LDL.LU R7, [R1+0x920] ;  /* 0x0009200001077983 */ /* 0x001f220000300800 */
[----:B------:R-:W-:-:S02]  /*20440*/  IADD3.X R12, PT, PT, R12, UR52, RZ, P3, !PT ;  /* 0x000000340c0c7c10 */ /* 0x000fc40009ffe4ff */
[----:B------:R-:W-:Y:S01]  /*20450*/  IADD3 R11, P3, PT, R11, UR21, RZ ;  /* 0x000000150b0b7c10 */ /* 0x000fe2000ff7e0ff */
[----:B------:R-:W-:Y:S01]  /*20460*/  STL [R1+0x93c], R13 ;  /* 0x00093c0d01007387 */ /* 0x000fe20000100800 */
[----:B------:R-:W-:-:S03]  /*20470*/  IADD3.X R10, PT, PT, R10, UR52, RZ, P4, !PT ;  /* 0x000000340a0a7c10 */ /* 0x000fc6000a7fe4ff */
[----:B------:R-:W4:Y:S04]  /*20480*/  LDL.LU R33, [R1+0x5ac] ;  /* 0x0005ac0001217983 */ /* 0x000f280000300800 */
[----:B------:R0:W-:Y:S04]  /*20490*/  STL [R1+0x930], R11 ;  /* 0x0009300b01007387 */ /* 0x0001e80000100800 */
[----:B------:R-:W-:Y:S04]  /*204a0*/  STL [R1+0x21c], R12 ;  /* 0x00021c0c01007387 */ /* 0x000fe80000100800 */
[----:B0-----:R-:W4:Y:S04]  /*204b0*/  LDL.LU R11, [R1+0x218] ;  /* 0x00021800010b7983 */ /* 0x001f280000300800 */
[----:B------:R-:W4:Y:S04]  /*204c0*/  LDL.LU R32, [R1+0x934] ;  /* 0x0009340001207983 */ /* 0x000f280000300800 */
[----:B------:R-:W4:Y:S04]  /*204d0*/  LDL.LU R31, [R1+0x5a8] ;  /* 0x0005a800011f7983 */ /* 0x000f280000300800 */
[----:B------:R-:W4:Y:S04]  /*204e0*/  LDL.LU R30, [R1+0x92c] ;  /* 0x00092c00011e7983 */ /* 0x000f280000300800 */
[----:B------:R0:W-:Y:S04]  /*204f0*/  STL [R1+0x5bc], R10 ;  /* 0x0005bc0a01007387 */ /* 0x0001e80000100800 */
[----:B------:R-:W4:Y:S04]  /*20500*/  LDL.LU R29, [R1+0x5a0] ;  /* 0x0005a000011d7983 */ /* 0x000f280000300800 */
[----:B------:R-:W4:Y:S04]  /*20510*/  LDL.LU R28, [R1+0x924] ;  /* 0x00092400011c7983 */ /* 0x000f280000300800 */
[----:B0-----:R-:W4:Y:S04]  /*20520*/  LDL.LU R10, [R1+0x598] ;  /* 0x00059800010a7983 */ /* 0x001f280000300800 */
[----:B------:R-:W4:Y:S04]  /*20530*/  LDL.LU R27, [R1+0x91c] ;  /* 0x00091c00011b7983 */ /* 0x000f280000300800 */
[----:B------:R-:W4:Y:S04]  /*20540*/  LDL.LU R26, [R1+0x918] ;  /* 0x00091800011a7983 */ /* 0x000f280000300800 */
[----:B------:R-:W4:Y:S01]  /*20550*/  LDL.LU R25, [R1+0x20c] ;  /* 0x00020c0001197983 */ /* 0x000f220000300800 */
[----:B--2---:R-:W-:-:S05]  /*20560*/  IADD3 R9, P4, PT, R9, UR21, RZ ;  /* 0x0000001509097c10 */ /* 0x004fca000ff9e0ff */
[----:B------:R0:W-:Y:S04]  /*20570*/  STL [R1+0x928], R9 ;  /* 0x0009280901007387 */ /* 0x0001e80000100800 */
[----:B------:R-:W2:Y:S04]  /*20580*/  LDL.LU R24, [R1+0x910] ;  /* 0x0009100001187983 */ /* 0x000ea80000300800 */
[----:B------:R-:W2:Y:S04]  /*20590*/  LDL.LU R23, [R1+0x5a4] ;  /* 0x0005a40001177983 */ /* 0x000ea80000300800 */
[----:B0-----:R-:W2:Y:S04]  /*205a0*/  LDL.LU R9, [R1+0x908] ;  /* 0x0009080001097983 */ /* 0x001ea80000300800 */
[----:B------:R-:W2:Y:S04]  /*205b0*/  LDL.LU R22, [R1+0x59c] ;  /* 0x00059c0001167983 */ /* 0x000ea80000300800 */
[----:B------:R-:W2:Y:S04]  /*205c0*/  LDL.LU R21, [R1+0x900] ;  /* 0x0009000001157983 */ /* 0x000ea80000300800 */
[----:B------:R-:W2:Y:S01]  /*205d0*/  LDL.LU R20, [R1+0x594] ;  /* 0x0005940001147983 */ /* 0x000ea20000300800 */
[----:B---3--:R-:W-:-:S05]  /*205e0*/  IADD3.X R8, PT, PT, R8, UR52, RZ, P5, !PT ;  /* 0x0000003408087c10 */ /* 0x008fca000affe4ff */
[----:B------:R0:W-:Y:S04]  /*205f0*/  STL [R1+0x5b4], R8 ;  /* 0x0005b40801007387 */ /* 0x0001e80000100800 */
[----:B------:R-:W3:Y:S04]  /*20600*/  LDL.LU R19, [R1+0x590] ;  /* 0x0005900001137983 */ /* 0x000ee80000300800 */
[----:B------:R-:W3:Y:S04]  /*20610*/  LDL.LU R18, [R1+0x914] ;  /* 0x0009140001127983 */ /* 0x000ee80000300800 */
[----:B------:R-:W3:Y:S04]  /*20620*/  LDL.LU R17, [R1+0x588] ;  /* 0x0005880001117983 */ /* 0x000ee80000300800 */
[----:B------:R-:W3:Y:S04]  /*20630*/  LDL.LU R16, [R1+0x90c] ;  /* 0x00090c0001107983 */ /* 0x000ee80000300800 */
[----:B------:R-:W3:Y:S04]  /*20640*/  LDL.LU R15, [R1+0x580] ;  /* 0x00058000010f7983 */ /* 0x000ee80000300800 */
[----:B------:R-:W3:Y:S04]  /*20650*/  LDL.LU R14, [R1+0x904] ;  /* 0x00090400010e7983 */ /* 0x000ee80000300800 */
[----:B------:R-:W3:Y:S04]  /*20660*/  LDL.LU R13, [R1+0x578] ;  /* 0x00057800010d7983 */ /* 0x000ee80000300800 */
[----:B0-----:R-:W3:Y:S04]  /*20670*/  LDL.LU R8, [R1+0x8fc] ;  /* 0x0008fc0001087983 */ /* 0x001ee80000300800 */
[----:B------:R-:W3:Y:S01]  /*20680*/  LDL.LU R12, [R1+0x8f8] ;  /* 0x0008f800010c7983 */ /* 0x000ee20000300800 */
[----:B----4-:R-:W-:-:S05]  /*20690*/  IADD3 R7, P5, PT, R7, UR21, RZ ;  /* 0x0000001507077c10 */ /* 0x010fca000ffbe0ff */
[----:B------:R0:W-:Y:S04]  /*206a0*/  STL [R1+0x920], R7 ;  /* 0x0009200701007387 */ /* 0x0001e80000100800 */
[----:B0-----:R-:W4:Y:S01]  /*206b0*/  LDL.LU R7, [R1+0x58c] ;  /* 0x00058c0001077983 */ /* 0x001f220000300800 */
[----:B------:R-:W-:Y:S02]  /*206c0*/  IADD3.X R33, PT, PT, R33, UR52, RZ, P6, !PT ;  /* 0x0000003421217c10 */ /* 0x000fe4000b7fe4ff */
[----:B------:R-:W-:Y:S02]  /*206d0*/  IADD3 R11, P6, PT, R11, UR21, RZ ;  /* 0x000000150b0b7c10 */ /* 0x000fe4000ffde0ff */
[----:B------:R-:W-:-:S03]  /*206e0*/  IADD3.X R32, PT, PT, R32, UR52, RZ, P2, !PT ;  /* 0x0000003420207c10 */ /* 0x000fc600097fe4ff */
[----:B------:R0:W-:Y:S01]  /*206f0*/  STL [R1+0x218], R11 ;  /* 0x0002180b01007387 */ /* 0x0001e20000100800 */
[----:B------:R-:W-:Y:S02]  /*20700*/  IADD3 R31, P2, PT, R31, UR21, RZ ;  /* 0x000000151f1f7c10 */ /* 0x000fe4000ff5e0ff */
[----:B------:R-:W-:Y:S01]  /*20710*/  IADD3.X R30, PT, PT, R30, UR52, RZ, P3, !PT ;  /* 0x000000341e1e7c10 */ /* 0x000fe20009ffe4ff */
[----:B0-----:R-:W4:Y:S04]  /*20720*/  LDL.LU R11, [R1+0x8f0] ;  /* 0x0008f000010b7983 */ /* 0x001f280000300800 */
[----:B------:R-:W-:Y:S01]  /*20730*/  STL [R1+0x5ac], R33 ;  /* 0x0005ac2101007387 */ /* 0x000fe20000100800 */
        /* <DEDUP_REMOVED lines=8> */
[----:B------:R0:W-:Y:S01]  /*207c0*/  STL [R1+0x598], R10 ;  /* 0x0005980a01007387 */ /* 0x0001e20000100800 */
[----:B------:R-:W-:-:S03]  /*207d0*/  IADD3.X R25, PT, PT, R25, UR52, RZ, P6, !PT ;  /* 0x0000003419197c10 */ /* 0x000fc6000b7fe4ff */
[----:B------:R-:W-:Y:S04]  /*207e0*/  STL [R1+0x5a0], R29 ;  /* 0x0005a01d01007387 */ /* 0x000fe80000100800 */
[----:B0-----:R-:W4:Y:S04]  /*207f0*/  LDL.LU R10, [R1+0x584] ;  /* 0x00058400010a7983 */ /* 0x001f280000300800 */
[----:B------:R-:W-:Y:S04]  /*20800*/  STL [R1+0x924], R28 ;  /* 0x0009241c01007387 */ /* 0x000fe80000100800 */
[----:B------:R-:W-:Y:S04]  /*20810*/  STL [R1+0x91c], R27 ;  /* 0x00091c1b01007387 */ /* 0x000fe80000100800 */
[----:B------:R-:W-:Y:S04]  /*20820*/  STL [R1+0x918], R26 ;  /* 0x0009181a01007387 */ /* 0x000fe80000100800 */
[----:B------:R-:W-:Y:S01]  /*20830*/  STL [R1+0x20c], R25 ;  /* 0x00020c1901007387 */ /* 0x000fe20000100800 */
[----:B--2---:R-:W-:-:S02]  /*20840*/  IADD3 R24, P6, PT, R24, UR21, RZ ;  /* 0x0000001518187c10 */ /* 0x004fc4000ffde0ff */
[----:B------:R-:W-:Y:S02]  /*20850*/  IADD3.X R23, PT, PT, R23, UR52, RZ, P2, !PT ;  /* 0x0000003417177c10 */ /* 0x000fe400097fe4ff */
[----:B------:R-:W-:-:S05]  /*20860*/  IADD3 R9, P2, PT, R9, UR21, RZ ;  /* 0x0000001509097c10 */ /* 0x000fca000ff5e0ff */
[----:B------:R0:W-:Y:S04]  /*20870*/  STL [R1+0x908], R9 ;  /* 0x0009080901007387 */ /* 0x0001e80000100800 */
[----:B------:R-:W-:Y:S04]  /*20880*/  STL [R1+0x910], R24 ;  /* 0x0009101801007387 */ /* 0x000fe80000100800 */
[----:B0-----:R-:W2:Y:S01]  /*20890*/  LDL.LU R9, [R1+0x8e8] ;  /* 0x0008e80001097983 */ /* 0x001ea20000300800 */
[----:B------:R-:W-:Y:S02]  /*208a0*/  IADD3.X R22, PT, PT, R22, UR52, RZ, P3, !PT ;  /* 0x0000003416167c10 */ /* 0x000fe40009ffe4ff */
[----:B------:R-:W-:-:S02]  /*208b0*/  IADD3 R21, P3, PT, R21, UR21, RZ ;  /* 0x0000001515157c10 */ /* 0x000fc4000ff7e0ff */
[----:B------:R-:W-:Y:S01]  /*208c0*/  IADD3.X R20, PT, PT, R20, UR52, RZ, P4, !PT ;  /* 0x0000003414147c10 */ /* 0x000fe2000a7fe4ff */
[----:B------:R-:W-:Y:S01]  /*208d0*/  STL [R1+0x5a4], R23 ;  /* 0x0005a41701007387 */ /* 0x000fe20000100800 */
[----:B---3--:R-:W-:-:S03]  /*208e0*/  IADD3 R19, P4, PT, R19, UR21, RZ ;  /* 0x0000001513137c10 */ /* 0x008fc6000ff9e0ff */
        /* <DEDUP_REMOVED lines=11> */
[----:B------:R-:W-:Y:S02]  /*209a0*/  IADD3 R13, P2, PT, R13, UR21, RZ ;  /* 0x000000150d0d7c10 */ /* 0x000fe4000ff5e0ff */
[----:B------:R-:W-:Y:S01]  /*209b0*/  IADD3.X R8, PT, PT, R8, UR52, RZ, P3, !PT ;  /* 0x0000003408087c10 */ /* 0x000fe20009ffe4ff */
[----:B------:R-:W-:Y:S04]  /*209c0*/  STL [R1+0x90c], R16 ;  /* 0x00090c1001007387 */ /* 0x000fe80000100800 */
[----:B------:R-:W-:Y:S01]  /*209d0*/  STL [R1+0x580], R15 ;  /* 0x0005800f01007387 */ /* 0x000fe20000100800 */
[----:B------:R-:W-:-:S03]  /*209e0*/  IADD3 R12, P3, PT, R12, UR21, RZ ;  /* 0x000000150c0c7c10 */ /* 0x000fc6000ff7e0ff */
[----:B------:R0:W-:Y:S04]  /*209f0*/  STL [R1+0x8fc], R8 ;  /* 0x0008fc0801007387 */ /* 0x0001e80000100800 */
[----:B------:R-:W-:Y:S04]  /*20a00*/  STL [R1+0x904], R14 ;  /* 0x0009040e01007387 */ /* 0x000fe80000100800 */
[----:B0-----:R-:W3:Y:S04]  /*20a10*/  LDL.LU R8, [R1+0x57c] ;  /* 0x00057c0001087983 */ /* 0x001ee80000300800 */
[----:B------:R-:W-:Y:S04]  /*20a20*/  STL [R1+0x578], R13 ;  /* 0x0005780d01007387 */ /* 0x000fe80000100800 */
[----:B------:R-:W3:Y:S01]  /*20a30*/  LDL.LU R33, [R1+0x8e0] ;  /* 0x0008e00001217983 */ /* 0x000ee20000300800 */
[----:B----4-:R-:W-:-:S05]  /*20a40*/  IADD3.X R7, PT, PT, R7, UR52, RZ, P4, !PT ;  /* 0x0000003407077c10 */ /* 0x010fca000a7fe4ff */
[----:B------:R0:W-:Y:S04]  /*20a50*/  STL [R1+0x58c], R7 ;  /* 0x00058c0701007387 */ /* 0x0001e80000100800 */
[----:B------:R-:W-:Y:S04]  /*20a60*/  STL [R1+0x8f8], R12 ;  /* 0x0008f80c01007387 */ /* 0x000fe80000100800 */
[----:B0-----:R-:W4:Y:S04]  /*20a70*/  LDL.LU R7, [R1+0x574] ;  /* 0x0005740001077983 */ /* 0x001f280000300800 */
[----:B------:R-:W4:Y:S01]  /*20a80*/  LDL.LU R32, [R1+0x570] ;  /* 0x0005700001207983 */ /* 0x000f220000300800 */
[----:B------:R-:W-:-:S03]  /*20a90*/  IADD3 R11, P4, PT, R11, UR21, RZ ;  /* 0x000000150b0b7c10 */ /* 0x000fc6000ff9e0ff */
[----:B------:R-:W4:Y:S04]  /*20aa0*/  LDL.LU R31, [R1+0x8f4] ;  /* 0x0008f400011f7983 */ /* 0x000f280000300800 */
[----:B------:R-:W4:Y:S04]  /*20ab0*/  LDL.LU R30, [R1+0x568] ;  /* 0x00056800011e7983 */ /* 0x000f280000300800 */
[----:B------:R0:W-:Y:S04]  /*20ac0*/  STL [R1+0x8f0], R11 ;  /* 0x0008f00b01007387 */ /* 0x0001e80000100800 */
[----:B------:R-:W4:Y:S04]  /*20ad0*/  LDL.LU R29, [R1+0x8ec] ;  /* 0x0008ec00011d7983 */ /* 0x000f280000300800 */
[----:B------:R-:W4:Y:S04]  /*20ae0*/  LDL.LU R28, [R1+0x560] ;  /* 0x00056000011c7983 */ /* 0x000f280000300800 */
[----:B0-----:R-:W4:Y:S04]  /*20af0*/  LDL.LU R11, [R1+0x8e4] ;  /* 0x0008e400010b7983 */ /* 0x001f280000300800 */
[----:B------:R-:W4:Y:S04]  /*20b00*/  LDL.LU R27, [R1+0x558] ;  /* 0x00055800011b7983 */ /* 0x000f280000300800 */
[----:B------:R-:W4:Y:S01]  /*20b10*/  LDL.LU R26, [R1+0x8dc] ;  /* 0x0008dc00011a7983 */ /* 0x000f220000300800 */
[----:B------:R-:W-:-:S03]  /*20b20*/  IADD3.X R10, PT, PT, R10, UR52, RZ, P5, !PT ;  /* 0x000000340a0a7c10 */ /* 0x000fc6000affe4ff */
        /* <DEDUP_REMOVED lines=12> */
[----:B------:R-:W2:Y:S04]  /*20bf0*/  LDL.LU R17, [R1+0x8d4] ;  /* 0x0008d40001117983 */ /* 0x000ea80000300800 */
[----:B------:R-:W2:Y:S04]  /*20c00*/  LDL.LU R16, [R1+0x548] ;  /* 0x0005480001107983 */ /* 0x000ea80000300800 */
[----:B------:R-:W2:Y:S04]  /*20c10*/  LDL.LU R15, [R1+0x8cc] ;  /* 0x0008cc00010f7983 */ /* 0x000ea80000300800 */
[----:B------:R-:W2:Y:S04]  /*20c20*/  LDL.LU R14, [R1+0x540] ;  /* 0x00054000010e7983 */ /* 0x000ea80000300800 */
[----:B------:R-:W2:Y:S04]  /*20c30*/  LDL.LU R13, [R1+0x8c4] ;  /* 0x0008c400010d7983 */ /* 0x000ea80000300800 */
[----:B0-----:R-:W2:Y:S04]  /*20c40*/  LDL.LU R9, [R1+0x538] ;  /* 0x0005380001097983 */ /* 0x001ea80000300800 */
[----:B------:R-:W2:Y:S01]  /*20c50*/  LDL.LU R12, [R1+0x8bc] ;  /* 0x0008bc00010c7983 */ /* 0x000ea20000300800 */
[----:B---3--:R-:W-:-:S05]  /*20c60*/  IADD3.X R8, PT, PT, R8, UR52, RZ, P6, !PT ;  /* 0x0000003408087c10 */ /* 0x008fca000b7fe4ff */
[----:B------:R0:W-:Y:S04]  /*20c70*/  STL [R1+0x57c], R8 ;  /* 0x00057c0801007387 */ /* 0x0001e80000100800 */
[----:B0-----:R-:W3:Y:S01]  /*20c80*/  LDL.LU R8, [R1+0x8b8] ;  /* 0x0008b80001087983 */ /* 0x001ee20000300800 */
[----:B----4-:R-:W-:-:S05]  /*20c90*/  IADD3.X R7, PT, PT, R7, UR52, RZ, P2, !PT ;  /* 0x0000003407077c10 */ /* 0x010fca00097fe4ff */
[----:B------:R0:W-:Y:S04]  /*20ca0*/  STL [R1+0x574], R7 ;  /* 0x0005740701007387 */ /* 0x0001e80000100800 */
[----:B0-----:R-:W4:Y:S01]  /*20cb0*/  LDL.LU R7, [R1+0x54c] ;  /* 0x00054c0001077983 */ /* 0x001f220000300800 */
[----:B------:R-:W-:Y:S02]  /*20cc0*/  IADD3 R33, P6, PT, R33, UR21, RZ ;  /* 0x0000001521217c10 */ /* 0x000fe4000ffde0ff */
[----:B------:R-:W-:Y:S02]  /*20cd0*/  IADD3 R32, P2, PT, R32, UR21, RZ ;  /* 0x0000001520207c10 */ /* 0x000fe4000ff5e0ff */
[----:B------:R-:W-:Y:S02]  /*20ce0*/  IADD3.X R31, PT, PT, R31, UR52, RZ, P3, !PT ;  /* 0x000000341f1f7c10 */ /* 0x000fe40009ffe4ff */
[----:B------:R-:W-:Y:S01]  /*20cf0*/  IADD3 R30, P3, PT, R30, UR21, RZ ;  /* 0x000000151e1e7c10 */ /* 0x000fe2000ff7e0ff */
[----:B------:R-:W-:Y:S01]  /*20d00*/  STL [R1+0x8e0], R33 ;  /* 0x0008e02101007387 */ /* 0x000fe20000100800 */
[----:B------:R-:W-:-:S02]  /*20d10*/  IADD3.X R29, PT, PT, R29, UR52, RZ, P4, !PT ;  /* 0x000000341d1d7c10 */ /* 0x000fc4000a7fe4ff */
[----:B------:R-:W-:Y:S01]  /*20d20*/  IADD3.X R11, PT, PT, R11, UR52, RZ, P5, !PT ;  /* 0x000000340b0b7c10 */ /* 0x000fe2000affe4ff */
[----:B------:R-:W-:Y:S01]  /*20d30*/  STL [R1+0x570], R32 ;  /* 0x0005702001007387 */ /* 0x000fe20000100800 */
[----:B------:R-:W-:-:S03]  /*20d40*/  IADD3 R28, P4, PT, R28, UR21, RZ ;  /* 0x000000151c1c7c10 */ /* 0x000fc6000ff9e0ff */
        /* <DEDUP_REMOVED lines=8> */
[----:B0-----:R-:W4:Y:S01]  /*20dd0*/  LDL.LU R11, [R1+0x8b0] ;  /* 0x0008b000010b7983 */ /* 0x001f220000300800 */
        /* <DEDUP_REMOVED lines=9> */
[----:B------:R0:W-:Y:S04]  /*20e70*/  STL [R1+0x564], R10 ;  /* 0x0005640a01007387 */ /* 0x0001e80000100800 */
[----:B------:R-:W-:Y:S04]  /*20e80*/  STL [R1+0x56c], R24 ;  /* 0x00056c1801007387 */ /* 0x000fe80000100800 */
[----:B0-----:R-:W4:Y:S04]  /*20e90*/  LDL.LU R10, [R1+0x544] ;  /* 0x00054400010a7983 */ /* 0x001f280000300800 */
[----:B------:R-:W-:Y:S04]  /*20ea0*/  STL [R1+0x8d0], R23 ;  /* 0x0008d01701007387 */ /* 0x000fe80000100800 */
[----:B------:R-:W-:Y:S04]  /*20eb0*/  STL [R1+0x8c8], R22 ;  /* 0x0008c81601007387 */ /* 0x000fe80000100800 */
[----:B------:R-:W-:Y:S04]  /*20ec0*/  STL [R1+0x55c], R21 ;  /* 0x00055c1501007387 */ /* 0x000fe80000100800 */
[----:B------:R-:W-:Y:S01]  /*20ed0*/  STL [R1+0x8c0], R20 ;  /* 0x0008c01401007387 */ /* 0x000fe20000100800 */
[----:B--2---:R-:W-:-:S02]  /*20ee0*/  IADD3.X R19, PT, PT, R19, UR52, RZ, P5, !PT ;  /* 0x0000003413137c10 */ /* 0x004fc4000affe4ff */
        /* <DEDUP_REMOVED lines=9> */
[----:B------:R-:W-:Y:S02]  /*20f80*/  IADD3.X R13, PT, PT, R13, UR52, RZ, P3, !PT ;  /* 0x000000340d0d7c10 */ /* 0x000fe40009ffe4ff */
[----:B------:R-:W-:Y:S01]  /*20f90*/  IADD3 R9, P3, PT, R9, UR21, RZ ;  /* 0x0000001509097c10 */ /* 0x000fe2000ff7e0ff */
[----:B------:R-:W-:Y:S04]  /*20fa0*/  STL [R1+0x8cc], R15 ;  /* 0x0008cc0f01007387 */ /* 0x000fe80000100800 */
[----:B------:R0:W-:Y:S04]  /*20fb0*/  STL [R1+0x538], R9 ;  /* 0x0005380901007387 */ /* 0x0001e80000100800 */
[----:B------:R-:W-:Y:S04]  /*20fc0*/  STL [R1+0x540], R14 ;  /* 0x0005400e01007387 */ /* 0x000fe80000100800 */
[----:B0-----:R-:W2:Y:S01]  /*20fd0*/  LDL.LU R9, [R1+0x8a8] ;  /* 0x0008a80001097983 */ /* 0x001ea20000300800 */
[----:B------:R-:W-:-:S03]  /*20fe0*/  IADD3.X R12, PT, PT, R12, UR52, RZ, P4, !PT ;  /* 0x000000340c0c7c10 */ /* 0x000fc6000a7fe4ff */
[----:B------:R-:W-:Y:S04]  /*20ff0*/  STL [R1+0x8c4], R13 ;  /* 0x0008c40d01007387 */ /* 0x000fe80000100800 */
[----:B------:R-:W2:Y:S01]  /*21000*/  LDL.LU R33, [R1+0x53c] ;  /* 0x00053c0001217983 */ /* 0x000ea20000300800 */
[----:B---3--:R-:W-:-:S05]  /*21010*/  IADD3 R8, P4, PT, R8, UR21, RZ ;  /* 0x0000001508087c10 */ /* 0x008fca000ff9e0ff */
[----:B------:R0:W-:Y:S04]  /*21020*/  STL [R1+0x8b8], R8 ;  /* 0x0008b80801007387 */ /* 0x0001e80000100800 */
[----:B------:R-:W-:Y:S04]  /*21030*/  STL [R1+0x8bc], R12 ;  /* 0x0008bc0c01007387 */ /* 0x000fe80000100800 */
[----:B0-----:R-:W3:Y:S04]  /*21040*/  LDL.LU R8, [R1+0x8a0] ;  /* 0x0008a00001087983 */ /* 0x001ee80000300800 */
[----:B------:R-:W3:Y:S04]  /*21050*/  LDL.LU R32, [R1+0x534] ;  /* 0x0005340001207983 */ /* 0x000ee80000300800 */
[----:B------:R-:W3:Y:S01]  /*21060*/  LDL.LU R31, [R1+0x530] ;  /* 0x00053000011f7983 */ /* 0x000ee20000300800 */
[----:B----4-:R-:W-:-:S03]  /*21070*/  IADD3.X R7, PT, PT, R7, UR52, RZ, P5, !PT ;  /* 0x0000003407077c10 */ /* 0x010fc6000affe4ff */
        /* <DEDUP_REMOVED lines=8> */
[----:B------:R-:W-:-:S05]  /*21100*/  IADD3 R11, P5, PT, R11, UR21, RZ ;  /* 0x000000150b0b7c10 */ /* 0x000fca000ffbe0ff */
[----:B------:R0:W-:Y:S04]  /*21110*/  STL [R1+0x8b0], R11 ;  /* 0x0008b00b01007387 */ /* 0x0001e80000100800 */
[----:B------:R-:W4:Y:S04]  /*21120*/  LDL.LU R24, [R1+0x898] ;  /* 0x0008980001187983 */ /* 0x000f280000300800 */
[----:B------:R-:W4:Y:S04]  /*21130*/  LDL.LU R23, [R1+0x52c] ;  /* 0x00052c0001177983 */ /* 0x000f280000300800 */
[----:B0-----:R-:W4:Y:S04]  /*21140*/  LDL.LU R11, [R1+0x890] ;  /* 0x00089000010b7983 */ /* 0x001f280000300800 */
[----:B------:R-:W4:Y:S04]  /*21150*/  LDL.LU R22, [R1+0x524] ;  /* 0x0005240001167983 */ /* 0x000f280000300800 */
[----:B------:R-:W4:Y:S04]  /*21160*/  LDL.LU R21, [R1+0x888] ;  /* 0x0008880001157983 */ /* 0x000f280000300800 */
[----:B------:R-:W4:Y:S01]  /*21170*/  LDL.LU R20, [R1+0x51c] ;  /* 0x00051c0001147983 */ /* 0x000f220000300800 */
[----:B------:R-:W-:-:S05]  /*21180*/  IADD3.X R10, PT, PT, R10, UR52, RZ, P6, !PT ;  /* 0x000000340a0a7c10 */ /* 0x000fca000b7fe4ff */
[----:B------:R0:W-:Y:S04]  /*21190*/  STL [R1+0x544], R10 ;  /* 0x0005440a01007387 */ /* 0x0001e80000100800 */
[----:B------:R-:W4:Y:S04]  /*211a0*/  LDL.LU R19, [R1+0x880] ;  /* 0x0008800001137983 */ /* 0x000f280000300800 */
[----:B------:R-:W4:Y:S04]  /*211b0*/  LDL.LU R18, [R1+0x514] ;  /* 0x0005140001127983 */ /* 0x000f280000300800 */
[----:B------:R-:W4:Y:S04]  /*211c0*/  LDL.LU R17, [R1+0x510] ;  /* 0x0005100001117983 */ /* 0x000f280000300800 */
[----:B------:R-:W4:Y:S04]  /*211d0*/  LDL.LU R16, [R1+0x894] ;  /* 0x0008940001107983 */ /* 0x000f280000300800 */
[----:B------:R-:W4:Y:S04]  /*211e0*/  LDL.LU R15, [R1+0x508] ;  /* 0x00050800010f7983 */ /* 0x000f280000300800 */
[----:B------:R-:W4:Y:S04]  /*211f0*/  LDL.LU R14, [R1+0x88c] ;  /* 0x00088c00010e7983 */ /* 0x000f280000300800 */
[----:B------:R-:W4:Y:S04]  /*21200*/  LDL.LU R13, [R1+0x500] ;  /* 0x00050000010d7983 */ /* 0x000f280000300800 */
[----:B0-----:R-:W4:Y:S04]  /*21210*/  LDL.LU R10, [R1+0x884] ;  /* 0x00088400010a7983 */ /* 0x001f280000300800 */
[----:B------:R-:W4:Y:S01]  /*21220*/  LDL.LU R12, [R1+0x4f8] ;  /* 0x0004f800010c7983 */ /* 0x000f220000300800 */
[----:B--2---:R-:W-:-:S05]  /*21230*/  IADD3 R9, P6, PT, R9, UR21, RZ ;  /* 0x0000001509097c10 */ /* 0x004fca000ffde0ff */
[----:B------:R0:W-:Y:S04]  /*21240*/  STL [R1+0x8a8], R9 ;  /* 0x0008a80901007387 */ /* 0x0001e80000100800 */
[----:B0-----:R-:W2:Y:S01]  /*21250*/  LDL.LU R9, [R1+0x87c] ;  /* 0x00087c0001097983 */ /* 0x001ea20000300800 */
[----:B------:R-:W-:Y:S02]  /*21260*/  IADD3.X R33, PT, PT, R33, UR52, RZ, P2, !PT ;  /* 0x0000003421217c10 */ /* 0x000fe400097fe4ff */
[----:B---3--:R-:W-:Y:S02]  /*21270*/  IADD3 R8, P2, PT, R8, UR21, RZ ;  /* 0x0000001508087c10 */ /* 0x008fe4000ff5e0ff */
[----:B------:R-:W-:-:S03]  /*21280*/  IADD3.X R32, PT, PT, R32, UR52, RZ, P3, !PT ;  /* 0x0000003420207c10 */ /* 0x000fc60009ffe4ff */
[----:B------:R0:W-:Y:S01]  /*21290*/  STL [R1+0x8a0], R8 ;  /* 0x0008a00801007387 */ /* 0x0001e20000100800 */
[----:B------:R-:W-:Y:S02]  /*212a0*/  IADD3 R31, P3, PT, R31, UR21, RZ ;  /* 0x000000151f1f7c10 */ /* 0x000fe4000ff7e0ff */
[----:B----4-:R-:W-:Y:S01]  /*212b0*/  IADD3.X R30, PT, PT, R30, UR52, RZ, P4, !PT ;  /* 0x000000341e1e7c10 */ /* 0x010fe2000a7fe4ff */
[----:B0-----:R-:W3:Y:S04]  /*212c0*/  LDL.LU R8, [R1+0x878] ;  /* 0x0008780001087983 */ /* 0x001ee80000300800 */
[----:B------:R-:W-:Y:S01]  /*212d0*/  STL [R1+0x53c], R33 ;  /* 0x00053c2101007387 */ /* 0x000fe20000100800 */
[----:B------:R-:W-:Y:S02]  /*212e0*/  IADD3 R29, P4, PT, R29, UR21, RZ ;  /* 0x000000151d1d7c10 */ /* 0x000fe4000ff9e0ff */
[----:B------:R-:W-:Y:S01]  /*212f0*/  IADD3.X R28, PT, PT, R28, UR52, RZ, P5, !PT ;  /* 0x000000341c1c7c10 */ /* 0x000fe2000affe4ff */
[----:B------:R-:W-:Y:S01]  /*21300*/  STL [R1+0x534], R32 ;  /* 0x0005342001007387 */ /* 0x000fe20000100800 */
[----:B------:R-:W-:-:S03]  /*21310*/  IADD3 R7, P5, PT, R7, UR21, RZ ;  /* 0x0000001507077c10 */ /* 0x000fc6000ffbe0ff */
[----:B------:R-:W-:Y:S04]  /*21320*/  STL [R1+0x530], R31 ;  /* 0x0005301f01007387 */ /* 0x000fe80000100800 */
[----:B------:R-:W-:Y:S04]  /*21330*/  STL [R1+0x8b4], R30 ;  /* 0x0008b41e01007387 */ /* 0x000fe80000100800 */
[----:B------:R0:W-:Y:S04]  /*21340*/  STL [R1+0x520], R7 ;  /* 0x0005200701007387 */ /* 0x0001e80000100800 */
[----:B------:R-:W-:Y:S04]  /*21350*/  STL [R1+0x528], R29 ;  /* 0x0005281d01007387 */ /* 0x000fe80000100800 */
[----:B0-----:R-:W4:Y:S01]  /*21360*/  LDL.LU R7, [R1+0x50c] ;  /* 0x00050c0001077983 */ /* 0x001f220000300800 */
[----:B------:R-:W-:-:S02]  /*21370*/  IADD3.X R27, PT, PT, R27, UR52, RZ, P6, !PT ;  /* 0x000000341b1b7c10 */ /* 0x000fc4000b7fe4ff */
[----:B------:R-:W-:Y:S02]  /*21380*/  IADD3 R26, P6, PT, R26, UR21, RZ ;  /* 0x000000151a1a7c10 */ /* 0x000fe4000ffde0ff */
[----:B------:R-:W-:Y:S01]  /*21390*/  IADD3.X R25, PT, PT, R25, UR52, RZ, P2, !PT ;  /* 0x0000003419197c10 */ /* 0x000fe200097fe4ff */
        /* <DEDUP_REMOVED lines=24> */
[----:B------:R-:W-:Y:S04]  /*21520*/  STL [R1+0x514], R18 ;  /* 0x0005141201007387 */ /* 0x000fe80000100800 */
[----:B------:R-:W-:Y:S01]  /*21530*/  STL [R1+0x510], R17 ;  /* 0x0005101101007387 */ /* 0x000fe20000100800 */
[----:B------:R-:W-:-:S03]  /*21540*/  IADD3.X R10, PT, PT, R10, UR52, RZ, P4, !PT ;  /* 0x000000340a0a7c10 */ /* 0x000fc6000a7fe4ff */
[----:B------:R-:W-:Y:S01]  /*21550*/  STL [R1+0x894], R16 ;  /* 0x0008941001007387 */ /* 0x000fe20000100800 */
[----:B------:R-:W-:-:S03]  /*21560*/  IADD3 R13, P3, PT, R13, UR21, RZ ;  /* 0x000000150d0d7c10 */ /* 0x000fc6000ff7e0ff */
[----:B------:R-:W-:Y:S01]  /*21570*/  STL [R1+0x508], R15 ;  /* 0x0005080f01007387 */ /* 0x000fe20000100800 */
[----:B------:R-:W-:-:S03]  /*21580*/  IADD3 R12, P4, PT, R12, UR21, RZ ;  /* 0x000000150c0c7c10 */ /* 0x000fc6000ff9e0ff */
[----:B------:R0:W-:Y:S04]  /*21590*/  STL [R1+0x884], R10 ;  /* 0x0008840a01007387 */ /* 0x0001e80000100800 */
[----:B------:R-:W-:Y:S04]  /*215a0*/  STL [R1+0x88c], R14 ;  /* 0x00088c0e01007387 */ /* 0x000fe80000100800 */
[----:B0-----:R-:W4:Y:S04]  /*215b0*/  LDL.LU R10, [R1+0x504] ;  /* 0x00050400010a7983 */ /* 0x001f280000300800 */
[----:B------:R-:W-:Y:S04]  /*215c0*/  STL [R1+0x500], R13 ;  /* 0x0005000d01007387 */ /* 0x000fe80000100800 */
[----:B------:R-:W4:Y:S01]  /*215d0*/  LDL.LU R33, [R1+0x868] ;  /* 0x0008680001217983 */ /* 0x000f220000300800 */
[----:B--2---:R-:W-:-:S05]  /*215e0*/  IADD3.X R9, PT, PT, R9, UR52, RZ, P5, !PT ;  /* 0x0000003409097c10 */ /* 0x004fca000affe4ff */
[----:B------:R0:W-:Y:S04]  /*215f0*/  STL [R1+0x87c], R9 ;  /* 0x00087c0901007387 */ /* 0x0001e80000100800 */
[----:B------:R-:W-:Y:S04]  /*21600*/  STL [R1+0x4f8], R12 ;  /* 0x0004f80c01007387 */ /* 0x000fe80000100800 */
[----:B0-----:R-:W2:Y:S04]  /*21610*/  LDL.LU R9, [R1+0x4fc] ;  /* 0x0004fc0001097983 */ /* 0x001ea80000300800 */
[----:B------:R-:W2:Y:S04]  /*21620*/  LDL.LU R32, [R1+0x860] ;  /* 0x0008600001207983 */ /* 0x000ea80000300800 */
[----:B------:R-:W2:Y:S04]  /*21630*/  LDL.LU R31, [R1+0x4f4] ;  /* 0x0004f400011f7983 */ /* 0x000ea80000300800 */
[----:B------:R-:W2:Y:S01]  /*21640*/  LDL.LU R30, [R1+0x4f0] ;  /* 0x0004f000011e7983 */ /* 0x000ea20000300800 */
[----:B---3--:R-:W-:-:S05]  /*21650*/  IADD3 R8, P5, PT, R8, UR21, RZ ;  /* 0x0000001508087c10 */ /* 0x008fca000ffbe0ff */
[----:B------:R0:W-:Y:S04]  /*21660*/  STL [R1+0x878], R8 ;  /* 0x0008780801007387 */ /* 0x0001e80000100800 */
[----:B------:R-:W3:Y:S04]  /*21670*/  LDL.LU R29, [R1+0x874] ;  /* 0x00087400011d7983 */ /* 0x000ee80000300800 */
[----:B------:R-:W3:Y:S04]  /*21680*/  LDL.LU R28, [R1+0x4e8] ;  /* 0x0004e800011c7983 */ /* 0x000ee80000300800 */
[----:B0-----:R-:W3:Y:S04]  /*21690*/  LDL.LU R8, [R1+0x86c] ;  /* 0x00086c0001087983 */ /* 0x001ee80000300800 */
[----:B------:R-:W3:Y:S04]  /*216a0*/  LDL.LU R27, [R1+0x4e0] ;  /* 0x0004e000011b7983 */ /* 0x000ee80000300800 */
[----:B------:R-:W3:Y:S04]  /*216b0*/  LDL.LU R26, [R1+0x864] ;  /* 0x00086400011a7983 */ /* 0x000ee80000300800 */
[----:B------:R-:W3:Y:S01]  /*216c0*/  LDL.LU R25, [R1+0x4d8] ;  /* 0x0004d80001197983 */ /* 0x000ee20000300800 */
[----:B----4-:R-:W-:-:S05]  /*216d0*/  IADD3.X R7, PT, PT, R7, UR52, RZ, P6, !PT ;  /* 0x0000003407077c10 */ /* 0x010fca000b7fe4ff */
        /* <DEDUP_REMOVED lines=18> */
[----:B------:R-:W-:-:S05]  /*21800*/  IADD3.X R10, PT, PT, R10, UR52, RZ, P2, !PT ;  /* 0x000000340a0a7c10 */ /* 0x000fca00097fe4ff */
[----:B------:R0:W-:Y:S04]  /*21810*/  STL [R1+0x504], R10 ;  /* 0x0005040a01007387 */ /* 0x0001e80000100800 */
[----:B0-----:R-:W4:Y:S01]  /*21820*/  LDL.LU R10, [R1+0x4b8] ;  /* 0x0004b800010a7983 */ /* 0x001f220000300800 */
[----:B------:R-:W-:Y:S02]  /*21830*/  IADD3 R33, P2, PT, R33, UR21, RZ ;  /* 0x0000001521217c10 */ /* 0x000fe4000ff5e0ff */
[----:B--2---:R-:W-:-:S05]  /*21840*/  IADD3.X R9, PT, PT, R9, UR52, RZ, P3, !PT ;  /* 0x0000003409097c10 */ /* 0x004fca0009ffe4ff */
[----:B------:R0:W-:Y:S04]  /*21850*/  STL [R1+0x4fc], R9 ;  /* 0x0004fc0901007387 */ /* 0x0001e80000100800 */
[----:B0-----:R-:W2:Y:S01]  /*21860*/  LDL.LU R9, [R1+0x83c] ;  /* 0x00083c0001097983 */ /* 0x001ea20000300800 */
[----:B------:R-:W-:Y:S02]  /*21870*/  IADD3 R32, P3, PT, R32, UR21, RZ ;  /* 0x0000001520207c10 */ /* 0x000fe4000ff7e0ff */
[----:B------:R-:W-:Y:S02]  /*21880*/  IADD3.X R31, PT, PT, R31, UR52, RZ, P4, !PT ;  /* 0x000000341f1f7c10 */ /* 0x000fe4000a7fe4ff */
[----:B------:R-:W-:Y:S01]  /*21890*/  IADD3 R30, P4, PT, R30, UR21, RZ ;  /* 0x000000151e1e7c10 */ /* 0x000fe2000ff9e0ff */
[----:B------:R-:W-:Y:S04]  /*218a0*/  STL [R1+0x868], R33 ;  /* 0x0008682101007387 */ /* 0x000fe80000100800 */
[----:B------:R-:W-:Y:S01]  /*218b0*/  STL [R1+0x860], R32 ;  /* 0x0008602001007387 */ /* 0x000fe20000100800 */
[----:B---3--:R-:W-:-:S03]  /*218c0*/  IADD3.X R29, PT, PT, R29, UR52, RZ, P5, !PT ;  /* 0x000000341d1d7c10 */ /* 0x008fc6000affe4ff */
[----:B------:R-:W-:Y:S01]  /*218d0*/  STL [R1+0x4f4], R31 ;  /* 0x0004f41f01007387 */ /* 0x000fe20000100800 */
[----:B------:R-:W-:Y:S02]  /*218e0*/  IADD3 R28, P5, PT, R28, UR21, RZ ;  /* 0x000000151c1c7c10 */ /* 0x000fe4000ffbe0ff */
[----:B------:R-:W-:Y:S01]  /*218f0*/  IADD3.X R8, PT, PT, R8, UR52, RZ, P6, !PT ;  /* 0x0000003408087c10 */ /* 0x000fe2000b7fe4ff */
[----:B------:R-:W-:Y:S01]  /*21900*/  STL [R1+0x4f0], R30 ;  /* 0x0004f01e01007387 */ /* 0x000fe20000100800 */
[----:B------:R-:W-:-:S03]  /*21910*/  IADD3 R27, P6, PT, R27, UR21, RZ ;  /* 0x000000151b1b7c10 */ /* 0x000fc6000ffde0ff */
[----:B------:R0:W-:Y:S01]  /*21920*/  STL [R1+0x86c], R8 ;  /* 0x00086c0801007387 */ /* 0x0001e20000100800 */
[----:B------:R-:W-:-:S03]  /*21930*/  IADD3.X R26, PT, PT, R26, UR52, RZ, P2, !PT ;  /* 0x000000341a1a7c10 */ /* 0x000fc600097fe4ff */
[----:B------:R-:W-:Y:S01]  /*21940*/  STL [R1+0x874], R29 ;  /* 0x0008741d01007387 */ /* 0x000fe20000100800 */
[----:B------:R-:W-:-:S03]  /*21950*/  IADD3 R25, P2, PT, R25, UR21, RZ ;  /* 0x0000001519197c10 */ /* 0x000fc6000ff5e0ff */
[----:B0-----:R-:W3:Y:S04]  /*21960*/  LDL.LU R8, [R1+0x838] ;  /* 0x0008380001087983 */ /* 0x001ee80000300800 */
[----:B------:R-:W-:Y:S04]  /*21970*/  STL [R1+0x4e8], R28 ;  /* 0x0004e81c01007387 */ /* 0x000fe80000100800 */
[----:B------:R-:W-:Y:S01]  /*21980*/  STL [R1+0x4e0], R27 ;  /* 0x0004e01b01007387 */ /* 0x000fe20000100800 */
[----:B----4-:R-:W-:-:S03]  /*21990*/  IADD3.X R24, PT, PT, R24, UR52, RZ, P3, !PT ;  /* 0x0000003418187c10 */ /* 0x010fc60009ffe4ff */
[----:B------:R-:W-:Y:S01]  /*219a0*/  STL [R1+0x864], R26 ;  /* 0x0008641a01007387 */ /* 0x000fe20000100800 */
[----:B------:R-:W-:-:S03]  /*219b0*/  IADD3.X R7, PT, PT, R7, UR52, RZ, P4, !PT ;  /* 0x0000003407077c10 */ /* 0x000fc6000a7fe4ff */
[----:B------:R-:W-:Y:S04]  /*219c0*/  STL [R1+0x4d8], R25 ;  /* 0x0004d81901007387 */ /* 0x000fe80000100800 */
[----:B------:R0:W-:Y:S04]  /*219d0*/  STL [R1+0x4ec], R7 ;  /* 0x0004ec0701007387 */ /* 0x0001e80000100800 */
[----:B------:R-:W-:Y:S04]  /*219e0*/  STL [R1+0x85c], R24 ;  /* 0x00085c1801007387 */ /* 0x000fe80000100800 */
[----:B0-----:R-:W4:Y:S01]  /*219f0*/  LDL.LU R7, [R1+0x4cc] ;  /* 0x0004cc0001077983 */ /* 0x001f220000300800 */
[----:B------:R-:W-:-:S02]  /*21a00*/  IADD3 R23, P3, PT, R23, UR21, RZ ;  /* 0x0000001517177c10 */ /* 0x000fc4000ff7e0ff */
[----:B------:R-:W-:Y:S02]  /*21a10*/  IADD3 R22, P4, PT, R22, UR21, RZ ;  /* 0x0000001516167c10 */ /* 0x000fe4000ff9e0ff */
[----:B------:R-:W-:Y:S02]  /*21a20*/  IADD3.X R21, PT, PT, R21, UR52, RZ, P5, !PT ;  /* 0x0000003415157c10 */ /* 0x000fe4000affe4ff */
[----:B------:R-:W-:Y:S01]  /*21a30*/  IADD3 R20, P5, PT, R20, UR21, RZ ;  /* 0x0000001514147c10 */ /* 0x000fe2000ffbe0ff */
        /* <DEDUP_REMOVED lines=18> */
[----:B------:R0:W-:Y:S04]  /*21b60*/  STL [R1+0x4c0], R11 ;  /* 0x0004c00b01007387 */ /* 0x0001e80000100800 */
[----:B------:R-:W-:Y:S04]  /*21b70*/  STL [R1+0x4c8], R14 ;  /* 0x0004c80e01007387 */ /* 0x000fe80000100800 */
[----:B0-----:R-:W4:Y:S04]  /*21b80*/  LDL.LU R11, [R1+0x830] ;  /* 0x00083000010b7983 */ /* 0x001f280000300800 */
[----:B------:R-:W-:Y:S04]  /*21b90*/  STL [R1+0x84c], R13 ;  /* 0x00084c0d01007387 */ /* 0x000fe80000100800 */
[----:B------:R-:W4:Y:S01]  /*21ba0*/  LDL.LU R33, [R1+0x4c4] ;  /* 0x0004c40001217983 */ /* 0x000f220000300800 */
[----:B------:R-:W-:-:S05]  /*21bb0*/  IADD3 R10, P5, PT, R10, UR21, RZ ;  /* 0x000000150a0a7c10 */ /* 0x000fca000ffbe0ff */
[----:B------:R0:W-:Y:S04]  /*21bc0*/  STL [R1+0x4b8], R10 ;  /* 0x0004b80a01007387 */ /* 0x0001e80000100800 */
[----:B------:R-:W-:Y:S04]  /*21bd0*/  STL [R1+0x844], R12 ;  /* 0x0008440c01007387 */ /* 0x000fe80000100800 */
[----:B0-----:R-:W4:Y:S04]  /*21be0*/  LDL.LU R10, [R1+0x828] ;  /* 0x00082800010a7983 */ /* 0x001f280000300800 */
[----:B------:R-:W4:Y:S04]  /*21bf0*/  LDL.LU R32, [R1+0x4bc] ;  /* 0x0004bc0001207983 */ /* 0x000f280000300800 */
[----:B------:R-:W4:Y:S04]  /*21c00*/  LDL.LU R31, [R1+0x820] ;  /* 0x00082000011f7983 */ /* 0x000f280000300800 */
[----:B------:R-:W4:Y:S01]  /*21c10*/  LDL.LU R30, [R1+0x4b4] ;  /* 0x0004b400011e7983 */ /* 0x000f220000300800 */
[----:B--2---:R-:W-:-:S05]  /*21c20*/  IADD3.X R9, PT, PT, R9, UR52, RZ, P6, !PT ;  /* 0x0000003409097c10 */ /* 0x004fca000b7fe4ff */
[----:B------:R0:W-:Y:S04]  /*21c30*/  STL [R1+0x83c], R9 ;  /* 0x00083c0901007387 */ /* 0x0001e80000100800 */
[----:B------:R-:W2:Y:S04]  /*21c40*/  LDL.LU R29, [R1+0x4b0] ;  /* 0x0004b000011d7983 */ /* 0x000ea80000300800 */
[----:B------:R-:W2:Y:S04]  /*21c50*/  LDL.LU R28, [R1+0x834] ;  /* 0x00083400011c7983 */ /* 0x000ea80000300800 */
        /* <DEDUP_REMOVED lines=23> */
[----:B------:R-:W-:-:S05]  /*21dd0*/  IADD3 R11, P2, PT, R11, UR21, RZ ;  /* 0x000000150b0b7c10 */ /* 0x000fca000ff5e0ff */
[----:B------:R0:W-:Y:S01]  /*21de0*/  STL [R1+0x830], R11 ;  /* 0x0008300b01007387 */ /* 0x0001e20000100800 */
[----:B------:R-:W-:-:S03]  /*21df0*/  IADD3.X R33, PT, PT, R33, UR52, RZ, P3, !PT ;  /* 0x0000003421217c10 */ /* 0x000fc60009ffe4ff */
[----:B0-----:R-:W4:Y:S01]  /*21e00*/  LDL.LU R11, [R1+0x804] ;  /* 0x00080400010b7983 */ /* 0x001f220000300800 */
[----:B------:R-:W-:Y:S02]  /*21e10*/  IADD3 R10, P3, PT, R10, UR21, RZ ;  /* 0x000000150a0a7c10 */ /* 0x000fe4000ff7e0ff */
[----:B------:R-:W-:-:S03]  /*21e20*/  IADD3.X R32, PT, PT, R32, UR52, RZ, P4, !PT ;  /* 0x0000003420207c10 */ /* 0x000fc6000a7fe4ff */
[----:B------:R0:W-:Y:S01]  /*21e30*/  STL [R1+0x828], R10 ;  /* 0x0008280a01007387 */ /* 0x0001e20000100800 */
[----:B------:R-:W-:Y:S02]  /*21e40*/  IADD3 R31, P4, PT, R31, UR21, RZ ;  /* 0x000000151f1f7c10 */ /* 0x000fe4000ff9e0ff */
[----:B------:R-:W-:Y:S01]  /*21e50*/  IADD3.X R30, PT, PT, R30, UR52, RZ, P5, !PT ;  /* 0x000000341e1e7c10 */ /* 0x000fe2000affe4ff */
        /* <DEDUP_REMOVED lines=14> */
[----:B------:R-:W-:Y:S04]  /*21f40*/  STL [R1+0x834], R28 ;  /* 0x0008341c01007387 */ /* 0x000fe80000100800 */
[----:B------:R-:W-:Y:S01]  /*21f50*/  STL [R1+0x82c], R27 ;  /* 0x00082c1b01007387 */ /* 0x000fe20000100800 */
[----:B---3--:R-:W-:Y:S02]  /*21f60*/  IADD3 R24, P3, PT, R24, UR21, RZ ;  /* 0x0000001518187c10 */ /* 0x008fe4000ff7e0ff */
[----:B------:R-:W-:Y:S01]  /*21f70*/  IADD3.X R23, PT, PT, R23, UR52, RZ, P4, !PT ;  /* 0x0000003417177c10 */ /* 0x000fe2000a7fe4ff */
        /* <DEDUP_REMOVED lines=8> */
[----:B0-----:R-:W3:Y:S04]  /*22000*/  LDL.LU R8, [R1+0x7f8] ;  /* 0x0007f80001087983 */ /* 0x001ee80000300800 */
[----:B------:R-:W-:Y:S01]  /*22010*/  STL [R1+0x81c], R23 ;  /* 0x00081c1701007387 */ /* 0x000fe20000100800 */
[----:B----4-:R-:W-:-:S03]  /*22020*/  IADD3 R19, P6, PT, R19, UR21, RZ ;  /* 0x0000001513137c10 */ /* 0x010fc6000ffde0ff */
        /* <DEDUP_REMOVED lines=13> */
[----:B------:R-:W-:Y:S04]  /*22100*/  STL [R1+0x490], R15 ;  /* 0x0004900f01007387 */ /* 0x000fe80000100800 */
[----:B------:R0:W-:Y:S04]  /*22110*/  STL [R1+0x80c], R7 ;  /* 0x00080c0701007387 */ /* 0x0001e80000100800 */
[----:B------:R-:W-:Y:S04]  /*22120*/  STL [R1+0x814], R14 ;  /* 0x0008140e01007387 */ /* 0x000fe80000100800 */
[----:B0-----:R-:W4:Y:S01]  /*22130*/  LDL.LU R7, [R1+0x48c] ;  /* 0x00048c0001077983 */ /* 0x001f220000300800 */
[----:B------:R-:W-:-:S02]  /*22140*/  IADD3 R13, P4, PT, R13, UR21, RZ ;  /* 0x000000150d0d7c10 */ /* 0x000fc4000ff9e0ff */
[----:B------:R-:W-:-:S03]  /*22150*/  IADD3 R12, P5, PT, R12, UR21, RZ ;  /* 0x000000150c0c7c10 */ /* 0x000fc6000ffbe0ff */
[----:B------:R-:W-:Y:S04]  /*22160*/  STL [R1+0x488], R13 ;  /* 0x0004880d01007387 */ /* 0x000fe80000100800 */
[----:B------:R-:W4:Y:S01]  /*22170*/  LDL.LU R33, [R1+0x7f0] ;  /* 0x0007f00001217983 */ /* 0x000f220000300800 */
[----:B------:R-:W-:-:S05]  /*22180*/  IADD3.X R11, PT, PT, R11, UR52, RZ, P6, !PT ;  /* 0x000000340b0b7c10 */ /* 0x000fca000b7fe4ff */
[----:B------:R0:W-:Y:S04]  /*22190*/  STL [R1+0x804], R11 ;  /* 0x0008040b01007387 */ /* 0x0001e80000100800 */
[----:B------:R-:W-:Y:S04]  /*221a0*/  STL [R1+0x480], R12 ;  /* 0x0004800c01007387 */ /* 0x000fe80000100800 */
        /* <DEDUP_REMOVED lines=31> */
[----:B----4-:R-:W-:-:S05]  /*223a0*/  IADD3.X R7, PT, PT, R7, UR52, RZ, P3, !PT ;  /* 0x0000003407077c10 */ /* 0x010fca0009ffe4ff */
[----:B------:R0:W-:Y:S04]  /*223b0*/  STL [R1+0x48c], R7 ;  /* 0x00048c0701007387 */ /* 0x0001e80000100800 */
[----:B0-----:R-:W4:Y:S01]  /*223c0*/  LDL.LU R7, [R1+0x440] ;  /* 0x0004400001077983 */ /* 0x001f220000300800 */
[----:B------:R-:W-:Y:S02]  /*223d0*/  IADD3 R33, P3, PT, R33, UR21, RZ ;  /* 0x0000001521217c10 */ /* 0x000fe4000ff7e0ff */
[----:B------:R-:W-:Y:S02]  /*223e0*/  IADD3.X R11, PT, PT, R11, UR52, RZ, P4, !PT ;  /* 0x000000340b0b7c10 */ /* 0x000fe4000a7fe4ff */
[----:B------:R-:W-:-:S03]  /*223f0*/  IADD3 R32, P4, PT, R32, UR21, RZ ;  /* 0x0000001520207c10 */ /* 0x000fc6000ff9e0ff */
[----:B------:R0:W-:Y:S01]  /*22400*/  STL [R1+0x484], R11 ;  /* 0x0004840b01007387 */ /* 0x0001e20000100800 */
[----:B------:R-:W-:Y:S02]  /*22410*/  IADD3.X R31, PT, PT, R31, UR52, RZ, P5, !PT ;  /* 0x000000341f1f7c10 */ /* 0x000fe4000affe4ff */
[----:B------:R-:W-:Y:S01]  /*22420*/  IADD3 R30, P5, PT, R30, UR21, RZ ;  /* 0x000000151e1e7c10 */ /* 0x000fe2000ffbe0ff */
[----:B0-----:R-:W4:Y:S04]  /*22430*/  LDL.LU R11, [R1+0x7c4] ;  /* 0x0007c400010b7983 */ /* 0x001f280000300800 */
        /* <DEDUP_REMOVED lines=10> */
[----:B------:R-:W-:Y:S01]  /*224e0*/  STL [R1+0x474], R29 ;  /* 0x0004741d01007387 */ /* 0x000fe20000100800 */
[----:B------:R-:W-:-:S03]  /*224f0*/  IADD3 R25, P3, PT, R25, UR21, RZ ;  /* 0x0000001519197c10 */ /* 0x000fc6000ff7e0ff */
[----:B0-----:R-:W4:Y:S04]  /*22500*/  LDL.LU R10, [R1+0x438] ;  /* 0x00043800010a7983 */ /* 0x001f280000300800 */
[----:B------:R-:W-:Y:S04]  /*22510*/  STL [R1+0x470], R28 ;  /* 0x0004701c01007387 */ /* 0x000fe80000100800 */
[----:B------:R-:W-:Y:S04]  /*22520*/  STL [R1+0x468], R27 ;  /* 0x0004681b01007387 */ /* 0x000fe80000100800 */
[----:B------:R-:W-:Y:S04]  /*22530*/  STL [R1+0x7ec], R26 ;  /* 0x0007ec1a01007387 */ /* 0x000fe80000100800 */
[----:B------:R-:W-:Y:S01]  /*22540*/  STL [R1+0x460], R25 ;  /* 0x0004601901007387 */ /* 0x000fe20000100800 */
[----:B--2---:R-:W-:-:S02]  /*22550*/  IADD3.X R24, PT, PT, R24, UR52, RZ, P4, !PT ;  /* 0x0000003418187c10 */ /* 0x004fc4000a7fe4ff */
[----:B------:R-:W-:-:S05]  /*22560*/  IADD3.X R9, PT, PT, R9, UR52, RZ, P5, !PT ;  /* 0x0000003409097c10 */ /* 0x000fca000affe4ff */
[----:B------:R0:W-:Y:S04]  /*22570*/  STL [R1+0x7dc], R9 ;  /* 0x0007dc0901007387 */ /* 0x0001e80000100800 */
[----:B------:R-:W-:Y:S04]  /*22580*/  STL [R1+0x7e4], R24 ;  /* 0x0007e41801007387 */ /* 0x000fe80000100800 */
[----:B0-----:R-:W2:Y:S01]  /*22590*/  LDL.LU R9, [R1+0x7bc] ;  /* 0x0007bc0001097983 */ /* 0x001ea20000300800 */
[----:B------:R-:W-:Y:S02]  /*225a0*/  IADD3 R23, P4, PT, R23, UR21, RZ ;  /* 0x0000001517177c10 */ /* 0x000fe4000ff9e0ff */
[----:B------:R-:W-:-:S02]  /*225b0*/  IADD3 R22, P5, PT, R22, UR21, RZ ;  /* 0x0000001516167c10 */ /* 0x000fc4000ffbe0ff */
[----:B------:R-:W-:Y:S02]  /*225c0*/  IADD3.X R21, PT, PT, R21, UR52, RZ, P6, !PT ;  /* 0x0000003415157c10 */ /* 0x000fe4000b7fe4ff */
[----:B------:R-:W-:Y:S01]  /*225d0*/  IADD3 R20, P6, PT, R20, UR21, RZ ;  /* 0x0000001514147c10 */ /* 0x000fe2000ffde0ff */
[----:B------:R-:W-:Y:S01]  /*225e0*/  STL [R1+0x458], R23 ;  /* 0x0004581701007387 */ /* 0x000fe20000100800 */
[----:B---3--:R-:W-:-:S03]  /*225f0*/  IADD3.X R19, PT, PT, R19, UR52, RZ, P2, !PT ;  /* 0x0000003413137c10 */ /* 0x008fc600097fe4ff */
        /* <DEDUP_REMOVED lines=18> */
[----:B0-----:R-:W3:Y:S04]  /*22720*/  LDL.LU R8, [R1+0x7b8] ;  /* 0x0007b80001087983 */ /* 0x001ee80000300800 */
[----:B------:R-:W-:Y:S04]  /*22730*/  STL [R1+0x7d4], R13 ;  /* 0x0007d40d01007387 */ /* 0x000fe80000100800 */
[----:B------:R-:W3:Y:S01]  /*22740*/  LDL.LU R33, [R1+0x44c] ;  /* 0x00044c0001217983 */ /* 0x000ee20000300800 */
[----:B----4-:R-:W-:-:S05]  /*22750*/  IADD3 R7, P6, PT, R7, UR21, RZ ;  /* 0x0000001507077c10 */ /* 0x010fca000ffde0ff */
[----:B------:R0:W-:Y:S04]  /*22760*/  STL [R1+0x440], R7 ;  /* 0x0004400701007387 */ /* 0x0001e80000100800 */
[----:B------:R-:W-:Y:S04]  /*22770*/  STL [R1+0x7cc], R12 ;  /* 0x0007cc0c01007387 */ /* 0x000fe80000100800 */
        /* <DEDUP_REMOVED lines=31> */
[----:B---3--:R-:W-:-:S05]  /*22970*/  IADD3 R8, P3, PT, R8, UR21, RZ ;  /* 0x0000001508087c10 */ /* 0x008fca000ff7e0ff */
[----:B------:R0:W-:Y:S01]  /*22980*/  STL [R1+0x7b8], R8 ;  /* 0x0007b80801007387 */ /* 0x0001e20000100800 */
[----:B------:R-:W-:-:S03]  /*22990*/  IADD3.X R33, PT, PT, R33, UR52, RZ, P4, !PT ;  /* 0x0000003421217c10 */ /* 0x000fc6000a7fe4ff */
[----:B0-----:R-:W3:Y:S01]  /*229a0*/  LDL.LU R8, [R1+0x78c] ;  /* 0x00078c0001087983 */ /* 0x001ee20000300800 */
[----:B----4-:R-:W-:-:S05]  /*229b0*/  IADD3 R7, P4, PT, R7, UR21, RZ ;  /* 0x0000001507077c10 */ /* 0x010fca000ff9e0ff */
[----:B------:R0:W-:Y:S04]  /*229c0*/  STL [R1+0x7b0], R7 ;  /* 0x0007b00701007387 */ /* 0x0001e80000100800 */
[----:B0-----:R-:W4:Y:S01]  /*229d0*/  LDL.LU R7, [R1+0x400] ;  /* 0x0004000001077983 */ /* 0x001f220000300800 */
[----:B------:R-:W-:Y:S02]  /*229e0*/  IADD3.X R32, PT, PT, R32, UR52, RZ, P5, !PT ;  /* 0x0000003420207c10 */ /* 0x000fe4000affe4ff */
[----:B------:R-:W-:Y:S02]  /*229f0*/  IADD3 R31, P5, PT, R31, UR21, RZ ;  /* 0x000000151f1f7c10 */ /* 0x000fe4000ffbe0ff */
[----:B------:R-:W-:Y:S01]  /*22a00*/  IADD3.X R30, PT, PT, R30, UR52, RZ, P6, !PT ;  /* 0x000000341e1e7c10 */ /* 0x000fe2000b7fe4ff */
[----:B------:R-:W-:Y:S04]  /*22a10*/  STL [R1+0x44c], R33 ;  /* 0x00044c2101007387 */ /* 0x000fe80000100800 */
[----:B------:R-:W-:Y:S01]  /*22a20*/  STL [R1+0x444], R32 ;  /* 0x0004442001007387 */ /* 0x000fe20000100800 */
[----:B------:R-:W-:-:S02]  /*22a30*/  IADD3 R29, P6, PT, R29, UR21, RZ ;  /* 0x000000151d1d7c10 */ /* 0x000fc4000ffde0ff */
        /* <DEDUP_REMOVED lines=9> */
[----:B0-----:R-:W4:Y:S04]  /*22ad0*/  LDL.LU R11, [R1+0x784] ;  /* 0x00078400010b7983 */ /* 0x001f280000300800 */
        /* <DEDUP_REMOVED lines=13> */
[----:B------:R-:W-:Y:S04]  /*22bb0*/  STL [R1+0x7a4], R23 ;  /* 0x0007a41701007387 */ /* 0x000fe80000100800 */
[----:B------:R-:W-:Y:S04]  /*22bc0*/  STL [R1+0x79c], R22 ;  /* 0x00079c1601007387 */ /* 0x000fe80000100800 */
[----:B------:R-:W-:Y:S04]  /*22bd0*/  STL [R1+0x798], R21 ;  /* 0x0007981501007387 */ /* 0x000fe80000100800 */
[----:B------:R-:W-:Y:S01]  /*22be0*/  STL [R1+0x42c], R20 ;  /* 0x00042c1401007387 */ /* 0x000fe20000100800 */
[----:B--2---:R-:W-:-:S02]  /*22bf0*/  IADD3 R19, P2, PT, R19, UR21, RZ ;  /* 0x0000001513137c10 */ /* 0x004fc4000ff5e0ff */
        /* <DEDUP_REMOVED lines=10> */
[----:B------:R-:W-:-:S05]  /*22ca0*/  IADD3.X R9, PT, PT, R9, UR52, RZ, P6, !PT ;  /* 0x0000003409097c10 */ /* 0x000fca000b7fe4ff */
[----:B------:R0:W-:Y:S04]  /*22cb0*/  STL [R1+0x794], R9 ;  /* 0x0007940901007387 */ /* 0x0001e80000100800 */
[----:B------:R-:W-:Y:S04]  /*22cc0*/  STL [R1+0x414], R14 ;  /* 0x0004140e01007387 */ /* 0x000fe80000100800 */
[----:B0-----:R-:W2:Y:S01]  /*22cd0*/  LDL.LU R9, [R1+0x77c] ;  /* 0x00077c0001097983 */ /* 0x001ea20000300800 */
[----:B------:R-:W-:Y:S02]  /*22ce0*/  IADD3 R13, P5, PT, R13, UR21, RZ ;  /* 0x000000150d0d7c10 */ /* 0x000fe4000ffbe0ff */
[----:B------:R-:W-:-:S03]  /*22cf0*/  IADD3 R12, P6, PT, R12, UR21, RZ ;  /* 0x000000150c0c7c10 */ /* 0x000fc6000ffde0ff */
[----:B------:R-:W-:Y:S04]  /*22d00*/  STL [R1+0x410], R13 ;  /* 0x0004100d01007387 */ /* 0x000fe80000100800 */
[----:B------:R-:W2:Y:S01]  /*22d10*/  LDL.LU R33, [R1+0x778] ;  /* 0x0007780001217983 */ /* 0x000ea20000300800 */
[----:B---3--:R-:W-:-:S05]  /*22d20*/  IADD3.X R8, PT, PT, R8, UR52, RZ, P2, !PT ;  /* 0x0000003408087c10 */ /* 0x008fca00097fe4ff */
[----:B------:R0:W-:Y:S04]  /*22d30*/  STL [R1+0x78c], R8 ;  /* 0x00078c0801007387 */ /* 0x0001e80000100800 */
[----:B------:R-:W-:Y:S04]  /*22d40*/  STL [R1+0x408], R12 ;  /* 0x0004080c01007387 */ /* 0x000fe80000100800 */
[----:B0-----:R-:W3:Y:S04]  /*22d50*/  LDL.LU R8, [R1+0x40c] ;  /* 0x00040c0001087983 */ /* 0x001ee80000300800 */
[----:B------:R-:W3:Y:S04]  /*22d60*/  LDL.LU R32, [R1+0x770] ;  /* 0x0007700001207983 */ /* 0x000ee80000300800 */
[----:B------:R-:W3:Y:S04]  /*22d70*/  LDL.LU R31, [R1+0x404] ;  /* 0x00040400011f7983 */ /* 0x000ee80000300800 */
[----:B------:R-:W3:Y:S01]  /*22d80*/  LDL.LU R30, [R1+0x768] ;  /* 0x00076800011e7983 */ /* 0x000ee20000300800 */
[----:B----4-:R-:W-:-:S05]  /*22d90*/  IADD3 R7, P2, PT, R7, UR21, RZ ;  /* 0x0000001507077c10 */ /* 0x010fca000ff5e0ff */
        /* <DEDUP_REMOVED lines=26> */
[----:B--2---:R-:W-:-:S05]  /*22f40*/  IADD3.X R9, PT, PT, R9, UR52, RZ, P4, !PT ;  /* 0x0000003409097c10 */ /* 0x004fca000a7fe4ff */
[----:B------:R0:W-:Y:S04]  /*22f50*/  STL [R1+0x77c], R9 ;  /* 0x00077c0901007387 */ /* 0x0001e80000100800 */
[----:B0-----:R-:W2:Y:S01]  /*22f60*/  LDL.LU R9, [R1+0x3c8] ;  /* 0x0003c80001097983 */ /* 0x001ea20000300800 */
[----:B------:R-:W-:Y:S02]  /*22f70*/  IADD3 R33, P4, PT, R33, UR21, RZ ;  /* 0x0000001521217c10 */ /* 0x000fe4000ff9e0ff */
[----:B---3--:R-:W-:Y:S02]  /*22f80*/  IADD3.X R8, PT, PT, R8, UR52, RZ, P5, !PT ;  /* 0x0000003408087c10 */ /* 0x008fe4000affe4ff */
[----:B------:R-:W-:-:S03]  /*22f90*/  IADD3 R32, P5, PT, R32, UR21, RZ ;  /* 0x0000001520207c10 */ /* 0x000fc6000ffbe0ff */
[----:B------:R0:W-:Y:S01]  /*22fa0*/  STL [R1+0x40c], R8 ;  /* 0x00040c0801007387 */ /* 0x0001e20000100800 */
[----:B------:R-:W-:Y:S02]  /*22fb0*/  IADD3.X R31, PT, PT, R31, UR52, RZ, P6, !PT ;  /* 0x000000341f1f7c10 */ /* 0x000fe4000b7fe4ff */
[----:B------:R-:W-:Y:S01]  /*22fc0*/  IADD3 R30, P6, PT, R30, UR21, RZ ;  /* 0x000000151e1e7c10 */ /* 0x000fe2000ffde0ff */
        /* <DEDUP_REMOVED lines=50> */
[----:B--2---:R-:W-:-:S05]  /*232f0*/  IADD3 R9, P2, PT, R9, UR21, RZ ;  /* 0x0000001509097c10 */ /* 0x004fca000ff5e0ff */
[----:B------:R0:W-:Y:S04]  /*23300*/  STL [R1+0x3c8], R9 ;  /* 0x0003c80901007387 */ /* 0x0001e80000100800 */
[----:B------:R-:W-:Y:S04]  /*23310*/  STL [R1+0x754], R12 ;  /* 0x0007540c01007387 */ /* 0x000fe80000100800 */
        /* <DEDUP_REMOVED lines=35> */
[----:B--2---:R-:W-:-:S05]  /*23550*/  IADD3 R9, P5, PT, R9, UR21, RZ ;  /* 0x0000001509097c10 */ /* 0x004fca000ffbe0ff */
[----:B------:R0:W-:Y:S04]  /*23560*/  STL [R1+0x738], R9 ;  /* 0x0007380901007387 */ /* 0x0001e80000100800 */
[----:B0-----:R-:W2:Y:S01]  /*23570*/  LDL.LU R9, [R1+0x388] ;  /* 0x0003880001097983 */ /* 0x001ea20000300800 */
[----:B------:R-:W-:Y:S02]  /*23580*/  IADD3.X R32, PT, PT, R32, UR52, RZ, P6, !PT ;  /* 0x0000003420207c10 */ /* 0x000fe4000b7fe4ff */
[----:B------:R-:W-:Y:S02]  /*23590*/  IADD3 R31, P6, PT, R31, UR21, RZ ;  /* 0x000000151f1f7c10 */ /* 0x000fe4000ffde0ff */
[----:B------:R-:W-:Y:S01]  /*235a0*/  IADD3.X R30, PT, PT, R30, UR52, RZ, P2, !PT ;  /* 0x000000341e1e7c10 */ /* 0x000fe200097fe4ff */
[----:B------:R-:W-:Y:S04]  /*235b0*/  STL [R1+0x73c], R33 ;  /* 0x00073c2101007387 */ /* 0x000fe80000100800 */
[----:B------:R-:W-:Y:S01]  /*235c0*/  STL [R1+0x3cc], R32 ;  /* 0x0003cc2001007387 */ /* 0x000fe20000100800 */
[----:B---3--:R-:W-:-:S02]  /*235d0*/  IADD3 R29, P2, PT, R29, UR21, RZ ;  /* 0x000000151d1d7c10 */ /* 0x008fc4000ff5e0ff */
        /* <DEDUP_REMOVED lines=10> */
[----:B------:R-:W-:Y:S04]  /*23680*/  STL [R1+0x3bc], R28 ;  /* 0x0003bc1c01007387 */ /* 0x000fe80000100800 */
[----:B------:R-:W-:Y:S01]  /*23690*/  STL [R1+0x3b4], R27 ;  /* 0x0003b41b01007387 */ /* 0x000fe20000100800 */
[----:B----4-:R-:W-:Y:S02]  /*236a0*/  IADD3 R24, P5, PT, R24, UR21, RZ ;  /* 0x0000001518187c10 */ /* 0x010fe4000ffbe0ff */
[----:B------:R-:W-:Y:S01]  /*236b0*/  IADD3.X R23, PT, PT, R23, UR52, RZ, P6, !PT ;  /* 0x0000003417177c10 */ /* 0x000fe2000b7fe4ff */
[----:B------:R-:W-:Y:S01]  /*236c0*/  STL [R1+0x3b0], R26 ;  /* 0x0003b01a01007387 */ /* 0x000fe20000100800 */
[----:B------:R-:W-:-:S03]  /*236d0*/  IADD3 R7, P6, PT, R7, UR21, RZ ;  /* 0x0000001507077c10 */ /* 0x000fc6000ffde0ff */
        /* <DEDUP_REMOVED lines=24> */
[----:B------:R0:W-:Y:S01]  /*23860*/  STL [R1+0x394], R11 ;  /* 0x0003940b01007387 */ /* 0x0001e20000100800 */
[----:B------:R-:W-:-:S03]  /*23870*/  IADD3 R12, P2, PT, R12, UR21, RZ ;  /* 0x000000150c0c7c10 */ /* 0x000fc6000ff5e0ff */
[----:B------:R-:W-:Y:S04]  /*23880*/  STL [R1+0x39c], R14 ;  /* 0x00039c0e01007387 */ /* 0x000fe80000100800 */
[----:B0-----:R-:W4:Y:S04]  /*23890*/  LDL.LU R11, [R1+0x704] ;  /* 0x00070400010b7983 */ /* 0x001f280000300800 */
        /* <DEDUP_REMOVED lines=37> */
[----:B------:R0:W-:Y:S01]  /*23af0*/  STL [R1+0x704], R11 ;  /* 0x0007040b01007387 */ /* 0x0001e20000100800 */
[----:B------:R-:W-:-:S03]  /*23b00*/  IADD3 R33, P5, PT, R33, UR21, RZ ;  /* 0x0000001521217c10 */ /* 0x000fc6000ffbe0ff */
[----:B0-----:R-:W4:Y:S01]  /*23b10*/  LDL.LU R11, [R1+0x350] ;  /* 0x00035000010b7983 */ /* 0x001f220000300800 */
[----:B------:R-:W-:Y:S02]  /*23b20*/  IADD3.X R10, PT, PT, R10, UR52, RZ, P6, !PT ;  /* 0x000000340a0a7c10 */ /* 0x000fe4000b7fe4ff */
[----:B------:R-:W-:-:S03]  /*23b30*/  IADD3 R32, P6, PT, R32, UR21, RZ ;  /* 0x0000001520207c10 */ /* 0x000fc6000ffde0ff */
[----:B------:R0:W-:Y:S01]  /*23b40*/  STL [R1+0x6fc], R10 ;  /* 0x0006fc0a01007387 */ /* 0x0001e20000100800 */
[----:B------:R-:W-:Y:S02]  /*23b50*/  IADD3.X R31, PT, PT, R31, UR52, RZ, P2, !PT ;  /* 0x000000341f1f7c10 */ /* 0x000fe400097fe4ff */
[----:B------:R-:W-:Y:S01]  /*23b60*/  IADD3 R30, P2, PT, R30, UR21, RZ ;  /* 0x000000151e1e7c10 */ /* 0x000fe2000ff5e0ff */
        /* <DEDUP_REMOVED lines=26> */
[----:B0-----:R-:W3:Y:S04]  /*23d10*/  LDL.LU R8, [R1+0x6cc] ;  /* 0x0006cc0001087983 */ /* 0x001ee80000300800 */
[----:B------:R-:W-:Y:S01]  /*23d20*/  STL [R1+0x368], R23 ;  /* 0x0003681701007387 */ /* 0x000fe20000100800 */
[----:B----4-:R-:W-:-:S03]  /*23d30*/  IADD3.X R19, PT, PT, R19, UR52, RZ, P4, !PT ;  /* 0x0000003413137c10 */ /* 0x010fc6000a7fe4ff */
        /* <DEDUP_REMOVED lines=15> */
[----:B------:R0:W-:Y:S04]  /*23e30*/  STL [R1+0x6c0], R7 ;  /* 0x0006c00701007387 */ /* 0x0001e80000100800 */
[----:B------:R-:W-:Y:S04]  /*23e40*/  STL [R1+0x6c8], R14 ;  /* 0x0006c80e01007387 */ /* 0x000fe80000100800 */
[----:B0-----:R-:W4:Y:S01]  /*23e50*/  LDL.LU R7, [R1+0x340] ;  /* 0x0003400001077983 */ /* 0x001f220000300800 */
[----:B------:R-:W-:-:S03]  /*23e60*/  IADD3.X R12, PT, PT, R12, UR52, RZ, P3, !PT ;  /* 0x000000340c0c7c10 */ /* 0x000fc60009ffe4ff */
        /* <DEDUP_REMOVED lines=230> */
[----:B------:R-:W-:Y:S01]  /*24cd0*/  IADD3.X R30, PT, PT, R30, UR52, RZ, P4, !PT ;  /* 0x000000341e1e7c10 */ /* 0x000fe2000a7fe4ff */
[----:B0-----:R-:W3:Y:S04]  /*24ce0*/  LDL.LU R8, [R1+0x5f0] ;  /* 0x0005f00001087983 */ /* 0x001ee80000300800 */
[----:B------:R-:W-:Y:S04]  /*24cf0*/  STL [R1+0x64c], R33 ;  /* 0x00064c2101007387 */ /* 0x000fe80000100800 */
[----:B------:R-:W-:Y:S01]  /*24d00*/  STL [R1+0x644], R32 ;  /* 0x0006442001007387 */ /* 0x000fe20000100800 */
[----:B----4-:R-:W-:-:S02]  /*24d10*/  IADD3 R29, P4, PT, R29, UR21, RZ ;  /* 0x000000151d1d7c10 */ /* 0x010fc4000ff9e0ff */
        /* <DEDUP_REMOVED lines=10> */
[----:B------:R-:W-:Y:S04]  /*24dc0*/  STL [R1+0x2d4], R28 ;  /* 0x0002d41c01007387 */ /* 0x000fe80000100800 */
[----:B------:R-:W-:Y:S01]  /*24dd0*/  STL [R1+0x2cc], R27 ;  /* 0x0002cc1b01007387 */ /* 0x000fe20000100800 */
[----:B------:R-:W-:Y:S02]  /*24de0*/  IADD3 R24, P2, PT, R24, UR21, RZ ;  /* 0x0000001518187c10 */ /* 0x000fe4000ff5e0ff */
        /* <DEDUP_REMOVED lines=529> */
[----:B------:R-:W4:Y:S04]  /*26f00*/  LDL.LU R13, [R1] ;  /* 0x00000000010d7983 */ /* 0x000f280000300800 */
[----:B------:R-:W4:Y:S04]  /*26f10*/  LDL.LU R12, [R1+0x14] ;  /* 0x00001400010c7983 */ /* 0x000f280000300800 */
[----:B0-----:R-:W4:Y:S01]  /*26f20*/  LDL.LU R11, [R1+0xc] ;  /* 0x00000c00010b7983 */ /* 0x001f220000300800 */
[----:B------:R-:W-:-:S02]  /*26f30*/  IADD3 R10, P4, PT, R10, UR20, RZ ;  /* 0x000000140a0a7c10 */ /* 0x000fc4000ff9e0ff */
[----:B------:R-:W-:-:S03]  /*26f40*/  IADD3.X R33, PT, PT, R33, UR33, RZ, P5, !PT ;  /* 0x0000002121217c10 */ /* 0x000fc6000affe4ff */
[----:B------:R0:W-:Y:S04]  /*26f50*/  STL [R1+0x50], R10 ;  /* 0x0000500a01007387 */ /* 0x0001e80000100800 */
        /* <DEDUP_REMOVED lines=50> */
[----:B------:R-:W-:-:S03]  /*27280*/  IADD3.X R11, PT, PT, R11, UR33, RZ, P3, !PT ;  /* 0x000000210b0b7c10 */ /* 0x000fc60009ffe4ff */
[----:B------:R-:W-:Y:S01]  /*27290*/  STL [R1+0x1c], R14 ;  /* 0x00001c0e01007387 */ /* 0x000fe20000100800 */
[----:B------:R-:W0:Y:S03]  /*272a0*/  SYNCS.PHASECHK.TRANS64.TRYWAIT P3, [UR13], R6 ;  /* 0x00000006ff0075a7 */ /* 0x000e26000806110d */
[----:B------:R-:W-:Y:S04]  /*272b0*/  STL [R1], R13 ;  /* 0x0000000d01007387 */ /* 0x000fe80000100800 */
[----:B------:R-:W-:Y:S04]  /*272c0*/  STL [R1+0x14], R12 ;  /* 0x0000140c01007387 */ /* 0x000fe80000100800 */
[----:B------:R-:W-:Y:S01]  /*272d0*/  STL [R1+0xc], R11 ;  /* 0x00000c0b01007387 */ /* 0x000fe20000100800 */
[----:B------:R-:W-:-:S05]  /*272e0*/  IADD3.X R10, PT, PT, R10, UR33, RZ, P4, !PT ;  /* 0x000000210a0a7c10 */ /* 0x000fca000a7fe4ff */
[----:B------:R-:W-:Y:S01]  /*272f0*/  STL [R1+0x964], R10 ;  /* 0x0009640a01007387 */ /* 0x000fe20000100800 */
[----:B-----5:R-:W-:-:S04]  /*27300*/  IADD3 R162, P4, PT, R162, UR20, RZ ;  /* 0x00000014a2a27c10 */ /* 0x020fc8000ff9e0ff */
[----:B------:R-:W-:Y:S02]  /*27310*/  IADD3.X R161, PT, PT, R161, UR33, RZ, P4, !PT ;  /* 0x00000021a1a17c10 */ /* 0x000fe4000a7fe4ff */
[----:B------:R-:W-:Y:S02]  /*27320*/  IADD3.X R165, PT, PT, R165, UR33, RZ, P6, !PT ;  /* 0x00000021a5a57c10 */ /* 0x000fe4000b7fe4ff */
[----:B------:R-:W-:Y:S02]  /*27330*/  IADD3 R158, P6, PT, R158, UR20, RZ ;  /* 0x000000149e9e7c10 */ /* 0x000fe4000ffde0ff */
[----:B------:R-:W-:Y:S02]  /*27340*/  IADD3 R164, P2, PT, R164, UR20, RZ ;  /* 0x00000014a4a47c10 */ /* 0x000fe4000ff5e0ff */
[----:B------:R-:W-:Y:S02]  /*27350*/  IADD3.X R157, PT, PT, R157, UR33, RZ, P6, !PT ;  /* 0x000000219d9d7c10 */ /* 0x000fe4000b7fe4ff */
[----:B------:R-:W-:-:S02]  /*27360*/  IADD3 R152, P6, PT, R152, UR20, RZ ;  /* 0x0000001498987c10 */ /* 0x000fc4000ffde0ff */
[----:B------:R-:W-:Y:S02]  /*27370*/  IADD3.X R163, PT, PT, R163, UR33, RZ, P2, !PT ;  /* 0x00000021a3a37c10 */ /* 0x000fe400097fe4ff */
[----:B------:R-:W-:Y:S02]  /*27380*/  IADD3 R156, P2, PT, R156, UR20, RZ ;  /* 0x000000149c9c7c10 */ /* 0x000fe4000ff5e0ff */
[----:B------:R-:W-:Y:S02]  /*27390*/  IADD3.X R151, PT, PT, R151, UR33, RZ, P6, !PT ;  /* 0x0000002197977c10 */ /* 0x000fe4000b7fe4ff */
[----:B------:R-:W-:Y:S01]  /*273a0*/  IADD3 R144, P6, PT, R144, UR20, RZ ;  /* 0x0000001490907c10 */ /* 0x000fe2000ffde0ff */
[----:B-1----:R-:W-:Y:S01]  /*273b0*/  UIMAD UR4, UR23, -0x80, UR53 ;  /* 0xffffff80170478a4 */ /* 0x002fe2000f8e0235 */
[----:B------:R-:W-:Y:S02]  /*273c0*/  IADD3.X R155, PT, PT, R155, UR33, RZ, P2, !PT ;  /* 0x000000219b9b7c10 */ /* 0x000fe400097fe4ff */
[----:B------:R-:W-:-:S02]  /*273d0*/  IADD3 R150, P2, PT, R150, UR20, RZ ;  /* 0x0000001496967c10 */ /* 0x000fc4000ff5e0ff */
[----:B------:R-:W-:Y:S02]  /*273e0*/  IADD3.X R143, PT, PT, R143, UR33, RZ, P6, !PT ;  /* 0x000000218f8f7c10 */ /* 0x000fe4000b7fe4ff */
[----:B------:R-:W-:Y:S02]  /*273f0*/  IADD3 R142, P6, PT, R142, UR20, RZ ;  /* 0x000000148e8e7c10 */ /* 0x000fe4000ffde0ff */
[----:B------:R-:W-:Y:S02]  /*27400*/  IADD3.X R149, PT, PT, R149, UR33, RZ, P2, !PT ;  /* 0x0000002195957c10 */ /* 0x000fe400097fe4ff */
[----:B------:R-:W-:Y:S02]  /*27410*/  IADD3.X R141, PT, PT, R141, UR33, RZ, P6, !PT ;  /* 0x000000218d8d7c10 */ /* 0x000fe4000b7fe4ff */
[----:B------:R-:W-:Y:S02]  /*27420*/  PRMT R102, RZ, 0x7610, R102 ;  /* 0x00007610ff667816 */ /* 0x000fe40000000066 */
[----:B--2---:R-:W-:-:S05]  /*27430*/  IADD3.X R9, PT, PT, R9, UR33, RZ, P5, !PT ;  /* 0x0000002109097c10 */ /* 0x004fca000affe4ff */
[----:B------:R1:W-:Y:S02]  /*27440*/  STL [R1+0x4], R9 ;  /* 0x0000040901007387 */ /* 0x0003e40000100800 */
[----:B-1----:R-:W1:Y:S01]  /*27450*/  S2R R9, SR_TID.X ;  /* 0x0000000000097919 */ /* 0x002e620000002100 */
[----:B------:R-:W-:-:S04]  /*27460*/  IADD3 R160, P5, PT, R160, UR20, RZ ;  /* 0x00000014a0a07c10 */ /* 0x000fc8000ffbe0ff */
[----:B------:R-:W-:Y:S02]  /*27470*/  IADD3.X R159, PT, PT, R159, UR33, RZ, P5, !PT ;  /* 0x000000219f9f7c10 */ /* 0x000fe4000affe4ff */
[----:B---3--:R-:W-:-:S05]  /*27480*/  IADD3 R8, P4, PT, R8, UR20, RZ ;  /* 0x0000001408087c10 */ /* 0x008fca000ff9e0ff */
[----:B------:R1:W-:Y:S01]  /*27490*/  STL [R1+0x960], R8 ;  /* 0x0009600801007387 */ /* 0x0003e20000100800 */
[----:B------:R-:W-:Y:S02]  /*274a0*/  IADD3 R154, P5, PT, R154, UR20, RZ ;  /* 0x000000149a9a7c10 */ /* 0x000fe4000ffbe0ff */
[----:B-1----:R-:W-:Y:S02]  /*274b0*/  SHF.R.U32.HI R8, RZ, 0x6, R9 ;  /* 0x00000006ff087819 */ /* 0x002fe40000011609 */
[----:B------:R-:W-:Y:S02]  /*274c0*/  IADD3.X R153, PT, PT, R153, UR33, RZ, P5, !PT ;  /* 0x0000002199997c10 */ /* 0x000fe4000affe4ff */
[----:B------:R-:W-:Y:S02]  /*274d0*/  SGXT.U32 R8, R8, 0x1 ;  /* 0x000000010808781a */ /* 0x000fe40000000000 */
[----:B----4-:R-:W-:-:S05]  /*274e0*/  IADD3.X R7, PT, PT, R7, UR33, RZ, P4, !PT ;  /* 0x0000002107077c10 */ /* 0x010fca000a7fe4ff */
[----:B------:R1:W-:Y:S01]  /*274f0*/  STL [R1+0x95c], R7 ;  /* 0x00095c0701007387 */ /* 0x0003e20000100800 */
[----:B------:R-:W-:Y:S02]  /*27500*/  IADD3 R148, P4, PT, R148, UR20, RZ ;  /* 0x0000001494947c10 */ /* 0x000fe4000ff9e0ff */
[--C-:B-1----:R-:W-:Y:S02]  /*27510*/  SHF.R.U32.HI R7, RZ, 0x6, R9.reuse ;  /* 0x00000006ff077819 */ /* 0x102fe40000011609 */
[----:B------:R-:W-:Y:S02]  /*27520*/  SHF.R.U32.HI R9, RZ, 0x6, R9 ;  /* 0x00000006ff097819 */ /* 0x000fe40000011609 */
[----:B------:R-:W-:Y:S02]  /*27530*/  SGXT.U32 R7, R7, 0x1 ;  /* 0x000000010707781a */ /* 0x000fe40000000000 */
[----:B------:R-:W-:Y:S02]  /*27540*/  SGXT.U32 R9, R9, 0x1 ;  /* 0x000000010909781a */ /* 0x000fe40000000000 */
[----:B------:R-:W-:-:S02]  /*27550*/  IADD3 R146, P5, PT, R146, UR20, RZ ;  /* 0x0000001492927c10 */ /* 0x000fc4000ffbe0ff */
[----:B------:R-:W-:Y:S02]  /*27560*/  LOP3.LUT R9, R9, 0x2, RZ, 0xfc, !PT ;  /* 0x0000000209097812 */ /* 0x000fe400078efcff */
[----:B------:R-:W-:Y:S02]  /*27570*/  LOP3.LUT R8, R8, 0x4, RZ, 0xfc, !PT ;  /* 0x0000000408087812 */ /* 0x000fe400078efcff */
[----:B------:R-:W-:Y:S02]  /*27580*/  LOP3.LUT R7, R7, 0x6, RZ, 0xfc, !PT ;  /* 0x0000000607077812 */ /* 0x000fe400078efcff */
[----:B------:R-:W-:Y:S02]  /*27590*/  IADD3.X R147, PT, PT, R147, UR33, RZ, P4, !PT ;  /* 0x0000002193937c10 */ /* 0x000fe4000a7fe4ff */
[----:B------:R-:W-:Y:S02]  /*275a0*/  IADD3.X R145, PT, PT, R145, UR33, RZ, P5, !PT ;  /* 0x0000002191917c10 */ /* 0x000fe4000affe4ff */
[----:B------:R-:W-:-:S02]  /*275b0*/  ISETP.GE.AND P5, PT, R9, UR4, PT ;  /* 0x0000000409007c0c */ /* 0x000fc4000bfa6270 */
[----:B------:R-:W-:Y:S02]  /*275c0*/  ISETP.GE.AND P4, PT, R8, UR4, PT ;  /* 0x0000000408007c0c */ /* 0x000fe4000bf86270 */
[----:B------:R-:W-:Y:S01]  /*275d0*/  ISETP.GE.AND P2, PT, R7, UR4, PT ;  /* 0x0000000407007c0c */ /* 0x000fe2000bf46270 */
[----:B0-----:R-:W-:-:S12]  /*275e0*/  @!P3 BRA `(.L_x_8) ;  /* 0x000000f80084b947 */ /* 0x001fd80003800000 */
.L_x_16:
[----:B------:R-:W0:Y:S01]  /*275f0*/  S2R R7, SR_TID.X ;  /* 0x0000000000077919 */ /* 0x000e220000002100 */
[----:B------:R-:W-:Y:S01]  /*27600*/  @!P5 IMAD.MOV.U32 R6, RZ, RZ, R144 ;  /* 0x000000ffff06d224 */ /* 0x000fe200078e0090 */
[----:B------:R-:W-:Y:S01]  /*27610*/  PRMT R89, RZ, 0x7610, R89 ;  /* 0x00007610ff597816 */ /* 0x000fe20000000059 */
[----:B------:R-:W1:Y:S01]  /*27620*/  S2R R8, SR_TID.X ;  /* 0x0000000000087919 */ /* 0x000e620000002100 */
[----:B------:R-:W-:Y:S02]  /*27630*/  PRMT R28, RZ, 0x7610, R28 ;  /* 0x00007610ff1c7816 */ /* 0x000fe4000000001c */
[----:B------:R-:W-:Y:S01]  /*27640*/  PRMT R78, RZ, 0x7610, R78 ;  /* 0x00007610ff4e7816 */ /* 0x000fe2000000004e */
[----:B------:R-:W2:Y:S01]  /*27650*/  LDL R79, [R1+0x8] ;  /* 0x00000800014f7983 */ /* 0x000ea20000100800 */
[----:B0-----:R-:W-:-:S04]  /*27660*/  SHF.R.U32.HI R7, RZ, 0x6, R7 ;  /* 0x00000006ff077819 */ /* 0x001fc80000011607 */
[----:B------:R-:W-:Y:S02]  /*27670*/  SGXT.U32 R7, R7, 0x1 ;  /* 0x000000010707781a */ /* 0x000fe40000000000 */
[----:B-1----:R-:W-:Y:S02]  /*27680*/  SHF.R.U32.HI R36, RZ, 0x6, R8 ;  /* 0x00000006ff247819 */ /* 0x002fe40000011608 */
[----:B------:R-:W-:Y:S02]  /*27690*/  LOP3.LUT R7, R7, 0x8, RZ, 0xfc, !PT ;  /* 0x0000000807077812 */ /* 0x000fe400078efcff */
[----:B------:R-:W-:Y:S02]  /*276a0*/  SGXT.U32 R36, R36, 0x1 ;  /* 0x000000012424781a */ /* 0x000fe40000000000 */
[----:B------:R-:W-:Y:S01]  /*276b0*/  ISETP.GE.AND P3, PT, R7, UR4, PT ;  /* 0x0000000407007c0c */ /* 0x000fe2000bf66270 */
[----:B------:R-:W-:Y:S01]  /*276c0*/  @!P5 IMAD.MOV.U32 R7, RZ, RZ, R143 ;  /* 0x000000ffff07d224 */ /* 0x000fe200078e008f */
[----:B------:R-:W-:-:S04]  /*276d0*/  LOP3.LUT R36, R36, 0xa, RZ, 0xfc, !PT ;  /* 0x0000000a24247812 */ /* 0x000fc800078efcff */
[----:B------:R0:W3:Y:S01]  /*276e0*/  @!P5 LDG.E.U8 R102, desc[UR24][R6.64] ;  /* 0x000000180666d981 */ /* 0x0000e2000c1e1100 */
[--C-:B------:R-:W-:Y:S02]  /*276f0*/  SHF.R.U32.HI R2, RZ, 0x6, R8.reuse ;  /* 0x00000006ff027819 */ /* 0x100fe40000011608 */
[----:B------:R-:W-:Y:S02]  /*27700*/  ISETP.GE.AND P5, PT, R36, UR4, PT ;  /* 0x0000000424007c0c */ /* 0x000fe4000bfa6270 */
[----:B------:R-:W-:Y:S01]  /*27710*/  SHF.R.U32.HI R36, RZ, 0x6, R8 ;  /* 0x00000006ff247819 */ /* 0x000fe20000011608 */
[----:B0-----:R-:W-:Y:S02]  /*27720*/  @!P4 IMAD.MOV.U32 R6, RZ, RZ, R146 ;  /* 0x000000ffff06c224 */ /* 0x001fe400078e0092 */
[----:B------:R-:W-:Y:S01]  /*27730*/  @!P4 IMAD.MOV.U32 R7, RZ, RZ, R145 ;  /* 0x000000ffff07c224 */ /* 0x000fe200078e0091 */
[----:B------:R-:W-:Y:S02]  /*27740*/  SGXT.U32 R2, R2, 0x1 ;  /* 0x000000010202781a */ /* 0x000fe40000000000 */
[----:B------:R-:W-:-:S02]  /*27750*/  SGXT.U32 R36, R36, 0x1 ;  /* 0x000000012424781a */ /* 0x000fc40000000000 */
[----:B------:R0:W4:Y:S01]  /*27760*/  @!P4 LDG.E.U8 R89, desc[UR24][R6.64] ;  /* 0x000000180659c981 */ /* 0x000122000c1e1100 */
[----:B------:R-:W-:Y:S02]  /*27770*/  LOP3.LUT R2, R2, 0x12, RZ, 0xfc, !PT ;  /* 0x0000001202027812 */ /* 0x000fe400078efcff */
[----:B------:R-:W-:Y:S01]  /*27780*/  LOP3.LUT R36, R36, 0xc, RZ, 0xfc, !PT ;  /* 0x0000000c24247812 */ /* 0x000fe200078efcff */
[----:B0-----:R-:W-:Y:S02]  /*27790*/  @!P2 IMAD.MOV.U32 R6, RZ, RZ, R148 ;  /* 0x000000ffff06a224 */ /* 0x001fe400078e0094 */
[----:B------:R-:W-:-:S05]  /*277a0*/  @!P2 IMAD.MOV.U32 R7, RZ, RZ, R147 ;  /* 0x000000ffff07a224 */ /* 0x000fca00078e0093 */
[----:B------:R0:W5:Y:S01]  /*277b0*/  @!P2 LDG.E.U8 R28, desc[UR24][R6.64] ;  /* 0x00000018061ca981 */ /* 0x000162000c1e1100 */
[----:B------:R-:W-:Y:S01]  /*277c0*/  ISETP.GE.AND P4, PT, R36, UR4, PT ;  /* 0x0000000424007c0c */ /* 0x000fe2000bf86270 */
[----:B0-----:R-:W-:Y:S02]  /*277d0*/  @!P3 IMAD.MOV.U32 R6, RZ, RZ, R150 ;  /* 0x000000ffff06b224 */ /* 0x001fe400078e0096 */
[----:B------:R-:W-:Y:S01]  /*277e0*/  @!P3 IMAD.MOV.U32 R7, RZ, RZ, R149 ;  /* 0x000000ffff07b224 */ /* 0x000fe200078e0095 */
[----:B------:R-:W-:-:S04]  /*277f0*/  SHF.R.U32.HI R36, RZ, 0x6, R8 ;  /* 0x00000006ff247819 */ /* 0x000fc80000011608 */
[----:B------:R0:W2:Y:S01]  /*27800*/  @!P3 LDG.E.U8 R78, desc[UR24][R6.64] ;  /* 0x00000018064eb981 */ /* 0x0000a2000c1e1100 */
[----:B------:R-:W-:Y:S02]  /*27810*/  ISETP.GE.AND P3, PT, R2, UR4, PT ;  /* 0x0000000402007c0c */ /* 0x000fe4000bf66270 */
[----:B------:R-:W-:Y:S02]  /*27820*/  SHF.R.U32.HI R2, RZ, 0x6, R8 ;  /* 0x00000006ff027819 */ /* 0x000fe40000011608 */
[----:B------:R-:W-:Y:S02]  /*27830*/  PRMT R104, RZ, 0x7610, R104 ;  /* 0x00007610ff687816 */ /* 0x000fe40000000068 */
[----:B------:R-:W-:Y:S02]  /*27840*/  SGXT.U32 R2, R2, 0x1 ;  /* 0x000000010202781a */ /* 0x000fe40000000000 */
[----:B------:R-:W-:Y:S01]  /*27850*/  SGXT.U32 R36, R36, 0x1 ;  /* 0x000000012424781a */ /* 0x000fe20000000000 */
[----:B0-----:R-:W-:-:S02]  /*27860*/  @!P5 IMAD.MOV.U32 R6, RZ, RZ, R152 ;  /* 0x000000ffff06d224 */ /* 0x001fc400078e0098 */
[----:B------:R-:W-:Y:S01]  /*27870*/  @!P5 IMAD.MOV.U32 R7, RZ, RZ, R151 ;  /* 0x000000ffff07d224 */ /* 0x000fe200078e0097 */
[----:B------:R-:W-:Y:S02]  /*27880*/  LOP3.LUT R2, R2, 0x14, RZ, 0xfc, !PT ;  /* 0x0000001402027812 */ /* 0x000fe400078efcff */
[----:B------:R-:W-:Y:S02]  /*27890*/  LOP3.LUT R36, R36, 0x10, RZ, 0xfc, !PT ;  /* 0x0000001024247812 */ /* 0x000fe400078efcff */
[----:B------:R0:W2:Y:S01]  /*278a0*/  @!P5 LDG.E.U8 R104, desc[UR24][R6.64] ;  /* 0x000000180668d981 */ /* 0x0000a2000c1e1100 */
[----:B------:R-:W-:Y:S02]  /*278b0*/  ISETP.GE.AND P5, PT, R2, UR4, PT ;  /* 0x0000000402007c0c */ /* 0x000fe4000bfa6270 */
[----:B------:R-:W-:Y:S02]  /*278c0*/  SHF.R.U32.HI R2, RZ, 0x6, R8 ;  /* 0x00000006ff027819 */ /* 0x000fe40000011608 */
[----:B------:R-:W-:-:S02]  /*278d0*/  ISETP.GE.AND P2, PT, R36, UR4, PT ;  /* 0x0000000424007c0c */ /* 0x000fc4000bf46270 */
[----:B------:R-:W-:Y:S01]  /*278e0*/  SGXT.U32 R2, R2, 0x1 ;  /* 0x000000010202781a */ /* 0x000fe20000000000 */
[----:B------:R-:W2:Y:S01]  /*278f0*/  LDL R36, [R1+0xc] ;  /* 0x00000c0001247983 */ /* 0x000ea20000100800 */
[----:B------:R-:W-:Y:S01]  /*27900*/  PRMT R87, RZ, 0x7610, R87 ;  /* 0x00007610ff577816 */ /* 0x000fe20000000057 */
[----:B0-----:R-:W-:Y:S02]  /*27910*/  @!P4 IMAD.MOV.U32 R6, RZ, RZ, R154 ;  /* 0x000000ffff06c224 */ /* 0x001fe400078e009a */
[----:B------:R-:W-:Y:S01]  /*27920*/  @!P4 IMAD.MOV.U32 R7, RZ, RZ, R153 ;  /* 0x000000ffff07c224 */ /* 0x000fe200078e0099 */
[----:B------:R-:W-:Y:S02]  /*27930*/  LOP3.LUT R2, R2, 0x16, RZ, 0xfc, !PT ;  /* 0x0000001602027812 */ /* 0x000fe400078efcff */
[----:B------:R-:W-:Y:S02]  /*27940*/  PRMT R83, RZ, 0x7610, R83 ;  /* 0x00007610ff537816 */ /* 0x000fe40000000053 */
[----:B------:R0:W2:Y:S01]  /*27950*/  @!P4 LDG.E.U8 R87, desc[UR24][R6.64] ;  /* 0x000000180657c981 */ /* 0x0000a2000c1e1100 */
[----:B------:R-:W-:-:S02]  /*27960*/  ISETP.GE.AND P4, PT, R2, UR4, PT ;  /* 0x0000000402007c0c */ /* 0x000fc4000bf86270 */
[----:B------:R-:W-:Y:S02]  /*27970*/  SHF.R.U32.HI R2, RZ, 0x6, R8 ;  /* 0x00000006ff027819 */ /* 0x000fe40000011608 */
[----:B------:R-:W-:Y:S02]  /*27980*/  PRMT R105, RZ, 0x7610, R105 ;  /* 0x00007610ff697816 */ /* 0x000fe40000000069 */
[----:B------:R-:W-:Y:S01]  /*27990*/  SGXT.U32 R2, R2, 0x1 ;  /* 0x000000010202781a */ /* 0x000fe20000000000 */
[----:B0-----:R-:W-:Y:S02]  /*279a0*/  @!P2 IMAD.MOV.U32 R6, RZ, RZ, R156 ;  /* 0x000000ffff06a224 */ /* 0x001fe400078e009c */
[----:B------:R-:W-:Y:S01]  /*279b0*/  @!P2 IMAD.MOV.U32 R7, RZ, RZ, R155 ;  /* 0x000000ffff07a224 */ /* 0x000fe200078e009b */
[----:B------:R-:W-:-:S04]  /*279c0*/  LOP3.LUT R2, R2, 0x18, RZ, 0xfc, !PT ;  /* 0x0000001802027812 */ /* 0x000fc800078efcff */
[----:B------:R0:W2:Y:S01]  /*279d0*/  @!P2 LDG.E.U8 R83, desc[UR24][R6.64] ;  /* 0x000000180653a981 */ /* 0x0000a2000c1e1100 */
[----:B------:R-:W-:Y:S02]  /*279e0*/  PRMT R85, RZ, 0x7610, R85 ;  /* 0x00007610ff557816 */ /* 0x000fe40000000055 */
[----:B------:R-:W-:Y:S01]  /*279f0*/  ISETP.GE.AND P2, PT, R2, UR4, PT ;  /* 0x0000000402007c0c */ /* 0x000fe2000bf46270 */
[----:B0-----:R-:W-:Y:S02]  /*27a00*/  @!P3 IMAD.MOV.U32 R6, RZ, RZ, R158 ;  /* 0x000000ffff06b224 */ /* 0x001fe400078e009e */
[----:B------:R-:W-:-:S05]  /*27a10*/  @!P3 IMAD.MOV.U32 R7, RZ, RZ, R157 ;  /* 0x000000ffff07b224 */ /* 0x000fca00078e009d */
[----:B------:R0:W2:Y:S01]  /*27a20*/  @!P3 LDG.E.U8 R105, desc[UR24][R6.64] ;  /* 0x000000180669b981 */ /* 0x0000a2000c1e1100 */
[----:B------:R-:W-:Y:S01]  /*27a30*/  PRMT R26, RZ, 0x7610, R26 ;  /* 0x00007610ff1a7816 */ /* 0x000fe2000000001a */
[----:B0-----:R-:W-:Y:S02]  /*27a40*/  @!P5 IMAD.MOV.U32 R6, RZ, RZ, R160 ;  /* 0x000000ffff06d224 */ /* 0x001fe400078e00a0 */
[----:B------:R-:W-:-:S05]  /*27a50*/  @!P5 IMAD.MOV.U32 R7, RZ, RZ, R159 ;  /* 0x000000ffff07d224 */ /* 0x000fca00078e009f */
[----:B------:R0:W2:Y:S01]  /*27a60*/  @!P5 LDG.E.U8 R85, desc[UR24][R6.64] ;  /* 0x000000180655d981 */ /* 0x0000a2000c1e1100 */
[----:B------:R-:W-:Y:S01]  /*27a70*/  PRMT R74, RZ, 0x7610, R74 ;  /* 0x00007610ff4a7816 */ /* 0x000fe2000000004a */
[----:B0-----:R-:W-:Y:S02]  /*27a80*/  @!P4 IMAD.MOV.U32 R6, RZ, RZ, R162 ;  /* 0x000000ffff06c224 */ /* 0x001fe400078e00a2 */
[----:B------:R-:W-:-:S05]  /*27a90*/  @!P4 IMAD.MOV.U32 R7, RZ, RZ, R161 ;  /* 0x000000ffff07c224 */ /* 0x000fca00078e00a1 */
[----:B------:R0:W2:Y:S02]  /*27aa0*/  @!P4 LDG.E.U8 R26, desc[UR24][R6.64] ;  /* 0x00000018061ac981 */ /* 0x0000a4000c1e1100 */
[----:B0-----:R-:W-:Y:S02]  /*27ab0*/  @!P2 IMAD.MOV.U32 R6, RZ, RZ, R164 ;  /* 0x000000ffff06a224 */ /* 0x001fe400078e00a4 */
[----:B------:R-:W-:-:S05]  /*27ac0*/  @!P2 IMAD.MOV.U32 R7, RZ, RZ, R163 ;  /* 0x000000ffff07a224 */ /* 0x000fca00078e00a3 */
[----:B------:R0:W2:Y:S04]  /*27ad0*/  @!P2 LDG.E.U8 R74, desc[UR24][R6.64] ;  /* 0x00000018064aa981 */ /* 0x0000a8000c1e1100 */
[----:B------:R-:W0:Y:S01]  /*27ae0*/  LDL R7, [R1] ;  /* 0x0000000001077983 */ /* 0x000e220000100800 */
[----:B------:R-:W-:-:S04]  /*27af0*/  SHF.R.U32.HI R2, RZ, 0x6, R8 ;  /* 0x00000006ff027819 */ /* 0x000fc80000011608 */
[----:B------:R-:W-:-:S04]  /*27b00*/  SGXT.U32 R2, R2, 0x1 ;  /* 0x000000010202781a */ /* 0x000fc80000000000 */
[----:B------:R-:W-:-:S04]  /*27b10*/  LOP3.LUT R2, R2, 0x1a, RZ, 0xfc, !PT ;  /* 0x0000001a02027812 */ /* 0x000fc800078efcff */
[----:B------:R-:W-:Y:S02]  /*27b20*/  ISETP.GE.AND P3, PT, R2, UR4, PT ;  /* 0x0000000402007c0c */ /* 0x000fe4000bf66270 */
[----:B------:R-:W-:Y:S02]  /*27b30*/  PRMT R108, RZ, 0x7610, R108 ;  /* 0x00007610ff6c7816 */ /* 0x000fe4000000006c */
[----:B------:R-:W-:Y:S02]  /*27b40*/  SHF.R.U32.HI R2, RZ, 0x6, R8 ;  /* 0x00000006ff027819 */ /* 0x000fe40000011608 */
[----:B------:R-:W2:Y:S01]  /*27b50*/  LDL R8, [R1+0x10] ;  /* 0x0000100001087983 */ /* 0x000ea20000100800 */
[----:B------:R-:W1:Y:S01]  /*27b60*/  S2R R37, SR_TID.X ;  /* 0x0000000000257919 */ /* 0x000e620000002100 */
[----:B------:R-:W-:-:S05]  /*27b70*/  SGXT.U32 R2, R2, 0x1 ;  /* 0x000000010202781a */ /* 0x000fca0000000000 */
[----:B0-----:R-:W-:Y:S02]  /*27b80*/  @!P3 IMAD.MOV.U32 R6, RZ, RZ, R7 ;  /* 0x000000ffff06b224 */ /* 0x001fe400078e0007 */
[----:B------:R-:W-:-:S05]  /*27b90*/  @!P3 IMAD.MOV.U32 R7, RZ, RZ, R165 ;  /* 0x000000ffff07b224 */ /* 0x000fca00078e00a5 */
[----:B------:R0:W3:Y:S04]  /*27ba0*/  @!P3 LDG.E.U8 R108, desc[UR24][R6.64] ;  /* 0x00000018066cb981 */ /* 0x0000e8000c1e1100 */
[----:B------:R-:W3:Y:S01]  /*27bb0*/  LDL R7, [R1+0x4] ;  /* 0x0000040001077983 */ /* 0x000ee20000100800 */
[----:B------:R-:W-:-:S04]  /*27bc0*/  LOP3.LUT R2, R2, 0x1c, RZ, 0xfc, !PT ;  /* 0x0000001c02027812 */ /* 0x000fc800078efcff */
[----:B------:R-:W-:Y:S02]  /*27bd0*/  ISETP.GE.AND P5, PT, R2, UR4, PT ;  /* 0x0000000402007c0c */ /* 0x000fe4000bfa6270 */
[----:B-1----:R-:W-:-:S04]  /*27be0*/  SHF.R.U32.HI R2, RZ, 0x6, R37 ;  /* 0x00000006ff027819 */ /* 0x002fc80000011625 */
[----:B------:R-:W-:Y:S02]  /*27bf0*/  SGXT.U32 R2, R2, 0x1 ;  /* 0x000000010202781a */ /* 0x000fe40000000000 */
[--C-:B0-----:R-:W-:Y:S02]  /*27c00*/  SHF.R.U32.HI R6, RZ, 0x6, R37.reuse ;  /* 0x00000006ff067819 */ /* 0x101fe40000011625 */
[----:B------:R-:W-:Y:S02]  /*27c10*/  LOP3.LUT R2, R2, 0x20, RZ, 0xfc, !PT ;  /* 0x0000002002027812 */ /* 0x000fe400078efcff */
[----:B------:R-:W-:Y:S02]  /*27c20*/  SGXT.U32 R6, R6, 0x1 ;  /* 0x000000010606781a */ /* 0x000fe40000000000 */
[----:B------:R-:W-:Y:S02]  /*27c30*/  ISETP.GE.AND P4, PT, R2, UR4, PT ;  /* 0x0000000402007c0c */ /* 0x000fe4000bf86270 */
[----:B------:R-:W-:-:S02]  /*27c40*/  SHF.R.U32.HI R2, RZ, 0x6, R37 ;  /* 0x00000006ff027819 */ /* 0x000fc40000011625 */
[----:B------:R-:W-:Y:S02]  /*27c50*/  LOP3.LUT R6, R6, 0x24, RZ, 0xfc, !PT ;  /* 0x0000002406067812 */ /* 0x000fe400078efcff */
[----:B------:R-:W-:Y:S02]  /*27c60*/  SGXT.U32 R2, R2, 0x1 ;  /* 0x000000010202781a */ /* 0x000fe40000000000 */
[----:B------:R-:W-:Y:S02]  /*27c70*/  PRMT R81, RZ, 0x7610, R81 ;  /* 0x00007610ff517816 */ /* 0x000fe40000000051 */
[----:B------:R-:W-:Y:S01]  /*27c80*/  ISETP.GE.AND P3, PT, R6, UR4, PT ;  /* 0x0000000406007c0c */ /* 0x000fe2000bf66270 */
[----:B--2---:R-:W-:Y:S01]  /*27c90*/  @!P5 IMAD.MOV.U32 R6, RZ, RZ, R79 ;  /* 0x000000ffff06d224 */ /* 0x004fe200078e004f */
[----:B------:R-:W-:Y:S01]  /*27ca0*/  LOP3.LUT R2, R2, 0x22, RZ, 0xfc, !PT ;  /* 0x0000002202027812 */ /* 0x000fe200078efcff */
[----:B------:R-:W2:Y:S01]  /*27cb0*/  LDL R79, [R1+0x28] ;  /* 0x00002800014f7983 */ /* 0x000ea20000100800 */
[----:B------:R-:W-:-:S02]  /*27cc0*/  PRMT R76, RZ, 0x7610, R76 ;  /* 0x00007610ff4c7816 */ /* 0x000fc4000000004c */
[----:B------:R-:W-:Y:S02]  /*27cd0*/  ISETP.GE.AND P2, PT, R2, UR4, PT ;  /* 0x0000000402007c0c */ /* 0x000fe4000bf46270 */
[----:B------:R-:W2:Y:S01]  /*27ce0*/  LDL R2, [R1+0x18] ;  /* 0x0000180001027983 */ /* 0x000ea20000100800 */
[----:B------:R-:W-:-:S04]  /*27cf0*/  SHF.R.U32.HI R37, RZ, 0x6, R37 ;  /* 0x00000006ff257819 */ /* 0x000fc80000011625 */
[----:B------:R-:W-:-:S04]  /*27d00*/  SGXT.U32 R37, R37, 0x1 ;  /* 0x000000012525781a */ /* 0x000fc80000000000 */
[----:B------:R-:W-:Y:S01]  /*27d10*/  LOP3.LUT R37, R37, 0x26, RZ, 0xfc, !PT ;  /* 0x0000002625257812 */ /* 0x000fe200078efcff */
[----:B---3--:R0:W3:Y:S02]  /*27d20*/  @!P5 LDG.E.U8 R81, desc[UR24][R6.64] ;  /* 0x000000180651d981 */ /* 0x0080e4000c1e1100 */
[----:B0-----:R-:W-:Y:S02]  /*27d30*/  @!P4 IMAD.MOV.U32 R6, RZ, RZ, R8 ;  /* 0x000000ffff06c224 */ /* 0x001fe400078e0008 */
[----:B------:R-:W-:Y:S01]  /*27d40*/  @!P4 IMAD.MOV.U32 R7, RZ, RZ, R36 ;  /* 0x000000ffff07c224 */ /* 0x000fe200078e0024 */
[----:B------:R-:W-:Y:S01]  /*27d50*/  ISETP.GE.AND P5, PT, R37, UR4, PT ;  /* 0x0000000425007c0c */ /* 0x000fe2000bfa6270 */
[----:B------:R-:W3:Y:S04]  /*27d60*/  LDL R36, [R1+0x2c] ;  /* 0x00002c0001247983 */ /* 0x000ee80000100800 */
[----:B------:R0:W3:Y:S01]  /*27d70*/  @!P4 LDG.E.U8 R76, desc[UR24][R6.64] ;  /* 0x00000018064cc981 */ /* 0x0000e2000c1e1100 */
[----:B------:R-:W-:-:S02]  /*27d80*/  PRMT R109, RZ, 0x7610, R109 ;  /* 0x00007610ff6d7816 */ /* 0x000fc4000000006d */
[----:B------:R-:W-:Y:S01]  /*27d90*/  PRMT R80, RZ, 0x7610, R80 ;  /* 0x00007610ff507816 */ /* 0x000fe20000000050 */
[----:B------:R-:W3:Y:S04]  /*27da0*/  LDL R8, [R1+0x30] ;  /* 0x0000300001087983 */ /* 0x000ee80000100800 */
[----:B------:R-:W3:Y:S01]  /*27db0*/  LDL R7, [R1+0x14] ;  /* 0x0000140001077983 */ /* 0x000ee20000100800 */
[----:B------:R-:W0:Y:S02]  /*27dc0*/  S2R R37, SR_TID.X ;  /* 0x0000000000257919 */ /* 0x000e240000002100 */
[----:B0-----:R-:W-:-:S04]  /*27dd0*/  SHF.R.U32.HI R6, RZ, 0x6, R37 ;  /* 0x00000006ff067819 */ /* 0x001fc80000011625 */
[----:B------:R-:W-:-:S04]  /*27de0*/  SGXT.U32 R6, R6, 0x1 ;  /* 0x000000010606781a */ /* 0x000fc80000000000 */
[----:B------:R-:W-:-:S04]  /*27df0*/  LOP3.LUT R6, R6, 0x28, RZ, 0xfc, !PT ;  /* 0x0000002806067812 */ /* 0x000fc800078efcff */
[----:B------:R-:W-:Y:S01]  /*27e00*/  ISETP.GE.AND P4, PT, R6, UR4, PT ;  /* 0x0000000406007c0c */ /* 0x000fe2000bf86270 */
[----:B--2---:R-:W-:-:S05]  /*27e10*/  @!P2 IMAD.MOV.U32 R6, RZ, RZ, R2 ;  /* 0x000000ffff06a224 */ /* 0x004fca00078e0002 */
[----:B---3--:R0:W2:Y:S04]  /*27e20*/  @!P2 LDG.E.U8 R109, desc[UR24][R6.64] ;  /* 0x00000018066da981 */ /* 0x0080a8000c1e1100 */
[----:B------:R-:W0:Y:S04]  /*27e30*/  LDL R6, [R1+0x1c] ;  /* 0x00001c0001067983 */ /* 0x000e280000100800 */
[----:B------:R-:W0:Y:S02]  /*27e40*/  LDL R7, [R1+0x20] ;  /* 0x0000200001077983 */ /* 0x000e240000100800 */
[----:B0-----:R-:W-:-:S04]  /*27e50*/  @!P3 LOP3.LUT R7, R7, R6, RZ, 0x3c, !PT ;  /* 0x000000060707b212 */ /* 0x001fc800078e3cff */
[----:B------:R-:W-:-:S04]  /*27e60*/  @!P3 LOP3.LUT R6, R7, R6, RZ, 0x3c, !PT ;  /* 0x000000060706b212 */ /* 0x000fc800078e3cff */
[----:B------:R-:W-:-:S05]  /*27e70*/  @!P3 LOP3.LUT R7, R7, R6, RZ, 0x3c, !PT ;  /* 0x000000060707b212 */ /* 0x000fca00078e3cff */
[----:B------:R0:W3:Y:S04]  /*27e80*/  @!P3 LDG.E.U8 R80, desc[UR24][R6.64] ;  /* 0x000000180650b981 */ /* 0x0000e8000c1e1100 */
[----:B------:R-:W2:Y:S01]  /*27e90*/  LDL R7, [R1+0x24] ;  /* 0x0000240001077983 */ /* 0x000ea20000100800 */
[--C-:B0-----:R-:W-:Y:S02]  /*27ea0*/  SHF.R.U32.HI R6, RZ, 0x6, R37.reuse ;  /* 0x00000006ff067819 */ /* 0x101fe40000011625 */
[----:B------:R-:W-:Y:S02]  /*27eb0*/  SHF.R.U32.HI R2, RZ, 0x6, R37 ;  /* 0x00000006ff027819 */ /* 0x000fe40000011625 */
[----:B------:R-:W-:Y:S02]  /*27ec0*/  SGXT.U32 R6, R6, 0x1 ;  /* 0x000000010606781a */ /* 0x000fe40000000000 */
[----:B------:R-:W-:-:S02]  /*27ed0*/  SGXT.U32 R2, R2, 0x1 ;  /* 0x000000010202781a */ /* 0x000fc40000000000 */
[----:B------:R-:W-:Y:S02]  /*27ee0*/  LOP3.LUT R6, R6, 0x2c, RZ, 0xfc, !PT ;  /* 0x0000002c06067812 */ /* 0x000fe400078efcff */
[----:B------:R-:W-:Y:S02]  /*27ef0*/  PRMT R24, RZ, 0x7610, R24 ;  /* 0x00007610ff187816 */ /* 0x000fe40000000018 */
[----:B------:R-:W-:Y:S01]  /*27f00*/  ISETP.GE.AND P3, PT, R6, UR4, PT ;  /* 0x0000000406007c0c */ /* 0x000fe2000bf66270 */
[----:B------:R-:W-:Y:S01]  /*27f10*/  @!P5 IMAD.MOV.U32 R6, RZ, RZ, R79 ;  /* 0x000000ffff06d224 */ /* 0x000fe200078e004f */
[----:B------:R-:W-:Y:S01]  /*27f20*/  LOP3.LUT R2, R2, 0x2a, RZ, 0xfc, !PT ;  /* 0x0000002a02027812 */ /* 0x000fe200078efcff */
[----:B------:R-:W3:Y:S01]  /*27f30*/  LDL R79, [R1+0x48] ;  /* 0x00004800014f7983 */ /* 0x000ee20000100800 */
[----:B------:R-:W-:Y:S02]  /*27f40*/  PRMT R82, RZ, 0x7610, R82 ;  /* 0x00007610ff527816 */ /* 0x000fe40000000052 */
[----:B------:R-:W-:-:S02]  /*27f50*/  ISETP.GE.AND P2, PT, R2, UR4, PT ;  /* 0x0000000402007c0c */ /* 0x000fc4000bf46270 */
[----:B------:R-:W3:Y:S01]  /*27f60*/  LDL R2, [R1+0x38] ;  /* 0x0000380001027983 */ /* 0x000ee20000100800 */
[----:B------:R-:W-:-:S04]  /*27f70*/  SHF.R.U32.HI R37, RZ, 0x6, R37 ;  /* 0x00000006ff257819 */ /* 0x000fc80000011625 */
[----:B------:R-:W-:-:S04]  /*27f80*/  SGXT.U32 R37, R37, 0x1 ;  /* 0x000000012525781a */ /* 0x000fc80000000000 */
[----:B------:R-:W-:Y:S01]  /*27f90*/  LOP3.LUT R37, R37, 0x30, RZ, 0xfc, !PT ;  /* 0x0000003025257812 */ /* 0x000fe200078efcff */
[----:B--2---:R0:W2:Y:S02]  /*27fa0*/  @!P5 LDG.E.U8 R24, desc[UR24][R6.64] ;  /* 0x000000180618d981 */ /* 0x0040a4000c1e1100 */
[----:B0-----:R-:W-:Y:S02]  /*27fb0*/  @!P4 IMAD.MOV.U32 R6, RZ, RZ, R8 ;  /* 0x000000ffff06c224 */ /* 0x001fe400078e0008 */
[----:B------:R-:W-:Y:S01]  /*27fc0*/  @!P4 IMAD.MOV.U32 R7, RZ, RZ, R36 ;  /* 0x000000ffff07c224 */ /* 0x000fe200078e0024 */
[----:B------:R-:W-:Y:S01]  /*27fd0*/  ISETP.GE.AND P5, PT, R37, UR4, PT ;  /* 0x0000000425007c0c */ /* 0x000fe2000bfa6270 */
[----:B------:R-:W2:Y:S04]  /*27fe0*/  LDL R36, [R1+0x4c] ;  /* 0x00004c0001247983 */ /* 0x000ea80000100800 */
[----:B------:R0:W2:Y:S01]  /*27ff0*/  @!P4 LDG.E.U8 R82, desc[UR24][R6.64] ;  /* 0x000000180652c981 */ /* 0x0000a2000c1e1100 */
[----:B------:R-:W-:-:S02]  /*28000*/  PRMT R111, RZ, 0x7610, R111 ;  /* 0x00007610ff6f7816 */ /* 0x000fc4000000006f */
[----:B------:R-:W-:Y:S01]  /*28010*/  PRMT R77, RZ, 0x7610, R77 ;  /* 0x00007610ff4d7816 */ /* 0x000fe2000000004d */
[----:B------:R-:W2:Y:S04]  /*28020*/  LDL R8, [R1+0x50] ;  /* 0x0000500001087983 */ /* 0x000ea80000100800 */
[----:B------:R-:W2:Y:S01]  /*28030*/  LDL R7, [R1+0x34] ;  /* 0x0000340001077983 */ /* 0x000ea20000100800 */
[----:B------:R-:W0:Y:S02]  /*28040*/  S2R R37, SR_TID.X ;  /* 0x0000000000257919 */ /* 0x000e240000002100 */
[----:B0-----:R-:W-:-:S04]  /*28050*/  SHF.R.U32.HI R6, RZ, 0x6, R37 ;  /* 0x00000006ff067819 */ /* 0x001fc80000011625 */
[----:B------:R-:W-:-:S04]  /*28060*/  SGXT.U32 R6, R6, 0x1 ;  /* 0x000000010606781a */ /* 0x000fc80000000000 */
[----:B------:R-:W-:-:S04]  /*28070*/  LOP3.LUT R6, R6, 0x32, RZ, 0xfc, !PT ;  /* 0x0000003206067812 */ /* 0x000fc800078efcff */
[----:B------:R-:W-:Y:S01]  /*28080*/  ISETP.GE.AND P4, PT, R6, UR4, PT ;  /* 0x0000000406007c0c */ /* 0x000fe2000bf86270 */
[----:B---3--:R-:W-:-:S05]  /*28090*/  @!P2 IMAD.MOV.U32 R6, RZ, RZ, R2 ;  /* 0x000000ffff06a224 */ /* 0x008fca00078e0002 */
[----:B--2---:R0:W2:Y:S04]  /*280a0*/  @!P2 LDG.E.U8 R111, desc[UR24][R6.64] ;  /* 0x00000018066fa981 */ /* 0x0040a8000c1e1100 */
        /* <DEDUP_REMOVED lines=175> */
[----:B------:R-:W-:Y:S02]  /*28ba0*/  LOP3.LUT R2, R2, 0x58, RZ, 0xfc, !PT ;  /* 0x0000005802027812 */ /* 0x000fe400078efcff */
[----:B------:R-:W-:Y:S02]  /*28bb0*/  PRMT R18, RZ, 0x7610, R18 ;  /* 0x00007610ff127816 */ /* 0x000fe40000000012 */
[----:B------:R-:W-:-:S02]  /*28bc0*/  ISETP.GE.AND P2, PT, R2, UR4, PT ;  /* 0x0000000402007c0c */ /* 0x000fc4000bf46270 */
[----:B------:R-:W3:Y:S01]  /*28bd0*/  LDL R2, [R1+0xd8] ;  /* 0x0000d80001027983 */ /* 0x000ee20000100800 */
[----:B------:R-:W0:Y:S03]  /*28be0*/  S2R R79, SR_TID.X ;  /* 0x00000000004f7919 */ /* 0x000e260000002100 */
[----:B--2---:R1:W2:Y:S02]  /*28bf0*/  @!P5 LDG.E.U8 R34, desc[UR24][R6.64] ;  /* 0x000000180622d981 */ /* 0x0042a4000c1e1100 */
[----:B-1----:R-:W-:Y:S02]  /*28c00*/  @!P4 IMAD.MOV.U32 R6, RZ, RZ, R8 ;  /* 0x000000ffff06c224 */ /* 0x002fe400078e0008 */
[----:B------:R-:W-:Y:S01]  /*28c10*/  @!P4 IMAD.MOV.U32 R7, RZ, RZ, R36 ;  /* 0x000000ffff07c224 */ /* 0x000fe200078e0024 */
[----:B------:R-:W-:Y:S01]  /*28c20*/  PRMT R92, RZ, 0x7610, R92 ;  /* 0x00007610ff5c7816 */ /* 0x000fe2000000005c */
[----:B------:R-:W2:Y:S04]  /*28c30*/  LDL R36, [R1+0xec] ;  /* 0x0000ec0001247983 */ /* 0x000ea80000100800 */
[----:B------:R0:W2:Y:S01]  /*28c40*/  @!P4 LDG.E.U8 R18, desc[UR24][R6.64] ;  /* 0x000000180612c981 */ /* 0x0000a2000c1e1100 */
[----:B------:R-:W-:-:S02]  /*28c50*/  SHF.R.U32.HI R37, RZ, 0x6, R37 ;  /* 0x00000006ff257819 */ /* 0x000fc40000011625 */
[----:B------:R-:W-:Y:S01]  /*28c60*/  PRMT R99, RZ, 0x7610, R99 ;  /* 0x00007610ff637816 */ /* 0x000fe20000000063 */
[----:B------:R-:W2:Y:S04]  /*28c70*/  LDL R8, [R1+0xf0] ;  /* 0x0000f00001087983 */ /* 0x000ea80000100800 */
[----:B------:R-:W2:Y:S01]  /*28c80*/  LDL R7, [R1+0xd4] ;  /* 0x0000d40001077983 */ /* 0x000ea20000100800 */
[----:B0-----:R-:W-:-:S04]  /*28c90*/  SHF.R.U32.HI R6, RZ, 0x6, R79 ;  /* 0x00000006ff067819 */ /* 0x001fc8000001164f */
[----:B------:R-:W-:-:S04]  /*28ca0*/  SGXT.U32 R6, R6, 0x1 ;  /* 0x000000010606781a */ /* 0x000fc80000000000 */
[----:B------:R-:W-:-:S04]  /*28cb0*/  LOP3.LUT R6, R6, 0x60, RZ, 0xfc, !PT ;  /* 0x0000006006067812 */ /* 0x000fc800078efcff */
[----:B------:R-:W-:Y:S01]  /*28cc0*/  ISETP.GE.AND P4, PT, R6, UR4, PT ;  /* 0x0000000406007c0c */ /* 0x000fe2000bf86270 */
[----:B---3--:R-:W-:-:S05]  /*28cd0*/  @!P2 IMAD.MOV.U32 R6, RZ, RZ, R2 ;  /* 0x000000ffff06a224 */ /* 0x008fca00078e0002 */
[----:B--2---:R0:W2:Y:S04]  /*28ce0*/  @!P2 LDG.E.U8 R92, desc[UR24][R6.64] ;  /* 0x00000018065ca981 */ /* 0x0040a8000c1e1100 */
[----:B------:R-:W0:Y:S04]  /*28cf0*/  LDL R6, [R1+0xdc] ;  /* 0x0000dc0001067983 */ /* 0x000e280000100800 */
[----:B------:R-:W0:Y:S01]  /*28d00*/  LDL R7, [R1+0xe0] ;  /* 0x0000e00001077983 */ /* 0x000e220000100800 */
[----:B------:R-:W-:-:S04]  /*28d10*/  SGXT.U32 R37, R37, 0x1 ;  /* 0x000000012525781a */ /* 0x000fc80000000000 */
[----:B------:R-:W-:-:S04]  /*28d20*/  LOP3.LUT R37, R37, 0x5c, RZ, 0xfc, !PT ;  /* 0x0000005c25257812 */ /* 0x000fc800078efcff */
[----:B------:R-:W-:Y:S02]  /*28d30*/  ISETP.GE.AND P5, PT, R37, UR4, PT ;  /* 0x0000000425007c0c */ /* 0x000fe4000bfa6270 */
[----:B------:R-:W3:Y:S01]  /*28d40*/  LDL R37, [R1+0xe8] ;  /* 0x0000e80001257983 */ /* 0x000ee20000100800 */
[----:B------:R-:W-:Y:S02]  /*28d50*/  SHF.R.U32.HI R2, RZ, 0x6, R79 ;  /* 0x00000006ff027819 */ /* 0x000fe4000001164f */
[----:B------:R-:W-:Y:S01]  /*28d60*/  PRMT R33, RZ, 0x7610, R33 ;  /* 0x00007610ff217816 */ /* 0x000fe20000000021 */
[----:B------:R-:W2:Y:S01]  /*28d70*/  LDL R79, [R1+0xf8] ;  /* 0x0000f800014f7983 */ /* 0x000ea20000100800 */
[----:B------:R-:W-:-:S04]  /*28d80*/  SGXT.U32 R2, R2, 0x1 ;  /* 0x000000010202781a */ /* 0x000fc80000000000 */
[----:B------:R-:W-:-:S04]  /*28d90*/  LOP3.LUT R2, R2, 0x62, RZ, 0xfc, !PT ;  /* 0x0000006202027812 */ /* 0x000fc800078efcff */
[----:B------:R-:W-:Y:S02]  /*28da0*/  ISETP.GE.AND P2, PT, R2, UR4, PT ;  /* 0x0000000402007c0c */ /* 0x000fe4000bf46270 */
[----:B------:R-:W1:Y:S01]  /*28db0*/  S2R R2, SR_TID.X ;  /* 0x0000000000027919 */ /* 0x000e620000002100 */
[----:B0-----:R-:W-:-:S04]  /*28dc0*/  @!P3 LOP3.LUT R7, R7, R6, RZ, 0x3c, !PT ;  /* 0x000000060707b212 */ /* 0x001fc800078e3cff */
[----:B------:R-:W-:-:S04]  /*28dd0*/  @!P3 LOP3.LUT R6, R7, R6, RZ, 0x3c, !PT ;  /* 0x000000060706b212 */ /* 0x000fc800078e3cff */
[----:B------:R-:W-:-:S05]  /*28de0*/  @!P3 LOP3.LUT R7, R7, R6, RZ, 0x3c, !PT ;  /* 0x000000060707b212 */ /* 0x000fca00078e3cff */
[----:B------:R1:W2:Y:S04]  /*28df0*/  @!P3 LDG.E.U8 R99, desc[UR24][R6.64] ;  /* 0x000000180663b981 */ /* 0x0002a8000c1e1100 */
[----:B------:R-:W2:Y:S01]  /*28e00*/  LDL R7, [R1+0xe4] ;  /* 0x0000e40001077983 */ /* 0x000ea20000100800 */
[----:B-1----:R-:W-:-:S04]  /*28e10*/  SHF.R.U32.HI R6, RZ, 0x6, R2 ;  /* 0x00000006ff067819 */ /* 0x002fc80000011602 */
[----:B------:R-:W-:-:S04]  /*28e20*/  SGXT.U32 R6, R6, 0x1 ;  /* 0x000000010606781a */ /* 0x000fc80000000000 */
[----:B------:R-:W-:-:S04]  /*28e30*/  LOP3.LUT R6, R6, 0x64, RZ, 0xfc, !PT ;  /* 0x0000006406067812 */ /* 0x000fc800078efcff */
[----:B------:R-:W-:Y:S01]  /*28e40*/  ISETP.GE.AND P3, PT, R6, UR4, PT ;  /* 0x0000000406007c0c */ /* 0x000fe2000bf66270 */
[----:B---3--:R-:W-:Y:S01]  /*28e50*/  @!P5 IMAD.MOV.U32 R6, RZ, RZ, R37 ;  /* 0x000000ffff06d224 */ /* 0x008fe200078e0025 */
[----:B------:R-:W-:Y:S01]  /*28e60*/  PRMT R94, RZ, 0x7610, R94 ;  /* 0x00007610ff5e7816 */ /* 0x000fe2000000005e */
[----:B------:R-:W3:Y:S04]  /*28e70*/  LDL R37, [R1+0x10c] ;  /* 0x00010c0001257983 */ /* 0x000ee80000100800 */
[----:B--2---:R0:W2:Y:S02]  /*28e80*/  @!P5 LDG.E.U8 R33, desc[UR24][R6.64] ;  /* 0x000000180621d981 */ /* 0x0040a4000c1e1100 */
[----:B0-----:R-:W-:Y:S02]  /*28e90*/  @!P4 IMAD.MOV.U32 R6, RZ, RZ, R8 ;  /* 0x000000ffff06c224 */ /* 0x001fe400078e0008 */
[----:B------:R-:W-:Y:S01]  /*28ea0*/  @!P4 IMAD.MOV.U32 R7, RZ, RZ, R36 ;  /* 0x000000ffff07c224 */ /* 0x000fe200078e0024 */
[----:B------:R-:W0:Y:S04]  /*28eb0*/  S2R R8, SR_TID.X ;  /* 0x0000000000087919 */ /* 0x000e280000002100 */
[----:B------:R0:W2:Y:S01]  /*28ec0*/  @!P4 LDG.E.U8 R94, desc[UR24][R6.64] ;  /* 0x00000018065ec981 */ /* 0x0000a2000c1e1100 */
[----:B------:R-:W-:-:S02]  /*28ed0*/  PRMT R98, RZ, 0x7610, R98 ;  /* 0x00007610ff627816 */ /* 0x000fc40000000062 */
[----:B------:R-:W-:Y:S01]  /*28ee0*/  SHF.R.U32.HI R2, RZ, 0x6, R2 ;  /* 0x00000006ff027819 */ /* 0x000fe20000011602 */
[----:B------:R-:W2:Y:S04]  /*28ef0*/  LDL R36, [R1+0x110] ;  /* 0x0001100001247983 */ /* 0x000ea80000100800 */
[----:B------:R-:W2:Y:S01]  /*28f00*/  LDL R7, [R1+0xf4] ;  /* 0x0000f40001077983 */ /* 0x000ea20000100800 */
[----:B0-----:R-:W-:-:S04]  /*28f10*/  SHF.R.U32.HI R6, RZ, 0x6, R8 ;  /* 0x00000006ff067819 */ /* 0x001fc80000011608 */
[----:B------:R-:W-:-:S04]  /*28f20*/  SGXT.U32 R6, R6, 0x1 ;  /* 0x000000010606781a */ /* 0x000fc80000000000 */
[----:B------:R-:W-:-:S04]  /*28f30*/  LOP3.LUT R6, R6, 0x68, RZ, 0xfc, !PT ;  /* 0x0000006806067812 */ /* 0x000fc800078efcff */
[----:B------:R-:W-:Y:S01]  /*28f40*/  ISETP.GE.AND P4, PT, R6, UR4, PT ;  /* 0x0000000406007c0c */ /* 0x000fe2000bf86270 */
[----:B------:R-:W-:Y:S01]  /*28f50*/  @!P2 IMAD.MOV.U32 R6, RZ, RZ, R79 ;  /* 0x000000ffff06a224 */ /* 0x000fe200078e004f */
[----:B------:R-:W-:Y:S01]  /*28f60*/  SGXT.U32 R2, R2, 0x1 ;  /* 0x000000010202781a */ /* 0x000fe20000000000 */
[----:B------:R-:W3:Y:S04]  /*28f70*/  LDL R79, [R1+0x118] ;  /* 0x00011800014f7983 */ /* 0x000ee80000100800 */
[----:B--2---:R0:W2:Y:S04]  /*28f80*/  @!P2 LDG.E.U8 R98, desc[UR24][R6.64] ;  /* 0x000000180662a981 */ /* 0x0040a8000c1e1100 */
[----:B------:R-:W0:Y:S04]  /*28f90*/  LDL R6, [R1+0xfc] ;  /* 0x0000fc0001067983 */ /* 0x000e280000100800 */
[----:B------:R-:W0:Y:S01]  /*28fa0*/  LDL R7, [R1+0x100] ;  /* 0x0001000001077983 */ /* 0x000e220000100800 */
[----:B------:R-:W-:-:S02]  /*28fb0*/  LOP3.LUT R2, R2, 0x66, RZ, 0xfc, !PT ;  /* 0x0000006602027812 */ /* 0x000fc400078efcff */
[----:B------:R-:W-:Y:S02]  /*28fc0*/  PRMT R32, RZ, 0x7610, R32 ;  /* 0x00007610ff207816 */ /* 0x000fe40000000020 */
[----:B------:R-:W-:Y:S02]  /*28fd0*/  ISETP.GE.AND P5, PT, R2, UR4, PT ;  /* 0x0000000402007c0c */ /* 0x000fe4000bfa6270 */
[----:B------:R-:W2:Y:S01]  /*28fe0*/  LDL R2, [R1+0x108] ;  /* 0x0001080001027983 */ /* 0x000ea20000100800 */
[----:B------:R-:W-:-:S04]  /*28ff0*/  SHF.R.U32.HI R8, RZ, 0x6, R8 ;  /* 0x00000006ff087819 */ /* 0x000fc80000011608 */
[----:B------:R-:W-:-:S04]  /*29000*/  SGXT.U32 R8, R8, 0x1 ;  /* 0x000000010808781a */ /* 0x000fc80000000000 */
[----:B------:R-:W-:-:S04]  /*29010*/  LOP3.LUT R8, R8, 0x6a, RZ, 0xfc, !PT ;  /* 0x0000006a08087812 */ /* 0x000fc800078efcff */
[----:B------:R-:W-:Y:S02]  /*29020*/  ISETP.GE.AND P2, PT, R8, UR4, PT ;  /* 0x0000000408007c0c */ /* 0x000fe4000bf46270 */
[----:B------:R-:W1:Y:S01]  /*29030*/  S2R R8, SR_TID.X ;  /* 0x0000000000087919 */ /* 0x000e620000002100 */
[----:B0-----:R-:W-:-:S04]  /*29040*/  @!P3 LOP3.LUT R7, R7, R6, RZ, 0x3c, !PT ;  /* 0x000000060707b212 */ /* 0x001fc800078e3cff */
[----:B------:R-:W-:-:S04]  /*29050*/  @!P3 LOP3.LUT R6, R7, R6, RZ, 0x3c, !PT ;  /* 0x000000060706b212 */ /* 0x000fc800078e3cff */
[----:B------:R-:W-:-:S05]  /*29060*/  @!P3 LOP3.LUT R7, R7, R6, RZ, 0x3c, !PT ;  /* 0x000000060707b212 */ /* 0x000fca00078e3cff */
[----:B------:R1:W3:Y:S04]  /*29070*/  @!P3 LDG.E.U8 R32, desc[UR24][R6.64] ;  /* 0x000000180620b981 */ /* 0x0002e8000c1e1100 */
[----:B------:R-:W3:Y:S01]  /*29080*/  LDL R7, [R1+0x104] ;  /* 0x0001040001077983 */ /* 0x000ee20000100800 */
[----:B-1----:R-:W-:-:S04]  /*29090*/  SHF.R.U32.HI R6, RZ, 0x6, R8 ;  /* 0x00000006ff067819 */ /* 0x002fc80000011608 */
[----:B------:R-:W-:-:S04]  /*290a0*/  SGXT.U32 R6, R6, 0x1 ;  /* 0x000000010606781a */ /* 0x000fc80000000000 */
[----:B------:R-:W-:Y:S02]  /*290b0*/  LOP3.LUT R6, R6, 0x6c, RZ, 0xfc, !PT ;  /* 0x0000006c06067812 */ /* 0x000fe400078efcff */
[----:B------:R-:W-:Y:S02]  /*290c0*/  PRMT R16, RZ, 0x7610, R16 ;  /* 0x00007610ff107816 */ /* 0x000fe40000000010 */
[----:B------:R-:W-:Y:S01]  /*290d0*/  ISETP.GE.AND P3, PT, R6, UR4, PT ;  /* 0x0000000406007c0c */ /* 0x000fe2000bf66270 */
[----:B--2---:R-:W-:Y:S01]  /*290e0*/  @!P5 IMAD.MOV.U32 R6, RZ, RZ, R2 ;  /* 0x000000ffff06d224 */ /* 0x004fe200078e0002 */
[----:B------:R-:W-:-:S04]  /*290f0*/  PRMT R96, RZ, 0x7610, R96 ;  /* 0x00007610ff607816 */ /* 0x000fc80000000060 */
[----:B---3--:R0:W2:Y:S02]  /*29100*/  @!P5 LDG.E.U8 R16, desc[UR24][R6.64] ;  /* 0x000000180610d981 */ /* 0x0080a4000c1e1100 */
[----:B0-----:R-:W-:Y:S02]  /*29110*/  @!P4 IMAD.MOV.U32 R6, RZ, RZ, R36 ;  /* 0x000000ffff06c224 */ /* 0x001fe400078e0024 */
[----:B------:R-:W-:Y:S01]  /*29120*/  @!P4 IMAD.MOV.U32 R7, RZ, RZ, R37 ;  /* 0x000000ffff07c224 */ /* 0x000fe200078e0025 */
[----:B------:R-:W-:Y:S01]  /*29130*/  PRMT R95, RZ, 0x7610, R95 ;  /* 0x00007610ff5f7816 */ /* 0x000fe2000000005f */
[----:B------:R-:W3:Y:S04]  /*29140*/  LDL R37, [R1+0x12c] ;  /* 0x00012c0001257983 */ /* 0x000ee80000100800 */
[----:B------:R0:W2:Y:S01]  /*29150*/  @!P4 LDG.E.U8 R96, desc[UR24][R6.64] ;  /* 0x000000180660c981 */ /* 0x0000a2000c1e1100 */
[----:B------:R-:W-:-:S02]  /*29160*/  PRMT R31, RZ, 0x7610, R31 ;  /* 0x00007610ff1f7816 */ /* 0x000fc4000000001f */
[----:B------:R-:W-:Y:S01]  /*29170*/  SHF.R.U32.HI R2, RZ, 0x6, R8 ;  /* 0x00000006ff027819 */ /* 0x000fe20000011608 */
[----:B------:R-:W2:Y:S04]  /*29180*/  LDL R36, [R1+0x130] ;  /* 0x0001300001247983 */ /* 0x000ea80000100800 */
[----:B------:R-:W2:Y:S04]  /*29190*/  LDL R8, [R1+0x128] ;  /* 0x0001280001087983 */ /* 0x000ea80000100800 */
[----:B------:R-:W2:Y:S01]  /*291a0*/  LDL R7, [R1+0x114] ;  /* 0x0001140001077983 */ /* 0x000ea20000100800 */
[----:B0-----:R-:W-:Y:S01]  /*291b0*/  @!P2 IMAD.MOV.U32 R6, RZ, RZ, R79 ;  /* 0x000000ffff06a224 */ /* 0x001fe200078e004f */
[----:B------:R-:W-:-:S02]  /*291c0*/  SGXT.U32 R2, R2, 0x1 ;  /* 0x000000010202781a */ /* 0x000fc40000000000 */
[----:B------:R-:W-:Y:S01]  /*291d0*/  PRMT R97, RZ, 0x7610, R97 ;  /* 0x00007610ff617816 */ /* 0x000fe20000000061 */
[----:B------:R-:W3:Y:S04]  /*291e0*/  LDL R79, [R1+0x138] ;  /* 0x00013800014f7983 */ /* 0x000ee80000100800 */
[----:B--2---:R0:W2:Y:S04]  /*291f0*/  @!P2 LDG.E.U8 R95, desc[UR24][R6.64] ;  /* 0x00000018065fa981 */ /* 0x0040a8000c1e1100 */
[----:B------:R-:W0:Y:S04]  /*29200*/  LDL R6, [R1+0x11c] ;  /* 0x00011c0001067983 */ /* 0x000e280000100800 */
[----:B------:R-:W0:Y:S02]  /*29210*/  LDL R7, [R1+0x120] ;  /* 0x0001200001077983 */ /* 0x000e240000100800 */
[----:B0-----:R-:W-:-:S04]  /*29220*/  @!P3 LOP3.LUT R7, R7, R6, RZ, 0x3c, !PT ;  /* 0x000000060707b212 */ /* 0x001fc800078e3cff */
[----:B------:R-:W-:-:S04]  /*29230*/  @!P3 LOP3.LUT R6, R7, R6, RZ, 0x3c, !PT ;  /* 0x000000060706b212 */ /* 0x000fc800078e3cff */
[----:B------:R-:W-:-:S05]  /*29240*/  @!P3 LOP3.LUT R7, R7, R6, RZ, 0x3c, !PT ;  /* 0x000000060707b212 */ /* 0x000fca00078e3cff */
[----:B------:R0:W2:Y:S02]  /*29250*/  @!P3 LDG.E.U8 R31, desc[UR24][R6.64] ;  /* 0x00000018061fb981 */ /* 0x0000a4000c1e1100 */
[----:B0-----:R-:W0:Y:S02]  /*29260*/  S2R R7, SR_TID.X ;  /* 0x0000000000077919 */ /* 0x001e240000002100 */
[----:B0-----:R-:W-:Y:S02]  /*29270*/  SHF.R.U32.HI R6, RZ, 0x6, R7 ;  /* 0x00000006ff067819 */ /* 0x001fe40000011607 */
[----:B------:R-:W2:Y:S01]  /*29280*/  LDL R7, [R1+0x124] ;  /* 0x0001240001077983 */ /* 0x000ea20000100800 */
[----:B------:R-:W-:-:S04]  /*29290*/  LOP3.LUT R2, R2, 0x70, RZ, 0xfc, !PT ;  /* 0x0000007002027812 */ /* 0x000fc800078efcff */
[----:B------:R-:W-:Y:S02]  /*292a0*/  ISETP.GE.AND P5, PT, R2, UR4, PT ;  /* 0x0000000402007c0c */ /* 0x000fe4000bfa6270 */
[----:B------:R-:W-:Y:S01]  /*292b0*/  SGXT.U32 R6, R6, 0x1 ;  /* 0x000000010606781a */ /* 0x000fe20000000000 */
[----:B------:R-:W0:Y:S03]  /*292c0*/  S2R R2, SR_TID.X ;  /* 0x0000000000027919 */ /* 0x000e260000002100 */
[----:B------:R-:W-:-:S04]  /*292d0*/  LOP3.LUT R6, R6, 0x76, RZ, 0xfc, !PT ;  /* 0x0000007606067812 */ /* 0x000fc800078efcff */
[----:B------:R-:W-:-:S03]  /*292e0*/  ISETP.GE.AND P3, PT, R6, UR4, PT ;  /* 0x0000000406007c0c */ /* 0x000fc6000bf66270 */
[----:B------:R-:W-:Y:S01]  /*292f0*/  @!P5 IMAD.MOV.U32 R6, RZ, RZ, R8 ;  /* 0x000000ffff06d224 */ /* 0x000fe200078e0008 */
[----:B------:R-:W-:Y:S01]  /*29300*/  PRMT R93, RZ, 0x7610, R93 ;  /* 0x00007610ff5d7816 */ /* 0x000fe2000000005d */
[----:B------:R-:W3:Y:S01]  /*29310*/  LDL R8, [R1+0x148] ;  /* 0x0001480001087983 */ /* 0x000ee20000100800 */
[----:B0-----:R-:W-:-:S04]  /*29320*/  SHF.R.U32.HI R2, RZ, 0x6, R2 ;  /* 0x00000006ff027819 */ /* 0x001fc80000011602 */
[----:B------:R-:W-:-:S04]  /*29330*/  SGXT.U32 R2, R2, 0x1 ;  /* 0x000000010202781a */ /* 0x000fc80000000000 */
[----:B------:R-:W-:-:S04]  /*29340*/  LOP3.LUT R2, R2, 0x72, RZ, 0xfc, !PT ;  /* 0x0000007202027812 */ /* 0x000fc800078efcff */
[----:B------:R-:W-:Y:S01]  /*29350*/  ISETP.GE.AND P4, PT, R2, UR4, PT ;  /* 0x0000000402007c0c */ /* 0x000fe2000bf86270 */
[----:B--2---:R0:W2:Y:S02]  /*29360*/  @!P5 LDG.E.U8 R97, desc[UR24][R6.64] ;  /* 0x000000180661d981 */ /* 0x0040a4000c1e1100 */
[----:B0-----:R-:W0:Y:S10]  /*29370*/  S2R R7, SR_TID.X ;  /* 0x0000000000077919 */ /* 0x001e340000002100 */
[----:B------:R-:W-:Y:S01]  /*29380*/  @!P4 IMAD.MOV.U32 R6, RZ, RZ, R36 ;  /* 0x000000ffff06c224 */ /* 0x000fe200078e0024 */
[----:B------:R-:W1:Y:S01]  /*29390*/  S2R R2, SR_TID.X ;  /* 0x0000000000027919 */ /* 0x000e620000002100 */
[----:B------:R-:W-:-:S02]  /*293a0*/  PRMT R30, RZ, 0x7610, R30 ;  /* 0x00007610ff1e7816 */ /* 0x000fc4000000001e */
[----:B------:R-:W-:Y:S01]  /*293b0*/  PRMT R14, RZ, 0x7610, R14 ;  /* 0x00007610ff0e7816 */ /* 0x000fe2000000000e */
[----:B------:R-:W2:Y:S01]  /*293c0*/  LDL R36, [R1+0x150] ;  /* 0x0001500001247983 */ /* 0x000ea20000100800 */
[----:B0-----:R-:W-:-:S04]  /*293d0*/  SHF.R.U32.HI R7, RZ, 0x6, R7 ;  /* 0x00000006ff077819 */ /* 0x001fc80000011607 */
[----:B------:R-:W-:-:S04]  /*293e0*/  SGXT.U32 R7, R7, 0x1 ;  /* 0x000000010707781a */ /* 0x000fc80000000000 */
[----:B------:R-:W-:-:S04]  /*293f0*/  LOP3.LUT R7, R7, 0x78, RZ, 0xfc, !PT ;  /* 0x0000007807077812 */ /* 0x000fc800078efcff */
[----:B------:R-:W-:Y:S01]  /*29400*/  ISETP.GE.AND P5, PT, R7, UR4, PT ;  /* 0x0000000407007c0c */ /* 0x000fe2000bfa6270 */
[----:B---3--:R-:W-:Y:S01]  /*29410*/  @!P4 IMAD.MOV.U32 R7, RZ, RZ, R37 ;  /* 0x000000ffff07c224 */ /* 0x008fe200078e0025 */
[----:B-1----:R-:W-:Y:S01]  /*29420*/  SHF.R.U32.HI R2, RZ, 0x6, R2 ;  /* 0x00000006ff027819 */ /* 0x002fe20000011602 */
[----:B------:R-:W3:Y:S04]  /*29430*/  LDL R37, [R1+0x14c] ;  /* 0x00014c0001257983 */ /* 0x000ee80000100800 */
[----:B------:R0:W2:Y:S02]  /*29440*/  @!P4 LDG.E.U8 R93, desc[UR24][R6.64] ;  /* 0x00000018065dc981 */ /* 0x0000a4000c1e1100 */
[----:B0-----:R-:W0:Y:S02]  /*29450*/  S2R R7, SR_TID.X ;  /* 0x0000000000077919 */ /* 0x001e240000002100 */
[----:B0-----:R-:W-:-:S02]  /*29460*/  SHF.R.U32.HI R6, RZ, 0x6, R7 ;  /* 0x00000006ff067819 */ /* 0x001fc40000011607 */
[----:B------:R-:W2:Y:S01]  /*29470*/  LDL R7, [R1+0x134] ;  /* 0x0001340001077983 */ /* 0x000ea20000100800 */
[----:B------:R-:W-:-:S04]  /*29480*/  SGXT.U32 R2, R2, 0x1 ;  /* 0x000000010202781a */ /* 0x000fc80000000000 */
[----:B------:R-:W-:-:S04]  /*29490*/  LOP3.LUT R2, R2, 0x74, RZ, 0xfc, !PT ;  /* 0x0000007402027812 */ /* 0x000fc800078efcff */
[----:B------:R-:W-:Y:S02]  /*294a0*/  ISETP.GE.AND P2, PT, R2, UR4, PT ;  /* 0x0000000402007c0c */ /* 0x000fe4000bf46270 */
[----:B------:R-:W-:-:S04]  /*294b0*/  SGXT.U32 R6, R6, 0x1 ;  /* 0x000000010606781a */ /* 0x000fc80000000000 */
[----:B------:R-:W-:-:S04]  /*294c0*/  LOP3.LUT R6, R6, 0x7a, RZ, 0xfc, !PT ;  /* 0x0000007a06067812 */ /* 0x000fc800078efcff */
[----:B------:R-:W-:-:S03]  /*294d0*/  ISETP.GE.AND P4, PT, R6, UR4, PT ;  /* 0x0000000406007c0c */ /* 0x000fc6000bf86270 */
[----:B------:R-:W-:-:S05]  /*294e0*/  @!P2 IMAD.MOV.U32 R6, RZ, RZ, R79 ;  /* 0x000000ffff06a224 */ /* 0x000fca00078e004f */
[----:B--2---:R0:W2:Y:S04]  /*294f0*/  @!P2 LDG.E.U8 R30, desc[UR24][R6.64] ;  /* 0x00000018061ea981 */ /* 0x0040a8000c1e1100 */
[----:B------:R-:W0:Y:S04]  /*29500*/  LDL R6, [R1+0x13c] ;  /* 0x00013c0001067983 */ /* 0x000e280000100800 */
[----:B------:R-:W0:Y:S01]  /*29510*/  LDL R7, [R1+0x140] ;  /* 0x0001400001077983 */ /* 0x000e220000100800 */
[----:B------:R-:W1:Y:S01]  /*29520*/  S2R R79, SR_TID.X ;  /* 0x00000000004f7919 */ /* 0x000e620000002100 */
[----:B0-----:R-:W-:-:S04]  /*29530*/  @!P3 LOP3.LUT R7, R7, R6, RZ, 0x3c, !PT ;  /* 0x000000060707b212 */ /* 0x001fc800078e3cff */
[----:B------:R-:W-:-:S04]  /*29540*/  @!P3 LOP3.LUT R6, R7, R6, RZ, 0x3c, !PT ;  /* 0x000000060706b212 */ /* 0x000fc800078e3cff */
[----:B------:R-:W-:-:S05]  /*29550*/  @!P3 LOP3.LUT R7, R7, R6, RZ, 0x3c, !PT ;  /* 0x000000060707b212 */ /* 0x000fca00078e3cff */
[----:B------:R0:W2:Y:S04]  /*29560*/  @!P3 LDG.E.U8 R14, desc[UR24][R6.64] ;  /* 0x00000018060eb981 */ /* 0x0000a8000c1e1100 */
[----:B------:R-:W2:Y:S01]  /*29570*/  LDL R7, [R1+0x144] ;  /* 0x0001440001077983 */ /* 0x000ea20000100800 */
[----:B-1----:R-:W-:Y:S01]  /*29580*/  SHF.R.U32.HI R79, RZ, 0x6, R79 ;  /* 0x00000006ff4f7819 */ /* 0x002fe2000001164f */
[----:B0-----:R-:W-:Y:S01]  /*29590*/  @!P5 IMAD.MOV.U32 R6, RZ, RZ, R8 ;  /* 0x000000ffff06d224 */ /* 0x001fe200078e0008 */
[----:B------:R-:W-:Y:S01]  /*295a0*/  PRMT R100, RZ, 0x7610, R100 ;  /* 0x00007610ff647816 */ /* 0x000fe20000000064 */
[----:B------:R-:W3:Y:S01]  /*295b0*/  LDL R8, [R1+0x960] ;  /* 0x0009600001087983 */ /* 0x000ee20000100800 */
[----:B------:R-:W-:-:S04]  /*295c0*/  SGXT.U32 R79, R79, 0x1 ;  /* 0x000000014f4f781a */ /* 0x000fc80000000000 */
[----:B------:R-:W-:Y:S02]  /*295d0*/  LOP3.LUT R79, R79, 0x7c, RZ, 0xfc, !PT ;  /* 0x0000007c4f4f7812 */ /* 0x000fe400078efcff */
[----:B------:R-:W-:Y:S02]  /*295e0*/  PRMT R91, RZ, 0x7610, R91 ;  /* 0x00007610ff5b7816 */ /* 0x000fe4000000005b */
[----:B------:R-:W-:Y:S02]  /*295f0*/  ISETP.GE.AND P2, PT, R79, UR4, PT ;  /* 0x000000044f007c0c */ /* 0x000fe4000bf46270 */
[----:B------:R-:W4:Y:S04]  /*29600*/  LDL R79, [R1+0x158] ;  /* 0x00015800014f7983 */ /* 0x000f280000100800 */
[----:B--2---:R0:W2:Y:S02]  /*29610*/  @!P5 LDG.E.U8 R100, desc[UR24][R6.64] ;  /* 0x000000180664d981 */ /* 0x0040a4000c1e1100 */
[----:B0-----:R-:W-:-:S02]  /*29620*/  @!P4 IMAD.MOV.U32 R6, RZ, RZ, R36 ;  /* 0x000000ffff06c224 */ /* 0x001fc400078e0024 */
[----:B---3--:R-:W-:Y:S01]  /*29630*/  @!P4 IMAD.MOV.U32 R7, RZ, RZ, R37 ;  /* 0x000000ffff07c224 */ /* 0x008fe200078e0025 */
[----:B------:R-:W-:Y:S01]  /*29640*/  PRMT R29, RZ, 0x7610, R29 ;  /* 0x00007610ff1d7816 */ /* 0x000fe2000000001d */
[----:B------:R-:W3:Y:S04]  /*29650*/  LDL R37, [R1+0x964] ;  /* 0x0009640001257983 */ /* 0x000ee80000100800 */
[----:B------:R4:W2:Y:S04]  /*29660*/  @!P4 LDG.E.U8 R91, desc[UR24][R6.64] ;  /* 0x00000018065bc981 */ /* 0x0008a8000c1e1100 */
[----:B------:R-:W2:Y:S04]  /*29670*/  LDL R36, [R1+0x968] ;  /* 0x0009680001247983 */ /* 0x000ea80000100800 */
[----:B------:R-:W2:Y:S01]  /*29680*/  LDL R7, [R1+0x154] ;  /* 0x0001540001077983 */ /* 0x000ea20000100800 */
[----:B----4-:R-:W-:Y:S01]  /*29690*/  @!P2 IMAD.MOV.U32 R6, RZ, RZ, R79 ;  /* 0x000000ffff06a224 */ /* 0x010fe200078e004f */
[----:B------:R-:W-:-:S02]  /*296a0*/  UISETP.GE.AND UP2, UPT, UR26, UR4, UPT ;  /* 0x000000041a00728c */ /* 0x000fc4000bf46270 */
[----:B------:R-:W-:Y:S01]  /*296b0*/  UISETP.GE.AND UP1, UPT, UR27, UR4, UPT ;  /* 0x000000041b00728c */ /* 0x000fe2000bf26270 */
[----:B------:R-:W-:Y:S01]  /*296c0*/  PRMT R27, RZ, 0x7610, R27 ;  /* 0x00007610ff1b7816 */ /* 0x000fe2000000001b */
[----:B------:R-:W4:Y:S02]  /*296d0*/  LDL R79, [R1+0x970] ;  /* 0x00097000014f7983 */ /* 0x000f240000100800 */
[----:B------:R-:W-:Y:S02]  /*296e0*/  PLOP3.LUT P3, PT, PT, PT, UP2, 0x80, 0x8 ;  /* 0x000000000008781c */ /* 0x000fe40003f6f028 */
[----:B------:R-:W-:Y:S01]  /*296f0*/  PLOP3.LUT P5, PT, PT, PT, UP2, 0x80, 0x8 ;  /* 0x000000000008781c */ /* 0x000fe20003faf028 */
[----:B--2---:R0:W2:Y:S04]  /*29700*/  @!P2 LDG.E.U8 R29, desc[UR24][R6.64] ;  /* 0x00000018061da981 */ /* 0x0040a8000c1e1100 */
[----:B------:R-:W2:Y:S01]  /*29710*/  LDL R7, [R1+0x95c] ;  /* 0x00095c0001077983 */ /* 0x000ea20000100800 */
[----:B------:R-:W-:-:S02]  /*29720*/  PLOP3.LUT P4, PT, PT, PT, UP1, 0x80, 0x8 ;  /* 0x000000000008781c */ /* 0x000fc40003f8f018 */
[----:B------:R-:W-:-:S03]  /*29730*/  PLOP3.LUT P6, PT, PT, PT, UP1, 0x80, 0x8 ;  /* 0x000000000008781c */ /* 0x000fc60003fcf018 */
[----:B0-----:R-:W-:Y:S01]  /*29740*/  @!P3 IMAD.MOV.U32 R6, RZ, RZ, R8 ;  /* 0x000000ffff06b224 */ /* 0x001fe200078e0008 */
[----:B------:R-:W-:Y:S01]  /*29750*/  PRMT R25, RZ, 0x7610, R25 ;  /* 0x00007610ff197816 */ /* 0x000fe20000000019 */
[----:B------:R-:W-:Y:S01]  /*29760*/  UISETP.GE.AND UP2, UPT, UR28, UR4, UPT ;  /* 0x000000041c00728c */ /* 0x000fe2000bf46270 */
[----:B------:R-:W-:Y:S01]  /*29770*/  PRMT R23, RZ, 0x7610, R23 ;  /* 0x00007610ff177816 */ /* 0x000fe20000000017 */
[----:B------:R-:W3:Y:S04]  /*29780*/  LDL R8, [R1+0x978] ;  /* 0x0009780001087983 */ /* 0x000ee80000100800 */
[----:B--2---:R0:W2:Y:S02]  /*29790*/  @!P5 LDG.E.U8 R27, desc[UR24][R6.64] ;  /* 0x00000018061bd981 */ /* 0x0040a4000c1e1100 */
[----:B0-----:R-:W-:-:S02]  /*297a0*/  @!P4 IMAD.MOV.U32 R6, RZ, RZ, R36 ;  /* 0x000000ffff06c224 */ /* 0x001fc400078e0024 */
[----:B---3--:R-:W-:Y:S01]  /*297b0*/  @!P4 IMAD.MOV.U32 R7, RZ, RZ, R37 ;  /* 0x000000ffff07c224 */ /* 0x008fe200078e0025 */
[----:B------:R-:W-:Y:S01]  /*297c0*/  PLOP3.LUT P2, PT, PT, PT, UP2, 0x80, 0x8 ;  /* 0x000000000008781c */ /* 0x000fe20003f4f028 */
[----:B------:R-:W3:Y:S04]  /*297d0*/  LDL R37, [R1+0x97c] ;  /* 0x00097c0001257983 */ /* 0x000ee80000100800 */
[----:B------:R4:W2:Y:S01]  /*297e0*/  @!P6 LDG.E.U8 R25, desc[UR24][R6.64] ;  /* 0x000000180619e981 */ /* 0x0008a2000c1e1100 */
[----:B------:R-:W-:-:S03]  /*297f0*/  PLOP3.LUT P5, PT, PT, PT, UP2, 0x80, 0x8 ;  /* 0x000000000008781c */ /* 0x000fc60003faf028 */
[----:B------:R-:W2:Y:S04]  /*29800*/  LDL R36, [R1+0x980] ;  /* 0x0009800001247983 */ /* 0x000ea80000100800 */
[----:B------:R-:W2:Y:S01]  /*29810*/  LDL R7, [R1+0x96c] ;  /* 0x00096c0001077983 */ /* 0x000ea20000100800 */
[----:B----4-:R-:W-:Y:S01]  /*29820*/  @!P2 IMAD.MOV.U32 R6, RZ, RZ, R79 ;  /* 0x000000ffff06a224 */ /* 0x010fe200078e004f */
[----:B------:R-:W-:Y:S02]  /*29830*/  UISETP.GE.AND UP1, UPT, UR29, UR4, UPT ;  /* 0x000000041d00728c */ /* 0x000fe4000bf26270 */
[----:B------:R-:W-:Y:S01]  /*29840*/  UISETP.GE.AND UP2, UPT, UR30, UR4, UPT ;  /* 0x000000041e00728c */ /* 0x000fe2000bf46270 */
[----:B------:R-:W-:Y:S01]  /*29850*/  PRMT R21, RZ, 0x7610, R21 ;  /* 0x00007610ff157816 */ /* 0x000fe20000000015 */
[----:B------:R-:W4:Y:S02]  /*29860*/  LDL R79, [R1+0x988] ;  /* 0x00098800014f7983 */ /* 0x000f240000100800 */
[----:B------:R-:W-:-:S02]  /*29870*/  PLOP3.LUT P3, PT, PT, PT, UP1, 0x80, 0x8 ;  /* 0x000000000008781c */ /* 0x000fc40003f6f018 */
[----:B------:R-:W-:Y:S01]  /*29880*/  PLOP3.LUT P4, PT, PT, PT, UP1, 0x80, 0x8 ;  /* 0x000000000008781c */ /* 0x000fe20003f8f018 */
[----:B--2---:R0:W2:Y:S04]  /*29890*/  @!P5 LDG.E.U8 R23, desc[UR24][R6.64] ;  /* 0x000000180617d981 */ /* 0x0040a8000c1e1100 */
[----:B------:R-:W2:Y:S01]  /*298a0*/  LDL R7, [R1+0x974] ;  /* 0x0009740001077983 */ /* 0x000ea20000100800 */
[----:B------:R-:W-:Y:S02]  /*298b0*/  PLOP3.LUT P6, PT, PT, PT, UP2, 0x80, 0x8 ;  /* 0x000000000008781c */ /* 0x000fe40003fcf028 */
[----:B------:R-:W-:-:S03]  /*298c0*/  PLOP3.LUT P2, PT, PT, PT, UP2, 0x80, 0x8 ;  /* 0x000000000008781c */ /* 0x000fc60003f4f028 */
[----:B0-----:R-:W-:Y:S01]  /*298d0*/  @!P3 IMAD.MOV.U32 R6, RZ, RZ, R8 ;  /* 0x000000ffff06b224 */ /* 0x001fe200078e0008 */
[----:B------:R-:W-:Y:S01]  /*298e0*/  PRMT R19, RZ, 0x7610, R19 ;  /* 0x00007610ff137816 */ /* 0x000fe20000000013 */
[----:B------:R-:W-:-:S03]  /*298f0*/  UISETP.GE.AND UP1, UPT, UR31, UR4, UPT ;  /* 0x000000041f00728c */ /* 0x000fc6000bf26270 */
[----:B--2---:R0:W2:Y:S03]  /*29900*/  @!P4 LDG.E.U8 R21, desc[UR24][R6.64] ;  /* 0x000000180615c981 */ /* 0x0040a6000c1e1100 */
[----:B0-----:R-:W-:Y:S02]  /*29910*/  @!P6 IMAD.MOV.U32 R6, RZ, RZ, R36 ;  /* 0x000000ffff06e224 */ /* 0x001fe400078e0024 */
[----:B---3--:R-:W-:Y:S01]  /*29920*/  @!P6 IMAD.MOV.U32 R7, RZ, RZ, R37 ;  /* 0x000000ffff07e224 */ /* 0x008fe200078e0025 */
[----:B------:R-:W-:Y:S01]  /*29930*/  PLOP3.LUT P5, PT, PT, PT, UP1, 0x80, 0x8 ;  /* 0x000000000008781c */ /* 0x000fe20003faf018 */
[----:B------:R-:W3:Y:S04]  /*29940*/  LDL R37, [R1+0x994] ;  /* 0x0009940001257983 */ /* 0x000ee80000100800 */
[----:B------:R4:W2:Y:S01]  /*29950*/  @!P2 LDG.E.U8 R19, desc[UR24][R6.64] ;  /* 0x000000180613a981 */ /* 0x0008a2000c1e1100 */
[----:B------:R-:W-:-:S02]  /*29960*/  PLOP3.LUT P4, PT, PT, PT, UP1, 0x80, 0x8 ;  /* 0x000000000008781c */ /* 0x000fc40003f8f018 */
[----:B------:R-:W-:Y:S01]  /*29970*/  PRMT R17, RZ, 0x7610, R17 ;  /* 0x00007610ff117816 */ /* 0x000fe20000000011 */
[----:B------:R-:W2:Y:S04]  /*29980*/  LDL R36, [R1+0x998] ;  /* 0x0009980001247983 */ /* 0x000ea80000100800 */
[----:B------:R-:W2:Y:S01]  /*29990*/  LDL R7, [R1+0x984] ;  /* 0x0009840001077983 */ /* 0x000ea20000100800 */
[----:B----4-:R-:W-:Y:S01]  /*299a0*/  @!P5 IMAD.MOV.U32 R6, RZ, RZ, R79 ;  /* 0x000000ffff06d224 */ /* 0x010fe200078e004f */
[----:B------:R-:W0:Y:S01]  /*299b0*/  S2R R8, SR_TID.X ;  /* 0x0000000000087919 */ /* 0x000e220000002100 */
[----:B------:R-:W-:Y:S02]  /*299c0*/  UISETP.GE.AND UP2, UPT, UR32, UR4, UPT ;  /* 0x000000042000728c */ /* 0x000fe4000bf46270 */
[----:B------:R-:W-:Y:S01]  /*299d0*/  UISETP.GE.AND UP1, UPT, UR11, UR4, UPT ;  /* 0x000000040b00728c */ /* 0x000fe2000bf26270 */
[----:B------:R-:W-:Y:S01]  /*299e0*/  PRMT R15, RZ, 0x7610, R15 ;  /* 0x00007610ff0f7816 */ /* 0x000fe2000000000f */
[----:B------:R-:W4:Y:S02]  /*299f0*/  LDL R79, [R1+0x160] ;  /* 0x00016000014f7983 */ /* 0x000f240000100800 */
[----:B------:R-:W-:-:S02]  /*29a00*/  PLOP3.LUT P3, PT, PT, PT, UP2, 0x80, 0x8 ;  /* 0x000000000008781c */ /* 0x000fc40003f6f028 */
[----:B--2---:R1:W2:Y:S04]  /*29a10*/  @!P4 LDG.E.U8 R17, desc[UR24][R6.64] ;  /* 0x000000180611c981 */ /* 0x0042a8000c1e1100 */
[----:B------:R-:W1:Y:S04]  /*29a20*/  LDL R6, [R1+0x98c] ;  /* 0x00098c0001067983 */ /* 0x000e680000100800 */
[----:B------:R-:W1:Y:S01]  /*29a30*/  LDL R7, [R1+0x990] ;  /* 0x0009900001077983 */ /* 0x000e620000100800 */
[----:B0-----:R-:W-:Y:S02]  /*29a40*/  SHF.R.U32.HI R8, RZ, 0x6, R8 ;  /* 0x00000006ff087819 */ /* 0x001fe40000011608 */
[----:B------:R-:W-:-:S02]  /*29a50*/  PLOP3.LUT P2, PT, PT, PT, UP2, 0x80, 0x8 ;  /* 0x000000000008781c */ /* 0x000fc40003f4f028 */
[----:B------:R-:W-:Y:S02]  /*29a60*/  PLOP3.LUT P6, PT, PT, PT, UP1, 0x80, 0x8 ;  /* 0x000000000008781c */ /* 0x000fe40003fcf018 */
[----:B------:R-:W-:Y:S02]  /*29a70*/  SGXT.U32 R8, R8, 0x1 ;  /* 0x000000010808781a */ /* 0x000fe40000000000 */
[----:B------:R-:W-:Y:S02]  /*29a80*/  PLOP3.LUT P5, PT, PT, PT, UP1, 0x80, 0x8 ;  /* 0x000000000008781c */ /* 0x000fe40003faf018 */
[----:B------:R-:W-:Y:S02]  /*29a90*/  ISETP.GE.AND P4, PT, R8, UR4, PT ;  /* 0x0000000408007c0c */ /* 0x000fe4000bf86270 */
[----:B------:R-:W-:Y:S02]  /*29aa0*/  PRMT R13, RZ, 0x7610, R13 ;  /* 0x00007610ff0d7816 */ /* 0x000fe4000000000d */
[----:B------:R-:W-:Y:S01]  /*29ab0*/  PRMT R38, RZ, 0x7610, R38 ;  /* 0x00007610ff267816 */ /* 0x000fe20000000026 */
[----:B------:R-:W0:Y:S01]  /*29ac0*/  S2R R2, SR_TID.X ;  /* 0x0000000000027919 */ /* 0x000e220000002100 */
[----:B-1----:R-:W-:-:S04]  /*29ad0*/  @!P3 LOP3.LUT R7, R7, R6, RZ, 0x3c, !PT ;  /* 0x000000060707b212 */ /* 0x002fc800078e3cff */
[----:B------:R-:W-:-:S04]  /*29ae0*/  @!P3 LOP3.LUT R6, R7, R6, RZ, 0x3c, !PT ;  /* 0x000000060706b212 */ /* 0x000fc800078e3cff */
[----:B------:R-:W-:-:S05]  /*29af0*/  @!P3 LOP3.LUT R7, R7, R6, RZ, 0x3c, !PT ;  /* 0x000000060707b212 */ /* 0x000fca00078e3cff */
[----:B------:R1:W2:Y:S02]  /*29b00*/  @!P2 LDG.E.U8 R15, desc[UR24][R6.64] ;  /* 0x00000018060fa981 */ /* 0x0002a4000c1e1100 */
[----:B-1----:R-:W-:Y:S02]  /*29b10*/  @!P6 IMAD.MOV.U32 R6, RZ, RZ, R36 ;  /* 0x000000ffff06e224 */ /* 0x002fe400078e0024 */
[----:B---3--:R-:W-:Y:S01]  /*29b20*/  @!P6 IMAD.MOV.U32 R7, RZ, RZ, R37 ;  /* 0x000000ffff07e224 */ /* 0x008fe200078e0025 */
[----:B0-----:R-:W-:Y:S01]  /*29b30*/  LOP3.LUT R2, R2, 0x7f, RZ, 0xc0, !PT ;  /* 0x0000007f02027812 */ /* 0x001fe200078ec0ff */
[----:B------:R-:W3:Y:S04]  /*29b40*/  LDL R37, [R1+0x27c] ;  /* 0x00027c0001257983 */ /* 0x000ee80000100800 */
[----:B------:R0:W2:Y:S01]  /*29b50*/  @!P5 LDG.E.U8 R13, desc[UR24][R6.64] ;  /* 0x00000018060dd981 */ /* 0x0000a2000c1e1100 */
[----:B------:R-:W-:-:S02]  /*29b60*/  PRMT R12, RZ, 0x7610, R12 ;  /* 0x00007610ff0c7816 */ /* 0x000fc4000000000c */
[----:B------:R-:W-:Y:S01]  /*29b70*/  PRMT R11, RZ, 0x7610, R11 ;  /* 0x00007610ff0b7816 */ /* 0x000fe2000000000b */
[----:B------:R-:W3:Y:S01]  /*29b80*/  LDL R36, [R1+0x280] ;  /* 0x0002800001247983 */ /* 0x000ee20000100800 */
[----:B0-----:R-:W-:Y:S02]  /*29b90*/  @!P4 IMAD.MOV.U32 R6, RZ, RZ, R142 ;  /* 0x000000ffff06c224 */ /* 0x001fe400078e008e */
[----:B------:R-:W-:-:S05]  /*29ba0*/  @!P4 IMAD.MOV.U32 R7, RZ, RZ, R141 ;  /* 0x000000ffff07c224 */ /* 0x000fca00078e008d */
[----:B------:R4:W2:Y:S01]  /*29bb0*/  @!P4 LDG.E.U8 R38, desc[UR24][R6.64] ;  /* 0x000000180626c981 */ /* 0x0008a2000c1e1100 */
[----:B------:R-:W-:Y:S06]  /*29bc0*/  BAR.SYNC.DEFER_BLOCKING 0x0 ;  /* 0x0000000000007b1d */ /* 0x000fec0000010000 */
[----:B------:R-:W2:Y:S01]  /*29bd0*/  LDL R7, [R1+0x15c] ;  /* 0x00015c0001077983 */ /* 0x000ea20000100800 */
[----:B------:R-:W-:-:S13]  /*29be0*/  ISETP.GE.AND P3, PT, R2, UR4, PT ;  /* 0x0000000402007c0c */ /* 0x000fda000bf66270 */
[----:B----4-:R-:W-:Y:S01]  /*29bf0*/  @!P3 IMAD.MOV.U32 R6, RZ, RZ, R79 ;  /* 0x000000ffff06b224 */ /* 0x010fe200078e004f */
[----:B------:R-:W-:Y:S01]  /*29c00*/  PRMT R10, RZ, 0x7610, R10 ;  /* 0x00007610ff0a7816 */ /* 0x000fe2000000000a */
[----:B------:R-:W4:Y:S04]  /*29c10*/  LDL R79, [R1+0x618] ;  /* 0x00061800014f7983 */ /* 0x000f280000100800 */
[----:B--2---:R0:W2:Y:S04]  /*29c20*/  @!P3 LDG.E.U8 R12, desc[UR24][R6.64] ;  /* 0x00000018060cb981 */ /* 0x0040a8000c1e1100 */
[----:B------:R-:W0:Y:S04]  /*29c30*/  LDL R6, [R1+0x19c] ;  /* 0x00019c0001067983 */ /* 0x000e280000100800 */
[----:B------:R-:W0:Y:S02]  /*29c40*/  LDL R7, [R1+0x1a0] ;  /* 0x0001a00001077983 */ /* 0x000e240000100800 */
[----:B0-----:R-:W-:-:S04]  /*29c50*/  @!P3 LOP3.LUT R7, R7, R6, RZ, 0x3c, !PT ;  /* 0x000000060707b212 */ /* 0x001fc800078e3cff */
[----:B------:R-:W-:-:S04]  /*29c60*/  @!P3 LOP3.LUT R6, R7, R6, RZ, 0x3c, !PT ;  /* 0x000000060706b212 */ /* 0x000fc800078e3cff */
[----:B------:R-:W-:-:S05]  /*29c70*/  @!P3 LOP3.LUT R7, R7, R6, RZ, 0x3c, !PT ;  /* 0x000000060707b212 */ /* 0x000fca00078e3cff */
[----:B------:R0:W2:Y:S04]  /*29c80*/  @!P3 LDG.E.U8 R11, desc[UR24][R6.64] ;  /* 0x00000018060bb981 */ /* 0x0000a8000c1e1100 */
[----:B------:R-:W0:Y:S04]  /*29c90*/  LDL R6, [R1+0x1dc] ;  /* 0x0001dc0001067983 */ /* 0x000e280000100800 */
[----:B------:R-:W0:Y:S01]  /*29ca0*/  LDL R7, [R1+0x1e0] ;  /* 0x0001e00001077983 */ /* 0x000e220000100800 */
[----:B------:R-:W-:-:S06]  /*29cb0*/  PRMT R8, RZ, 0x7610, R8 ;  /* 0x00007610ff087816 */ /* 0x000fcc0000000008 */
[----:B---3--:R1:W3:Y:S04]  /*29cc0*/  @!P3 LDG.E.U8 R8, desc[UR24][R36.64] ;  /* 0x000000182408b981 */ /* 0x0082e8000c1e1100 */
[----:B------:R-:W1:Y:S04]  /*29cd0*/  LDL R36, [R1+0x5ec] ;  /* 0x0005ec0001247983 */ /* 0x000e680000100800 */
[----:B------:R-:W1:Y:S01]  /*29ce0*/  LDL R37, [R1+0x5f0] ;  /* 0x0005f00001257983 */ /* 0x000e620000100800 */
[----:B0-----:R-:W-:-:S04]  /*29cf0*/  @!P3 LOP3.LUT R7, R7, R6, RZ, 0x3c, !PT ;  /* 0x000000060707b212 */ /* 0x001fc800078e3cff */
[----:B------:R-:W-:-:S04]  /*29d00*/  @!P3 LOP3.LUT R6, R7, R6, RZ, 0x3c, !PT ;  /* 0x000000060706b212 */ /* 0x000fc800078e3cff */
[----:B------:R-:W-:-:S05]  /*29d10*/  @!P3 LOP3.LUT R7, R7, R6, RZ, 0x3c, !PT ;  /* 0x000000060707b212 */ /* 0x000fca00078e3cff */
[----:B------:R0:W2:Y:S04]  /*29d20*/  @!P3 LDG.E.U8 R10, desc[UR24][R6.64] ;  /* 0x00000018060ab981 */ /* 0x0000a8000c1e1100 */
[----:B------:R-:W0:Y:S04]  /*29d30*/  LDL R6, [R1+0x23c] ;  /* 0x00023c0001067983 */ /* 0x000e280000100800 */
[----:B------:R-:W0:Y:S01]  /*29d40*/  LDL R7, [R1+0x240] ;  /* 0x0002400001077983 */ /* 0x000e220000100800 */
[----:B------:R-:W-:Y:S02]  /*29d50*/  PRMT R9, RZ, 0x7610, R9 ;  /* 0x00007610ff097816 */ /* 0x000fe40000000009 */
[----:B-1----:R-:W-:-:S04]  /*29d60*/  @!P3 LOP3.LUT R37, R37, R36, RZ, 0x3c, !PT ;  /* 0x000000242525b212 */ /* 0x002fc800078e3cff */
[----:B------:R-:W-:-:S04]  /*29d70*/  @!P3 LOP3.LUT R36, R37, R36, RZ, 0x3c, !PT ;  /* 0x000000242524b212 */ /* 0x000fc800078e3cff */
[----:B------:R-:W-:Y:S02]  /*29d80*/  @!P3 LOP3.LUT R37, R37, R36, RZ, 0x3c, !PT ;  /* 0x000000242525b212 */ /* 0x000fe400078e3cff */
[----:B0-----:R-:W-:-:S04]  /*29d90*/  @!P3 LOP3.LUT R7, R7, R6, RZ, 0x3c, !PT ;  /* 0x000000060707b212 */ /* 0x001fc800078e3cff */
[----:B------:R-:W-:-:S04]  /*29da0*/  @!P3 LOP3.LUT R6, R7, R6, RZ, 0x3c, !PT ;  /* 0x000000060706b212 */ /* 0x000fc800078e3cff */
[----:B------:R-:W-:-:S05]  /*29db0*/  @!P3 LOP3.LUT R7, R7, R6, RZ, 0x3c, !PT ;  /* 0x000000060707b212 */ /* 0x000fca00078e3cff */
[----:B------:R0:W2:Y:S02]  /*29dc0*/  @!P3 LDG.E.U8 R9, desc[UR24][R6.64] ;  /* 0x000000180609b981 */ /* 0x0000a4000c1e1100 */
[----:B0-----:R-:W-:-:S06]  /*29dd0*/  PRMT R7, RZ, 0x7610, R7 ;  /* 0x00007610ff077816 */ /* 0x001fcc0000000007 */
[----:B------:R4:W2:Y:S04]  /*29de0*/  @!P3 LDG.E.U8 R7, desc[UR24][R36.64] ;  /* 0x000000182407b981 */ /* 0x0008a8000c1e1100 */
[----:B------:R-:W2:Y:S01]  /*29df0*/  LDL R37, [R1+0x614] ;  /* 0x0006140001257983 */ /* 0x000ea20000100800 */
[----:B------:R-:W-:Y:S01]  /*29e00*/  PRMT R6, RZ, 0x7610, R6 ;  /* 0x00007610ff067816 */ /* 0x000fe20000000006 */
        /* <DEDUP_REMOVED lines=12> */
[----:B------:R-:W-:Y:S02]  /*29ed0*/  PRMT R135, RZ, 0x7610, R135 ;  /* 0x00007610ff877816 */ /* 0x000fe40000000087 */
        /* <DEDUP_REMOVED lines=348> */
[----:B------:R-:W-:Y:S02]  /*2b4a0*/  PRMT R41, RZ, 0x7610, R41 ;  /* 0x00007610ff297816 */ /* 0x000fe40000000029 */
[----:B------:R-:W-:Y:S02]  /*2b4b0*/  PRMT R40, RZ, 0x7610, R40 ;  /* 0x00007610ff287816 */ /* 0x000fe40000000028 */
[----:B------:R-:W-:Y:S01]  /*2b4c0*/  PRMT R39, RZ, 0x7610, R39 ;  /* 0x00007610ff277816 */ /* 0x000fe20000000027 */
[----:B------:R0:W-:Y:S04]  /*2b4d0*/  STS.U8 [R2+UR10+0x12200], R78 ;  /* 0x0122004e02007988 */ /* 0x0001e8000800000a */
[----:B------:R-:W4:Y:S04]  /*2b4e0*/  LDL R79, [R1+0x1b0] ;  /* 0x0001b000014f7983 */ /* 0x000f280000100800 */
[----:B0-----:R-:W4:Y:S04]  /*2b4f0*/  LDL R78, [R1+0x1ac] ;  /* 0x0001ac00014e7983 */ /* 0x001f280000100800 */
        /* <DEDUP_REMOVED lines=21> */
[----:B----4-:R-:W-:-:S03]  /*2b650*/  @!P3 LOP3.LUT R79, R79, R78, RZ, 0x3c, !PT ;  /* 0x0000004e4f4fb212 */ /* 0x010fc600078e3cff */
[----:B------:R1:W-:Y:S01]  /*2b660*/  STS.U8 [R2+UR10+0x12000], R38 ;  /* 0x0120002602007988 */ /* 0x0003e2000800000a */
[C---:B------:R-:W-:Y:S02]  /*2b670*/  @!P3 LOP3.LUT R78, R79.reuse, R78, RZ, 0x3c, !PT ;  /* 0x0000004e4f4eb212 */ /* 0x040fe400078e3cff */
[----:B-1----:R-:W-:Y:S02]  /*2b680*/  PRMT R38, RZ, 0x7610, R38 ;  /* 0x00007610ff267816 */ /* 0x002fe40000000026 */
[----:B------:R-:W-:Y:S02]  /*2b690*/  @!P3 LOP3.LUT R79, R79, R78, RZ, 0x3c, !PT ;  /* 0x0000004e4f4fb212 */ /* 0x000fe400078e3cff */
[----:B0-----:R-:W-:-:S04]  /*2b6a0*/  @!P3 LOP3.LUT R37, R37, R36, RZ, 0x3c, !PT ;  /* 0x000000242525b212 */ /* 0x001fc800078e3cff */
[----:B------:R-:W-:-:S04]  /*2b6b0*/  @!P3 LOP3.LUT R36, R37, R36, RZ, 0x3c, !PT ;  /* 0x000000242524b212 */ /* 0x000fc800078e3cff */
[----:B------:R-:W-:-:S05]  /*2b6c0*/  @!P3 LOP3.LUT R37, R37, R36, RZ, 0x3c, !PT ;  /* 0x000000242525b212 */ /* 0x000fca00078e3cff */
[----:B------:R0:W4:Y:S02]  /*2b6d0*/  @!P3 LDG.E.U8 R38, desc[UR24][R36.64] ;  /* 0x000000182426b981 */ /* 0x000124000c1e1100 */
[----:B0-----:R-:W-:-:S06]  /*2b6e0*/  PRMT R37, RZ, 0x7610, R37 ;  /* 0x00007610ff257816 */ /* 0x001fcc0000000025 */
        /* <DEDUP_REMOVED lines=9> */
[----:B------:R-:W0:Y:S04]  /*2b780*/  LDL R79, [R1+0x250] ;  /* 0x00025000014f7983 */ /* 0x000e280000100800 */
[----:B------:R1:W-:Y:S02]  /*2b790*/  STS.U8 [R2+UR10+0x12600], R74 ;  /* 0x0126004a02007988 */ /* 0x0003e4000800000a */
[----:B-1----:R-:W-:-:S02]  /*2b7a0*/  PRMT R74, RZ, 0x7610, R74 ;  /* 0x00007610ff4a7816 */ /* 0x002fc4000000004a */
[----:B------:R1:W-:Y:S04]  /*2b7b0*/  STS.U8 [R2+UR10+0x12400], R83 ;  /* 0x0124005302007988 */ /* 0x0003e8000800000a */
[----:B------:R3:W-:Y:S04]  /*2b7c0*/  STS.U8 [R2+UR10+0x12a00], R82 ;  /* 0x012a005202007988 */ /* 0x0007e8000800000a */
[----:B-1----:R-:W2:Y:S04]  /*2b7d0*/  LDL R83, [R1+0x600] ;  /* 0x0006000001537983 */ /* 0x002ea80000100800 */
[----:B---3--:R-:W2:Y:S01]  /*2b7e0*/  LDL R82, [R1+0x5fc] ;  /* 0x0005fc0001527983 */ /* 0x008ea20000100800 */
[----:B0-----:R-:W-:-:S04]  /*2b7f0*/  @!P3 LOP3.LUT R79, R79, R78, RZ, 0x3c, !PT ;  /* 0x0000004e4f4fb212 */ /* 0x001fc800078e3cff */
[----:B------:R-:W-:-:S04]  /*2b800*/  @!P3 LOP3.LUT R78, R79, R78, RZ, 0x3c, !PT ;  /* 0x0000004e4f4eb212 */ /* 0x000fc800078e3cff */
[----:B------:R-:W-:-:S05]  /*2b810*/  @!P3 LOP3.LUT R79, R79, R78, RZ, 0x3c, !PT ;  /* 0x0000004e4f4fb212 */ /* 0x000fca00078e3cff */
[----:B------:R0:W3:Y:S04]  /*2b820*/  @!P3 LDG.E.U8 R74, desc[UR24][R78.64] ;  /* 0x000000184e4ab981 */ /* 0x0000e8000c1e1100 */
[----:B------:R-:W0:Y:S04]  /*2b830*/  LDL R78, [R1+0x28c] ;  /* 0x00028c00014e7983 */ /* 0x000e280000100800 */
[----:B------:R-:W0:Y:S01]  /*2b840*/  LDL R79, [R1+0x290] ;  /* 0x00029000014f7983 */ /* 0x000e220000100800 */
[----:B--2---:R-:W-:-:S03]  /*2b850*/  @!P3 LOP3.LUT R83, R83, R82, RZ, 0x3c, !PT ;  /* 0x000000525353b212 */ /* 0x004fc600078e3cff */
[----:B------:R1:W-:Y:S01]  /*2b860*/  STS.U8 [R2+UR10+0x12800], R76 ;  /* 0x0128004c02007988 */ /* 0x0003e2000800000a */
[C---:B------:R-:W-:Y:S02]  /*2b870*/  @!P3 LOP3.LUT R82, R83.reuse, R82, RZ, 0x3c, !PT ;  /* 0x000000525352b212 */ /* 0x040fe400078e3cff */
[----:B-1----:R-:W-:Y:S02]  /*2b880*/  PRMT R76, RZ, 0x7610, R76 ;  /* 0x00007610ff4c7816 */ /* 0x002fe4000000004c */
[----:B------:R-:W-:Y:S02]  /*2b890*/  @!P3 LOP3.LUT R83, R83, R82, RZ, 0x3c, !PT ;  /* 0x000000525353b212 */ /* 0x000fe400078e3cff */
[----:B0-----:R-:W-:-:S04]  /*2b8a0*/  @!P3 LOP3.LUT R79, R79, R78, RZ, 0x3c, !PT ;  /* 0x0000004e4f4fb212 */ /* 0x001fc800078e3cff */
[----:B------:R-:W-:-:S04]  /*2b8b0*/  @!P3 LOP3.LUT R78, R79, R78, RZ, 0x3c, !PT ;  /* 0x0000004e4f4eb212 */ /* 0x000fc800078e3cff */
[----:B------:R-:W-:-:S05]  /*2b8c0*/  @!P3 LOP3.LUT R79, R79, R78, RZ, 0x3c, !PT ;  /* 0x0000004e4f4fb212 */ /* 0x000fca00078e3cff */
[----:B------:R0:W2:Y:S02]  /*2b8d0*/  @!P3 LDG.E.U8 R76, desc[UR24][R78.64] ;  /* 0x000000184e4cb981 */ /* 0x0000a4000c1e1100 */
        /* <DEDUP_REMOVED lines=83> */
[----:B------:R-:W-:Y:S04]  /*2be10*/  STS.U8 [R2+UR10+0x12c00], R112 ;  /* 0x012c007002007988 */ /* 0x000fe8000800000a */
        /* <DEDUP_REMOVED lines=156> */
[----:B------:R-:W-:Y:S02]  /*2c7e0*/  PRMT R112, RZ, 0x7610, R112 ;  /* 0x00007610ff707816 */ /* 0x000fe40000000070 */
[----:B--2---:R-:W-:-:S04]  /*2c7f0*/  @!P3 LOP3.LUT R81, R81, R80, RZ, 0x3c, !PT ;  /* 0x000000505151b212 */ /* 0x004fc800078e3cff */
        /* <DEDUP_REMOVED lines=33> */
[----:B------:R-:W-:Y:S01]  /*2ca10*/  @!P3 LOP3.LUT R73, R73, R72, RZ, 0x3c, !PT ;  /* 0x000000484949b212 */ /* 0x000fe200078e3cff */
[----:B------:R1:W-:Y:S04]  /*2ca20*/  STS.U8 [R4+UR10+0x13300], R35 ;  /* 0x0133002304007988 */ /* 0x0003e8000800000a */
[----:B------:R2:W-:Y:S04]  /*2ca30*/  STS.U8 [R4+UR10+0x13500], R34 ;  /* 0x0135002204007988 */ /* 0x0005e8000800000a */
[----:B-1----:R-:W3:Y:S04]  /*2ca40*/  LDL R35, [R1+0x6b8] ;  /* 0x0006b80001237983 */ /* 0x002ee80000100800 */
[----:B--2---:R-:W3:Y:S01]  /*2ca50*/  LDL R34, [R1+0x6b4] ;  /* 0x0006b40001227983 */ /* 0x004ee20000100800 */
        /* <DEDUP_REMOVED lines=9> */
[----:B---3--:R-:W-:-:S04]  /*2caf0*/  @!P3 LOP3.LUT R35, R35, R34, RZ, 0x3c, !PT ;  /* 0x000000222323b212 */ /* 0x008fc800078e3cff */
[----:B------:R-:W-:-:S04]  /*2cb00*/  @!P3 LOP3.LUT R34, R35, R34, RZ, 0x3c, !PT ;  /* 0x000000222322b212 */ /* 0x000fc800078e3cff */
[----:B------:R-:W-:Y:S01]  /*2cb10*/  @!P3 LOP3.LUT R35, R35, R34, RZ, 0x3c, !PT ;  /* 0x000000222323b212 */ /* 0x000fe200078e3cff */
[----:B------:R1:W-:Y:S04]  /*2cb20*/  STS.U8 [R4+UR10+0x13700], R33 ;  /* 0x0137002104007988 */ /* 0x0003e8000800000a */
[----:B------:R3:W-:Y:S04]  /*2cb30*/  STS.U8 [R4+UR10+0x13900], R32 ;  /* 0x0139002004007988 */ /* 0x0007e8000800000a */
[----:B-1----:R-:W2:Y:S04]  /*2cb40*/  LDL R33, [R1+0x6f8] ;  /* 0x0006f80001217983 */ /* 0x002ea80000100800 */
[----:B---3--:R-:W2:Y:S01]  /*2cb50*/  LDL R32, [R1+0x6f4] ;  /* 0x0006f40001207983 */ /* 0x008ea20000100800 */
[----:B0-----:R-:W-:-:S04]  /*2cb60*/  @!P3 LOP3.LUT R73, R73, R72, RZ, 0x3c, !PT ;  /* 0x000000484949b212 */ /* 0x001fc800078e3cff */
[----:B------:R-:W-:-:S04]  /*2cb70*/  @!P3 LOP3.LUT R72, R73, R72, RZ, 0x3c, !PT ;  /* 0x000000484948b212 */ /* 0x000fc800078e3cff */
[----:B------:R-:W-:-:S05]  /*2cb80*/  @!P3 LOP3.LUT R73, R73, R72, RZ, 0x3c, !PT ;  /* 0x000000484949b212 */ /* 0x000fca00078e3cff */
[----:B------:R0:W3:Y:S02]  /*2cb90*/  @!P3 LDG.E.U8 R81, desc[UR24][R72.64] ;  /* 0x000000184851b981 */ /* 0x0000e4000c1e1100 */
[----:B0-----:R-:W-:-:S06]  /*2cba0*/  PRMT R72, RZ, 0x7610, R72 ;  /* 0x00007610ff487816 */ /* 0x001fcc0000000048 */
        /* <DEDUP_REMOVED lines=24> */
[----:B-----5:R3:W-:Y:S04]  /*2cd30*/  STS.U8 [R5+UR10+0x12180], R28 ;  /* 0x0121801c05007988 */ /* 0x0207e8000800000a */
[----:B-1----:R-:W5:Y:S04]  /*2cd40*/  LDL R29, [R1+0x778] ;  /* 0x00077800011d7983 */ /* 0x002f680000100800 */
[----:B---3--:R-:W5:Y:S01]  /*2cd50*/  LDL R28, [R1+0x774] ;  /* 0x00077400011c7983 */ /* 0x008f620000100800 */
[----:B0-----:R-:W-:-:S04]  /*2cd60*/  @!P3 LOP3.LUT R33, R33, R32, RZ, 0x3c, !PT ;  /* 0x000000202121b212 */ /* 0x001fc800078e3cff */
[----:B------:R-:W-:-:S04]  /*2cd70*/  @!P3 LOP3.LUT R32, R33, R32, RZ, 0x3c, !PT ;  /* 0x000000202120b212 */ /* 0x000fc800078e3cff */
[----:B------:R-:W-:-:S05]  /*2cd80*/  @!P3 LOP3.LUT R33, R33, R32, RZ, 0x3c, !PT ;  /* 0x000000202121b212 */ /* 0x000fca00078e3cff */
[----:B------:R0:W3:Y:S02]  /*2cd90*/  @!P3 LDG.E.U8 R35, desc[UR24][R32.64] ;  /* 0x000000182023b981 */ /* 0x0000e4000c1e1100 */
[----:B0-----:R-:W-:-:S06]  /*2cda0*/  PRMT R32, RZ, 0x7610, R32 ;  /* 0x00007610ff207816 */ /* 0x001fcc0000000020 */
[----:B------:R0:W2:Y:S04]  /*2cdb0*/  @!P3 LDG.E.U8 R32, desc[UR24][R30.64] ;  /* 0x000000181e20b981 */ /* 0x0000a8000c1e1100 */
[----:B------:R-:W0:Y:S04]  /*2cdc0*/  LDL R30, [R1+0x754] ;  /* 0x00075400011e7983 */ /* 0x000e280000100800 */
[----:B------:R-:W0:Y:S01]  /*2cdd0*/  LDL R31, [R1+0x758] ;  /* 0x00075800011f7983 */ /* 0x000e220000100800 */
[----:B------:R-:W-:Y:S02]  /*2cde0*/  PRMT R33, RZ, 0x7610, R33 ;  /* 0x00007610ff217816 */ /* 0x000fe40000000021 */
[----:B-----5:R-:W-:-:S04]  /*2cdf0*/  @!P3 LOP3.LUT R29, R29, R28, RZ, 0x3c, !PT ;  /* 0x0000001c1d1db212 */ /* 0x020fc800078e3cff */
[----:B------:R-:W-:-:S04]  /*2ce00*/  @!P3 LOP3.LUT R28, R29, R28, RZ, 0x3c, !PT ;  /* 0x0000001c1d1cb212 */ /* 0x000fc800078e3cff */
[----:B------:R-:W-:Y:S01]  /*2ce10*/  @!P3 LOP3.LUT R29, R29, R28, RZ, 0x3c, !PT ;  /* 0x0000001c1d1db212 */ /* 0x000fe200078e3cff */
[----:B------:R1:W-:Y:S04]  /*2ce20*/  STS.U8 [R5+UR10+0x12380], R27 ;  /* 0x0123801b05007988 */ /* 0x0003e8000800000a */
[----:B------:R5:W-:Y:S04]  /*2ce30*/  STS.U8 [R5+UR10+0x12580], R26 ;  /* 0x0125801a05007988 */ /* 0x000be8000800000a */
[----:B-1----:R-:W2:Y:S04]  /*2ce40*/  LDL R27, [R1+0x7b8] ;  /* 0x0007b800011b7983 */ /* 0x002ea80000100800 */
[----:B-----5:R-:W2:Y:S01]  /*2ce50*/  LDL R26, [R1+0x7b4] ;  /* 0x0007b400011a7983 */ /* 0x020ea20000100800 */
[----:B0-----:R-:W-:-:S04]  /*2ce60*/  @!P3 LOP3.LUT R31, R31, R30, RZ, 0x3c, !PT ;  /* 0x0000001e1f1fb212 */ /* 0x001fc800078e3cff */
[----:B------:R-:W-:-:S04]  /*2ce70*/  @!P3 LOP3.LUT R30, R31, R30, RZ, 0x3c, !PT ;  /* 0x0000001e1f1eb212 */ /* 0x000fc800078e3cff */
[----:B------:R-:W-:-:S05]  /*2ce80*/  @!P3 LOP3.LUT R31, R31, R30, RZ, 0x3c, !PT ;  /* 0x0000001e1f1fb212 */ /* 0x000fca00078e3cff */
[----:B------:R0:W5:Y:S02]  /*2ce90*/  @!P3 LDG.E.U8 R33, desc[UR24][R30.64] ;  /* 0x000000181e21b981 */ /* 0x000164000c1e1100 */
        /* <DEDUP_REMOVED lines=151> */
[----:B------:R-:W-:Y:S02]  /*2d810*/  @!P3 LOP3.LUT R9, R9, R8, RZ, 0x3c, !PT ;  /* 0x000000080909b212 */ /* 0x000fe400078e3cff */
        /* <DEDUP_REMOVED lines=8> */
[----:B------:R-:W-:-:S03]  /*2d8a0*/  PRMT R11, RZ, 0x7610, R11 ;  /* 0x00007610ff0b7816 */ /* 0x000fc6000000000b */
[----:B------:R1:W-:Y:S04]  /*2d8b0*/  STS.U8 [R2+UR10+0x9400], R7 ;  /* 0x0094000702007988 */ /* 0x0003e8000800000a */
[----:B-1----:R-:W2:Y:S01]  /*2d8c0*/  LDL R7, [R1+0x638] ;  /* 0x0006380001077983 */ /* 0x002ea20000100800 */
[----:B0-----:R-:W-:-:S04]  /*2d8d0*/  @!P3 LOP3.LUT R9, R9, R8, RZ, 0x3c, !PT ;  /* 0x000000080909b212 */ /* 0x001fc800078e3cff */
[----:B------:R-:W-:-:S04]  /*2d8e0*/  @!P3 LOP3.LUT R8, R9, R8, RZ, 0x3c, !PT ;  /* 0x000000080908b212 */ /* 0x000fc800078e3cff */
[----:B------:R-:W-:-:S05]  /*2d8f0*/  @!P3 LOP3.LUT R9, R9, R8, RZ, 0x3c, !PT ;  /* 0x000000080909b212 */ /* 0x000fca00078e3cff */
[----:B------:R0:W3:Y:S04]  /*2d900*/  @!P3 LDG.E.U8 R11, desc[UR24][R8.64] ;  /* 0x00000018080bb981 */ /* 0x0000e8000c1e1100 */
[----:B------:R-:W3:Y:S01]  /*2d910*/  LDL R9, [R1+0x634] ;  /* 0x0006340001097983 */ /* 0x000ee20000100800 */
[----:B0-----:R-:W-:-:S03]  /*2d920*/  PRMT R8, RZ, 0x7610, R8 ;  /* 0x00007610ff087816 */ /* 0x001fc60000000008 */
[----:B------:R2:W-:Y:S02]  /*2d930*/  STS.U8 [R2+UR10+0x9800], R6 ;  /* 0x0098000602007988 */ /* 0x0005e4000800000a */
[----:B--2---:R-:W-:Y:S02]  /*2d940*/  @!P3 IMAD.MOV.U32 R6, RZ, RZ, R7 ;  /* 0x000000ffff06b224 */ /* 0x004fe400078e0007 */
[----:B------:R0:W-:Y:S04]  /*2d950*/  STS.U8 [R2+UR10+0xf000], R70 ;  /* 0x00f0004602007988 */ /* 0x0001e8000800000a */
[----:B------:R1:W-:Y:S04]  /*2d960*/  STS.U8 [R2+UR10+0xf400], R69 ;  /* 0x00f4004502007988 */ /* 0x0003e8000800000a */
[----:B0-----:R-:W2:Y:S04]  /*2d970*/  LDL R70, [R1+0x190] ;  /* 0x0001900001467983 */ /* 0x001ea80000100800 */
[----:B-1----:R-:W2:Y:S04]  /*2d980*/  LDL R69, [R1+0x18c] ;  /* 0x00018c0001457983 */ /* 0x002ea80000100800 */
[----:B------:R0:W-:Y:S04]  /*2d990*/  STS.U8 [R2+UR10+0xb800], R129 ;  /* 0x00b8008102007988 */ /* 0x0001e8000800000a */
[----:B------:R1:W-:Y:S04]  /*2d9a0*/  STS.U8 [R2+UR10+0xec00], R71 ;  /* 0x00ec004702007988 */ /* 0x0003e8000800000a */
[----:B------:R4:W-:Y:S04]  /*2d9b0*/  STS.U8 [R2+UR10+0xb400], R130 ;  /* 0x00b4008202007988 */ /* 0x0009e8000800000a */
[----:B0-----:R-:W2:Y:S04]  /*2d9c0*/  LDL R129, [R1+0x198] ;  /* 0x0001980001817983 */ /* 0x001ea80000100800 */
[----:B-1----:R-:W2:Y:S04]  /*2d9d0*/  LDL R71, [R1+0x194] ;  /* 0x0001940001477983 */ /* 0x002ea80000100800 */
[----:B----4-:R-:W4:Y:S04]  /*2d9e0*/  LDL R130, [R1+0x1c4] ;  /* 0x0001c40001827983 */ /* 0x010f280000100800 */
[----:B------:R0:W-:Y:S04]  /*2d9f0*/  STS.U8 [R2+UR10+0xac00], R132 ;  /* 0x00ac008402007988 */ /* 0x0001e8000800000a */
[----:B------:R1:W-:Y:S04]  /*2da00*/  STS.U8 [R2+UR10+0xb000], R131 ;  /* 0x00b0008302007988 */ /* 0x0003e8000800000a */
[----:B------:R1:W-:Y:S04]  /*2da10*/  STS.U8 [R2+UR10+0xa400], R134 ;  /* 0x00a4008602007988 */ /* 0x0003e8000800000a */
[----:B------:R5:W-:Y:S04]  /*2da20*/  STS.U8 [R2+UR10+0xa800], R133 ;  /* 0x00a8008502007988 */ /* 0x000be8000800000a */
[----:B0-----:R-:W2:Y:S04]  /*2da30*/  LDL R132, [R1+0x1d0] ;  /* 0x0001d00001847983 */ /* 0x001ea80000100800 */
[----:B-1----:R-:W2:Y:S04]  /*2da40*/  LDL R131, [R1+0x1cc] ;  /* 0x0001cc0001837983 */ /* 0x002ea80000100800 */
[----:B------:R-:W2:Y:S04]  /*2da50*/  LDL R134, [R1+0x1d8] ;  /* 0x0001d80001867983 */ /* 0x000ea80000100800 */
[----:B-----5:R-:W5:Y:S04]  /*2da60*/  LDL R133, [R1+0x1d4] ;  /* 0x0001d40001857983 */ /* 0x020f680000100800 */
[----:B------:R0:W-:Y:S04]  /*2da70*/  STS.U8 [R2+UR10+0x9c00], R136 ;  /* 0x009c008802007988 */ /* 0x0001e8000800000a */
[----:B------:R1:W-:Y:S04]  /*2da80*/  STS.U8 [R2+UR10+0xa000], R135 ;  /* 0x00a0008702007988 */ /* 0x0003e8000800000a */
[----:B------:R-:W-:Y:S04]  /*2da90*/  STS.U8 [R2+UR10+0xbc00], R128 ;  /* 0x00bc008002007988 */ /* 0x000fe8000800000a */
[----:B0-----:R-:W2:Y:S04]  /*2daa0*/  LDL R136, [R1+0x228] ;  /* 0x0002280001887983 */ /* 0x001ea80000100800 */
[----:B-1----:R-:W2:Y:S04]  /*2dab0*/  LDL R135, [R1+0x204] ;  /* 0x0002040001877983 */ /* 0x002ea80000100800 */
        /* <DEDUP_REMOVED lines=37> */
[----:B------:R-:W-:Y:S01]  /*2dd10*/  STS.U8 [R3+UR10+0xe080], R46 ;  /* 0x00e0802e03007988 */ /* 0x000fe2000800000a */
[----:B---3--:R-:W-:-:S03]  /*2dd20*/  @!P3 IMAD.MOV.U32 R7, RZ, RZ, R9 ;  /* 0x000000ffff07b224 */ /* 0x008fc600078e0009 */
[----:B------:R-:W-:Y:S04]  /*2dd30*/  STS.U8 [R3+UR10+0xe480], R45 ;  /* 0x00e4802d03007988 */ /* 0x000fe8000800000a */
[----:B------:R0:W3:Y:S04]  /*2dd40*/  @!P3 LDG.E.U8 R8, desc[UR24][R6.64] ;  /* 0x000000180608b981 */ /* 0x0000e8000c1e1100 */
[----:B------:R-:W2:Y:S04]  /*2dd50*/  LDL R9, [R1+0x1c8] ;  /* 0x0001c80001097983 */ /* 0x000ea80000100800 */
[----:B------:R-:W-:Y:S04]  /*2dd60*/  STS.U8 [R3+UR10+0xe880], R44 ;  /* 0x00e8802c03007988 */ /* 0x000fe8000800000a */
[----:B------:R-:W0:Y:S04]  /*2dd70*/  LDL R6, [R1+0x184] ;  /* 0x0001840001067983 */ /* 0x000e280000100800 */
[----:B------:R-:W0:Y:S04]  /*2dd80*/  LDL R7, [R1+0x188] ;  /* 0x0001880001077983 */ /* 0x000e280000100800 */
        /* <DEDUP_REMOVED lines=66> */
[----:B------:R-:W-:Y:S04]  /*2e1b0*/  STS.U8 [R5+UR10+0xf580], R19 ;  /* 0x00f5801305007988 */ /* 0x000fe8000800000a */
[----:B------:R-:W-:Y:S04]  /*2e1c0*/  STS.U8 [R5+UR10+0xf980], R16 ;  /* 0x00f9801005007988 */ /* 0x000fe8000800000a */
[----:B------:R-:W-:Y:S04]  /*2e1d0*/  STS.U8 [R5+UR10+0xfd80], R17 ;  /* 0x00fd801105007988 */ /* 0x000fe8000800000a */
[----:B------:R2:W-:Y:S04]  /*2e1e0*/  STS.U8 [R140+UR10+0x8a00], R12 ;  /* 0x008a000c8c007988 */ /* 0x0005e8000800000a */
[----:B------:R3:W-:Y:S04]  /*2e1f0*/  STS.U8 [R140+UR10+0x8e00], R13 ;  /* 0x008e000d8c007988 */ /* 0x0007e8000800000a */
[----:B-1----:R-:W5:Y:S04]  /*2e200*/  LDL R21, [R1+0x234] ;  /* 0x0002340001157983 */ /* 0x002f680000100800 */
[----:B--2---:R-:W2:Y:S04]  /*2e210*/  LDL R12, [R1+0x230] ;  /* 0x00023000010c7983 */ /* 0x004ea80000100800 */
[----:B---3--:R-:W2:Y:S04]  /*2e220*/  LDL R13, [R1+0x22c] ;  /* 0x00022c00010d7983 */ /* 0x008ea80000100800 */
[----:B------:R-:W3:Y:S04]  /*2e230*/  LDL R20, [R1+0x238] ;  /* 0x0002380001147983 */ /* 0x000ee80000100800 */
[----:B------:R1:W-:Y:S04]  /*2e240*/  STS.U8 [R140+UR10+0x8200], R14 ;  /* 0x0082000e8c007988 */ /* 0x0003e8000800000a */
[----:B------:R0:W-:Y:S04]  /*2e250*/  STS.U8 [R140+UR10+0x8600], R15 ;  /* 0x0086000f8c007988 */ /* 0x0001e8000800000a */
[----:B------:R-:W3:Y:S04]  /*2e260*/  LDL R23, [R1+0x26c] ;  /* 0x00026c0001177983 */ /* 0x000ee80000100800 */
[----:B-1----:R-:W3:Y:S04]  /*2e270*/  LDL R14, [R1+0x268] ;  /* 0x00026800010e7983 */ /* 0x002ee80000100800 */
[----:B0-----:R-:W3:Y:S04]  /*2e280*/  LDL R15, [R1+0x264] ;  /* 0x00026400010f7983 */ /* 0x001ee80000100800 */
[----:B------:R-:W3:Y:S04]  /*2e290*/  LDL R22, [R1+0x270] ;  /* 0x0002700001167983 */ /* 0x000ee80000100800 */
[----:B------:R-:W3:Y:S04]  /*2e2a0*/  LDL R17, [R1+0x274] ;  /* 0x0002740001117983 */ /* 0x000ee80000100800 */
[----:B------:R-:W3:Y:S04]  /*2e2b0*/  LDL R16, [R1+0x278] ;  /* 0x0002780001107983 */ /* 0x000ee80000100800 */
[----:B------:R-:W3:Y:S04]  /*2e2c0*/  LDL R25, [R1+0x294] ;  /* 0x0002940001197983 */ /* 0x000ee80000100800 */
[----:B------:R-:W3:Y:S04]  /*2e2d0*/  LDL R24, [R1+0x298] ;  /* 0x0002980001187983 */ /* 0x000ee80000100800 */
[----:B------:R-:W3:Y:S04]  /*2e2e0*/  LDL R19, [R1+0x29c] ;  /* 0x00029c0001137983 */ /* 0x000ee80000100800 */
[----:B------:R-:W3:Y:S04]  /*2e2f0*/  LDL R18, [R1+0x2a0] ;  /* 0x0002a00001127983 */ /* 0x000ee80000100800 */
[----:B------:R-:W3:Y:S04]  /*2e300*/  LDL R27, [R1+0x2a4] ;  /* 0x0002a400011b7983 */ /* 0x000ee80000100800 */
[----:B------:R-:W3:Y:S01]  /*2e310*/  LDL R26, [R1+0x2a8] ;  /* 0x0002a800011a7983 */ /* 0x000ee20000100800 */
[----:B------:R-:W-:-:S02]  /*2e320*/  @!P3 LOP3.LUT R7, R7, R6, RZ, 0x3c, !PT ;  /* 0x000000060707b212 */ /* 0x000fc400078e3cff */
[----:B------:R-:W-:Y:S01]  /*2e330*/  PRMT R90, RZ, 0x7610, R90 ;  /* 0x00007610ff5a7816 */ /* 0x000fe2000000005a */
[----:B------:R-:W3:Y:S01]  /*2e340*/  LDL R29, [R1+0x2b4] ;  /* 0x0002b400011d7983 */ /* 0x000ee20000100800 */
[C---:B------:R-:W-:Y:S02]  /*2e350*/  @!P3 LOP3.LUT R6, R7.reuse, R6, RZ, 0x3c, !PT ;  /* 0x000000060706b212 */ /* 0x040fe400078e3cff */
[----:B------:R-:W-:Y:S01]  /*2e360*/  PRMT R88, RZ, 0x7610, R88 ;  /* 0x00007610ff587816 */ /* 0x000fe20000000058 */
[----:B------:R-:W3:Y:S01]  /*2e370*/  LDL R28, [R1+0x2b8] ;  /* 0x0002b800011c7983 */ /* 0x000ee20000100800 */
[----:B------:R-:W-:-:S03]  /*2e380*/  @!P3 LOP3.LUT R7, R7, R6, RZ, 0x3c, !PT ;  /* 0x000000060707b212 */ /* 0x000fc600078e3cff */
[----:B------:R-:W-:Y:S04]  /*2e390*/  STS.U8 [R140+UR10+0x9200], R10 ;  /* 0x0092000a8c007988 */ /* 0x000fe8000800000a */
[----:B------:R-:W-:Y:S04]  /*2e3a0*/  STS.U8 [R140+UR10+0x9600], R11 ;  /* 0x0096000b8c007988 */ /* 0x000fe8000800000a */
[----:B------:R0:W-:Y:S04]  /*2e3b0*/  STS.U8 [R140+UR10+0x9a00], R8 ;  /* 0x009a00088c007988 */ /* 0x0001e8000800000a */
[----:B------:R1:W3:Y:S01]  /*2e3c0*/  @!P3 LDG.E.U8 R90, desc[UR24][R6.64] ;  /* 0x00000018065ab981 */ /* 0x0002e2000c1e1100 */
[----:B------:R-:W-:-:S02]  /*2e3d0*/  PRMT R86, RZ, 0x7610, R86 ;  /* 0x00007610ff567816 */ /* 0x000fc40000000056 */
[----:B------:R-:W-:Y:S01]  /*2e3e0*/  PRMT R84, RZ, 0x7610, R84 ;  /* 0x00007610ff547816 */ /* 0x000fe20000000054 */
[----:B------:R-:W3:Y:S04]  /*2e3f0*/  LDL R31, [R1+0x2c4] ;  /* 0x0002c400011f7983 */ /* 0x000ee80000100800 */
[----:B------:R-:W3:Y:S01]  /*2e400*/  LDL R30, [R1+0x2c8] ;  /* 0x0002c800011e7983 */ /* 0x000ee20000100800 */
[----:B-1----:R-:W-:Y:S02]  /*2e410*/  @!P3 IMAD.MOV.U32 R6, RZ, RZ, R70 ;  /* 0x000000ffff06b224 */ /* 0x002fe400078e0046 */
[----:B------:R-:W-:Y:S01]  /*2e420*/  @!P3 IMAD.MOV.U32 R7, RZ, RZ, R69 ;  /* 0x000000ffff07b224 */ /* 0x000fe200078e0045 */
[----:B------:R-:W3:Y:S01]  /*2e430*/  LDL R33, [R1+0x2d4] ;  /* 0x0002d40001217983 */ /* 0x000ee20000100800 */
[----:B0-----:R-:W-:-:S03]  /*2e440*/  @!P3 IMAD.MOV.U32 R8, RZ, RZ, R9 ;  /* 0x000000ffff08b224 */ /* 0x001fc600078e0009 */
[----:B------:R0:W3:Y:S01]  /*2e450*/  @!P3 LDG.E.U8 R88, desc[UR24][R6.64] ;  /* 0x000000180658b981 */ /* 0x0000e2000c1e1100 */
[----:B----4-:R-:W-:Y:S02]  /*2e460*/  @!P3 IMAD.MOV.U32 R9, RZ, RZ, R130 ;  /* 0x000000ffff09b224 */ /* 0x010fe400078e0082 */
[----:B------:R-:W-:Y:S01]  /*2e470*/  @!P3 IMAD.MOV.U32 R10, RZ, RZ, R134 ;  /* 0x000000ffff0ab224 */ /* 0x000fe200078e0086 */
[----:B------:R-:W4:Y:S01]  /*2e480*/  LDL R32, [R1+0x2d8] ;  /* 0x0002d80001207983 */ /* 0x000f220000100800 */
[----:B-----5:R-:W-:-:S03]  /*2e490*/  @!P3 IMAD.MOV.U32 R11, RZ, RZ, R133 ;  /* 0x000000ffff0bb224 */ /* 0x020fc600078e0085 */
[----:B------:R1:W5:Y:S01]  /*2e4a0*/  @!P3 LDG.E.U8 R84, desc[UR24][R8.64] ;  /* 0x000000180854b981 */ /* 0x000362000c1e1100 */
[----:B0-----:R-:W-:Y:S02]  /*2e4b0*/  @!P3 IMAD.MOV.U32 R6, RZ, RZ, R129 ;  /* 0x000000ffff06b224 */ /* 0x001fe400078e0081 */
[----:B------:R-:W-:Y:S01]  /*2e4c0*/  @!P3 IMAD.MOV.U32 R7, RZ, RZ, R71 ;  /* 0x000000ffff07b224 */ /* 0x000fe200078e0047 */
[----:B------:R-:W4:Y:S04]  /*2e4d0*/  LDL R35, [R1+0x2e4] ;  /* 0x0002e40001237983 */ /* 0x000f280000100800 */
[----:B------:R0:W4:Y:S01]  /*2e4e0*/  @!P3 LDG.E.U8 R86, desc[UR24][R6.64] ;  /* 0x000000180656b981 */ /* 0x000122000c1e1100 */
[----:B-1----:R-:W-:Y:S02]  /*2e4f0*/  @!P3 IMAD.MOV.U32 R8, RZ, RZ, R132 ;  /* 0x000000ffff08b224 */ /* 0x002fe400078e0084 */
[----:B------:R-:W-:Y:S01]  /*2e500*/  @!P3 IMAD.MOV.U32 R9, RZ, RZ, R131 ;  /* 0x000000ffff09b224 */ /* 0x000fe200078e0083 */
[----:B------:R-:W4:Y:S04]  /*2e510*/  LDL R34, [R1+0x2e8] ;  /* 0x0002e80001227983 */ /* 0x000f280000100800 */
[----:B------:R-:W4:Y:S01]  /*2e520*/  LDL R37, [R1+0x208] ;  /* 0x0002080001257983 */ /* 0x000f220000100800 */
[----:B0-----:R-:W-:-:S02]  /*2e530*/  PRMT R6, RZ, 0x7610, R6 ;  /* 0x00007610ff067816 */ /* 0x001fc40000000006 */
[----:B------:R-:W-:Y:S01]  /*2e540*/  PRMT R7, RZ, 0x7610, R7 ;  /* 0x00007610ff077816 */ /* 0x000fe20000000007 */
[----:B------:R-:W4:Y:S04]  /*2e550*/  LDL R36, [R1+0x224] ;  /* 0x0002240001247983 */ /* 0x000f280000100800 */
[----:B------:R0:W4:Y:S04]  /*2e560*/  @!P3 LDG.E.U8 R6, desc[UR24][R8.64] ;  /* 0x000000180806b981 */ /* 0x000128000c1e1100 */
[----:B------:R1:W4:Y:S04]  /*2e570*/  @!P3 LDG.E.U8 R7, desc[UR24][R10.64] ;  /* 0x000000180a07b981 */ /* 0x000328000c1e1100 */
[----:B------:R-:W4:Y:S01]  /*2e580*/  LDL R39, [R1+0x2fc] ;  /* 0x0002fc0001277983 */ /* 0x000f220000100800 */
[----:B0-----:R-:W-:-:S02]  /*2e590*/  PRMT R8, RZ, 0x7610, R8 ;  /* 0x00007610ff087816 */ /* 0x001fc40000000008 */
[----:B------:R-:W-:Y:S01]  /*2e5a0*/  PRMT R9, RZ, 0x7610, R9 ;  /* 0x00007610ff097816 */ /* 0x000fe20000000009 */
[----:B------:R-:W4:Y:S01]  /*2e5b0*/  LDL R38, [R1+0x300] ;  /* 0x0003000001267983 */ /* 0x000f220000100800 */
[----:B-1----:R-:W-:Y:S02]  /*2e5c0*/  @!P3 IMAD.MOV.U32 R10, RZ, RZ, R136 ;  /* 0x000000ffff0ab224 */ /* 0x002fe400078e0088 */
[----:B------:R-:W-:Y:S01]  /*2e5d0*/  @!P3 IMAD.MOV.U32 R11, RZ, RZ, R135 ;  /* 0x000000ffff0bb224 */ /* 0x000fe200078e0087 */
[----:B------:R-:W4:Y:S04]  /*2e5e0*/  LDL R41, [R1+0x30c] ;  /* 0x00030c0001297983 */ /* 0x000f280000100800 */
[----:B------:R0:W4:Y:S04]  /*2e5f0*/  @!P3 LDG.E.U8 R8, desc[UR24][R10.64] ;  /* 0x000000180a08b981 */ /* 0x000128000c1e1100 */
[----:B------:R-:W4:Y:S04]  /*2e600*/  LDL R40, [R1+0x310] ;  /* 0x0003100001287983 */ /* 0x000f280000100800 */
[----:B------:R-:W4:Y:S01]  /*2e610*/  LDL R43, [R1+0x31c] ;  /* 0x00031c00012b7983 */ /* 0x000f220000100800 */
[----:B0-----:R-:W-:-:S02]  /*2e620*/  PRMT R10, RZ, 0x7610, R10 ;  /* 0x00007610ff0a7816 */ /* 0x001fc4000000000a */
[----:B------:R-:W-:Y:S01]  /*2e630*/  PRMT R11, RZ, 0x7610, R11 ;  /* 0x00007610ff0b7816 */ /* 0x000fe2000000000b */
[----:B------:R-:W4:Y:S04]  /*2e640*/  LDL R42, [R1+0x320] ;  /* 0x00032000012a7983 */ /* 0x000f280000100800 */
        /* <DEDUP_REMOVED lines=32> */
[----:B--2---:R3:W2:Y:S04]  /*2e850*/  @!P3 LDG.E.U8 R9, desc[UR24][R12.64] ;  /* 0x000000180c09b981 */ /* 0x0046a8000c1e1100 */
[----:B------:R-:W2:Y:S04]  /*2e860*/  LDL R77, [R1+0x43c] ;  /* 0x00043c00014d7983 */ /* 0x000ea80000100800 */
[----:B------:R-:W2:Y:S01]  /*2e870*/  LDL R76, [R1+0x440] ;  /* 0x00044000014c7983 */ /* 0x000ea20000100800 */
[----:B---3--:R-:W-:-:S02]  /*2e880*/  @!P3 IMAD.MOV.U32 R12, RZ, RZ, R20 ;  /* 0x000000ffff0cb224 */ /* 0x008fc400078e0014 */
[----:B------:R-:W-:Y:S01]  /*2e890*/  @!P3 IMAD.MOV.U32 R13, RZ, RZ, R21 ;  /* 0x000000ffff0db224 */ /* 0x000fe200078e0015 */
[----:B------:R-:W3:Y:S04]  /*2e8a0*/  LDL R20, [R1+0x2b0] ;  /* 0x0002b00001147983 */ /* 0x000ee80000100800 */
[----:B------:R-:W3:Y:S04]  /*2e8b0*/  LDL R21, [R1+0x2ac] ;  /* 0x0002ac0001157983 */ /* 0x000ee80000100800 */
[----:B------:R0:W2:Y:S04]  /*2e8c0*/  @!P3 LDG.E.U8 R10, desc[UR24][R12.64] ;  /* 0x000000180c0ab981 */ /* 0x0000a8000c1e1100 */
[----:B------:R1:W2:Y:S04]  /*2e8d0*/  @!P3 LDG.E.U8 R11, desc[UR24][R14.64] ;  /* 0x000000180e0bb981 */ /* 0x0002a8000c1e1100 */
[----:B------:R-:W2:Y:S01]  /*2e8e0*/  LDL R79, [R1+0x45c] ;  /* 0x00045c00014f7983 */ /* 0x000ea20000100800 */
[----:B0-----:R-:W-:-:S03]  /*2e8f0*/  PRMT R13, RZ, 0x7610, R13 ;  /* 0x00007610ff0d7816 */ /* 0x001fc6000000000d */
[----:B------:R-:W2:Y:S01]  /*2e900*/  LDL R78, [R1+0x460] ;  /* 0x00046000014e7983 */ /* 0x000ea20000100800 */
[----:B-1----:R-:W-:Y:S02]  /*2e910*/  @!P3 IMAD.MOV.U32 R14, RZ, RZ, R22 ;  /* 0x000000ffff0eb224 */ /* 0x002fe400078e0016 */
[----:B------:R-:W-:Y:S01]  /*2e920*/  @!P3 IMAD.MOV.U32 R15, RZ, RZ, R23 ;  /* 0x000000ffff0fb224 */ /* 0x000fe200078e0017 */
[----:B------:R0:W2:Y:S04]  /*2e930*/  @!P3 LDG.E.U8 R13, desc[UR24][R16.64] ;  /* 0x00000018100db981 */ /* 0x0000a8000c1e1100 */
[----:B------:R-:W2:Y:S04]  /*2e940*/  LDL R23, [R1+0x2bc] ;  /* 0x0002bc0001177983 */ /* 0x000ea80000100800 */
[----:B------:R-:W2:Y:S01]  /*2e950*/  LDL R22, [R1+0x2c0] ;  /* 0x0002c00001167983 */ /* 0x000ea20000100800 */
[----:B0-----:R-:W-:-:S02]  /*2e960*/  @!P3 IMAD.MOV.U32 R16, RZ, RZ, R24 ;  /* 0x000000ffff10b224 */ /* 0x001fc400078e0018 */
[----:B------:R-:W-:Y:S01]  /*2e970*/  @!P3 IMAD.MOV.U32 R17, RZ, RZ, R25 ;  /* 0x000000ffff11b224 */ /* 0x000fe200078e0019 */
[----:B------:R-:W4:Y:S01]  /*2e980*/  LDL R24, [R1+0x2d0] ;  /* 0x0002d00001187983 */ /* 0x000f220000100800 */
[----:B------:R-:W-:-:S03]  /*2e990*/  PRMT R12, RZ, 0x7610, R12 ;  /* 0x00007610ff0c7816 */ /* 0x000fc6000000000c */
[----:B------:R-:W4:Y:S04]  /*2e9a0*/  LDL R25, [R1+0x2cc] ;  /* 0x0002cc0001197983 */ /* 0x000f280000100800 */
[----:B------:R0:W5:Y:S04]  /*2e9b0*/  @!P3 LDG.E.U8 R12, desc[UR24][R14.64] ;  /* 0x000000180e0cb981 */ /* 0x000168000c1e1100 */
[----:B------:R-:W5:Y:S04]  /*2e9c0*/  LDL R81, [R1+0x44c] ;  /* 0x00044c0001517983 */ /* 0x000f680000100800 */
[----:B------:R-:W5:Y:S01]  /*2e9d0*/  LDL R80, [R1+0x450] ;  /* 0x0004500001507983 */ /* 0x000f620000100800 */
[----:B0-----:R-:W-:-:S03]  /*2e9e0*/  PRMT R15, RZ, 0x7610, R15 ;  /* 0x00007610ff0f7816 */ /* 0x001fc6000000000f */
[----:B------:R-:W5:Y:S04]  /*2e9f0*/  LDL R83, [R1+0x46c] ;  /* 0x00046c0001537983 */ /* 0x000f680000100800 */
[----:B------:R0:W5:Y:S04]  /*2ea00*/  @!P3 LDG.E.U8 R15, desc[UR24][R18.64] ;  /* 0x00000018120fb981 */ /* 0x000168000c1e1100 */
[----:B------:R-:W5:Y:S04]  /*2ea10*/  LDL R82, [R1+0x470] ;  /* 0x0004700001527983 */ /* 0x000f680000100800 */
[----:B------:R-:W5:Y:S01]  /*2ea20*/  LDL R134, [R1+0x47c] ;  /* 0x00047c0001867983 */ /* 0x000f620000100800 */
[----:B0-----:R-:W-:-:S02]  /*2ea30*/  @!P3 IMAD.MOV.U32 R18, RZ, RZ, R26 ;  /* 0x000000ffff12b224 */ /* 0x001fc400078e001a */
[----:B------:R-:W-:Y:S01]  /*2ea40*/  @!P3 IMAD.MOV.U32 R19, RZ, RZ, R27 ;  /* 0x000000ffff13b224 */ /* 0x000fe200078e001b */
[----:B------:R-:W5:Y:S04]  /*2ea50*/  LDL R26, [R1+0x2e0] ;  /* 0x0002e000011a7983 */ /* 0x000f680000100800 */
[----:B------:R-:W5:Y:S01]  /*2ea60*/  LDL R27, [R1+0x2dc] ;  /* 0x0002dc00011b7983 */ /* 0x000f620000100800 */
[----:B------:R-:W-:-:S03]  /*2ea70*/  PRMT R14, RZ, 0x7610, R14 ;  /* 0x00007610ff0e7816 */ /* 0x000fc6000000000e */
[----:B------:R-:W5:Y:S04]  /*2ea80*/  LDL R133, [R1+0x480] ;  /* 0x0004800001857983 */ /* 0x000f680000100800 */
[----:B------:R0:W5:Y:S04]  /*2ea90*/  @!P3 LDG.E.U8 R14, desc[UR24][R16.64] ;  /* 0x00000018100eb981 */ /* 0x000168000c1e1100 */
[----:B------:R-:W5:Y:S04]  /*2eaa0*/  LDL R132, [R1+0x48c] ;  /* 0x00048c0001847983 */ /* 0x000f680000100800 */
[----:B------:R-:W5:Y:S01]  /*2eab0*/  LDL R131, [R1+0x490] ;  /* 0x0004900001837983 */ /* 0x000f620000100800 */
[----:B0-----:R-:W-:-:S02]  /*2eac0*/  PRMT R16, RZ, 0x7610, R16 ;  /* 0x00007610ff107816 */ /* 0x001fc40000000010 */
[----:B------:R-:W-:Y:S01]  /*2ead0*/  PRMT R17, RZ, 0x7610, R17 ;  /* 0x00007610ff117816 */ /* 0x000fe20000000011 */
[----:B------:R-:W5:Y:S04]  /*2eae0*/  LDL R130, [R1+0x494] ;  /* 0x0004940001827983 */ /* 0x000f680000100800 */
[----:B------:R0:W5:Y:S04]  /*2eaf0*/  @!P3 LDG.E.U8 R16, desc[UR24][R18.64] ;  /* 0x000000181210b981 */ /* 0x000168000c1e1100 */
[----:B------:R-:W5:Y:S04]  /*2eb00*/  LDL R129, [R1+0x498] ;  /* 0x0004980001817983 */ /* 0x000f680000100800 */
[----:B------:R-:W5:Y:S01]  /*2eb10*/  LDL R136, [R1+0x4bc] ;  /* 0x0004bc0001887983 */ /* 0x000f620000100800 */
[----:B0-----:R-:W-:-:S02]  /*2eb20*/  PRMT R18, RZ, 0x7610, R18 ;  /* 0x00007610ff127816 */ /* 0x001fc40000000012 */
[----:B------:R-:W-:Y:S01]  /*2eb30*/  PRMT R19, RZ, 0x7610, R19 ;  /* 0x00007610ff137816 */ /* 0x000fe20000000013 */
[----:B------:R-:W5:Y:S04]  /*2eb40*/  LDL R135, [R1+0x4c0] ;  /* 0x0004c00001877983 */ /* 0x000f680000100800 */
[----:B---3--:R0:W3:Y:S02]  /*2eb50*/  @!P3 LDG.E.U8 R17, desc[UR24][R20.64] ;  /* 0x000000181411b981 */ /* 0x0080e4000c1e1100 */
[----:B0-----:R-:W-:Y:S02]  /*2eb60*/  @!P3 IMAD.MOV.U32 R20, RZ, RZ, R28 ;  /* 0x000000ffff14b224 */ /* 0x001fe400078e001c */
[----:B------:R-:W-:Y:S01]  /*2eb70*/  @!P3 IMAD.MOV.U32 R21, RZ, RZ, R29 ;  /* 0x000000ffff15b224 */ /* 0x000fe200078e001d */
[----:B------:R-:W3:Y:S04]  /*2eb80*/  LDL R28, [R1+0x2f0] ;  /* 0x0002f000011c7983 */ /* 0x000ee80000100800 */
[----:B------:R-:W3:Y:S04]  /*2eb90*/  LDL R29, [R1+0x2ec] ;  /* 0x0002ec00011d7983 */ /* 0x000ee80000100800 */
[----:B------:R0:W3:Y:S04]  /*2eba0*/  @!P3 LDG.E.U8 R18, desc[UR24][R20.64] ;  /* 0x000000181412b981 */ /* 0x0000e8000c1e1100 */
[----:B--2---:R1:W2:Y:S01]  /*2ebb0*/  @!P3 LDG.E.U8 R19, desc[UR24][R22.64] ;  /* 0x000000181613b981 */ /* 0x0042a2000c1e1100 */
[----:B0-----:R-:W-:-:S02]  /*2ebc0*/  PRMT R21, RZ, 0x7610, R21 ;  /* 0x00007610ff157816 */ /* 0x001fc40000000015 */
[----:B------:R-:W-:-:S04]  /*2ebd0*/  PRMT R20, RZ, 0x7610, R20 ;  /* 0x00007610ff147816 */ /* 0x000fc80000000014 */
[----:B----4-:R0:W4:Y:S01]  /*2ebe0*/  @!P3 LDG.E.U8 R21, desc[UR24][R24.64] ;  /* 0x000000181815b981 */ /* 0x010122000c1e1100 */
[----:B-1----:R-:W-:Y:S02]  /*2ebf0*/  @!P3 IMAD.MOV.U32 R22, RZ, RZ, R30 ;  /* 0x000000ffff16b224 */ /* 0x002fe400078e001e */
[----:B------:R-:W-:Y:S01]  /*2ec00*/  @!P3 IMAD.MOV.U32 R23, RZ, RZ, R31 ;  /* 0x000000ffff17b224 */ /* 0x000fe200078e001f */
[----:B------:R-:W2:Y:S04]  /*2ec10*/  LDL R30, [R1+0x2f8] ;  /* 0x0002f800011e7983 */ /* 0x000ea80000100800 */
[----:B------:R-:W2:Y:S01]  /*2ec20*/  LDL R31, [R1+0x2f4] ;  /* 0x0002f400011f7983 */ /* 0x000ea20000100800 */
[----:B0-----:R-:W-:Y:S02]  /*2ec30*/  @!P3 IMAD.MOV.U32 R24, RZ, RZ, R32 ;  /* 0x000000ffff18b224 */ /* 0x001fe400078e0020 */
[----:B------:R-:W-:Y:S01]  /*2ec40*/  @!P3 IMAD.MOV.U32 R25, RZ, RZ, R33 ;  /* 0x000000ffff19b224 */ /* 0x000fe200078e0021 */
[----:B------:R-:W4:Y:S04]  /*2ec50*/  LDL R32, [R1+0x308] ;  /* 0x0003080001207983 */ /* 0x000f280000100800 */
[----:B------:R-:W4:Y:S04]  /*2ec60*/  LDL R33, [R1+0x304] ;  /* 0x0003040001217983 */ /* 0x000f280000100800 */
[----:B------:R0:W4:Y:S02]  /*2ec70*/  @!P3 LDG.E.U8 R20, desc[UR24][R22.64] ;  /* 0x000000181614b981 */ /* 0x000124000c1e1100 */
[----:B0-----:R-:W-:-:S06]  /*2ec80*/  PRMT R23, RZ, 0x7610, R23 ;  /* 0x00007610ff177816 */ /* 0x001fcc0000000017 */
[----:B-----5:R0:W5:Y:S02]  /*2ec90*/  @!P3 LDG.E.U8 R23, desc[UR24][R26.64] ;  /* 0x000000181a17b981 */ /* 0x020164000c1e1100 */
[----:B0-----:R-:W-:Y:S02]  /*2eca0*/  @!P3 IMAD.MOV.U32 R26, RZ, RZ, R34 ;  /* 0x000000ffff1ab224 */ /* 0x001fe400078e0022 */
[----:B------:R-:W-:Y:S01]  /*2ecb0*/  @!P3 IMAD.MOV.U32 R27, RZ, RZ, R35 ;  /* 0x000000ffff1bb224 */ /* 0x000fe200078e0023 */
[----:B------:R-:W5:Y:S04]  /*2ecc0*/  LDL R34, [R1+0x318] ;  /* 0x0003180001227983 */ /* 0x000f680000100800 */
[----:B------:R-:W5:Y:S01]  /*2ecd0*/  LDL R35, [R1+0x314] ;  /* 0x0003140001237983 */ /* 0x000f620000100800 */
[----:B------:R-:W-:-:S06]  /*2ece0*/  PRMT R22, RZ, 0x7610, R22 ;  /* 0x00007610ff167816 */ /* 0x000fcc0000000016 */
[----:B------:R0:W5:Y:S02]  /*2ecf0*/  @!P3 LDG.E.U8 R22, desc[UR24][R24.64] ;  /* 0x000000181816b981 */ /* 0x000164000c1e1100 */
[----:B0-----:R-:W-:Y:S02]  /*2ed00*/  PRMT R24, RZ, 0x7610, R24 ;  /* 0x00007610ff187816 */ /* 0x001fe40000000018 */
[----:B------:R-:W-:-:S04]  /*2ed10*/  PRMT R25, RZ, 0x7610, R25 ;  /* 0x00007610ff197816 */ /* 0x000fc80000000019 */
[----:B------:R0:W5:Y:S02]  /*2ed20*/  @!P3 LDG.E.U8 R24, desc[UR24][R26.64] ;  /* 0x000000181a18b981 */ /* 0x000164000c1e1100 */
[----:B0-----:R-:W-:Y:S02]  /*2ed30*/  PRMT R26, RZ, 0x7610, R26 ;  /* 0x00007610ff1a7816 */ /* 0x001fe4000000001a */
[----:B------:R-:W-:Y:S01]  /*2ed40*/  PRMT R27, RZ, 0x7610, R27 ;  /* 0x00007610ff1b7816 */ /* 0x000fe2000000001b */
        /* <DEDUP_REMOVED lines=100> */
[----:B------:R0:W3:Y:S04]  /*2f390*/  @!P3 LDG.E.U8 R50, desc[UR24][R52.64] ;  /* 0x000000183432b981 */ /* 0x0000e8000c1e1100 */
[----:B------:R-:W3:Y:S01]  /*2f3a0*/  LDL R61, [R1+0x3e4] ;  /* 0x0003e400013d7983 */ /* 0x000ee20000100800 */
[----:B0-----:R-:W-:-:S03]  /*2f3b0*/  PRMT R53, RZ, 0x7610, R53 ;  /* 0x00007610ff357816 */ /* 0x001fc60000000035 */
[----:B--2---:R0:W2:Y:S01]  /*2f3c0*/  @!P3 LDG.E.U8 R51, desc[UR24][R54.64] ;  /* 0x000000183633b981 */ /* 0x0040a2000c1e1100 */
[----:B------:R-:W-:-:S03]  /*2f3d0*/  PRMT R52, RZ, 0x7610, R52 ;  /* 0x00007610ff347816 */ /* 0x000fc60000000034 */
[----:B----4-:R1:W4:Y:S01]  /*2f3e0*/  @!P3 LDG.E.U8 R53, desc[UR24][R56.64] ;  /* 0x000000183835b981 */ /* 0x010322000c1e1100 */
[----:B0-----:R-:W-:Y:S02]  /*2f3f0*/  @!P3 IMAD.MOV.U32 R54, RZ, RZ, R62 ;  /* 0x000000ffff36b224 */ /* 0x001fe400078e003e */
[----:B------:R-:W-:Y:S01]  /*2f400*/  @!P3 IMAD.MOV.U32 R55, RZ, RZ, R63 ;  /* 0x000000ffff37b224 */ /* 0x000fe200078e003f */
[----:B------:R-:W2:Y:S04]  /*2f410*/  LDL R62, [R1+0x3f8] ;  /* 0x0003f800013e7983 */ /* 0x000ea80000100800 */
[----:B------:R-:W2:Y:S01]  /*2f420*/  LDL R63, [R1+0x3f4] ;  /* 0x0003f400013f7983 */ /* 0x000ea20000100800 */
[----:B-1----:R-:W-:Y:S02]  /*2f430*/  @!P3 IMAD.MOV.U32 R56, RZ, RZ, R68 ;  /* 0x000000ffff38b224 */ /* 0x002fe400078e0044 */
        /* <DEDUP_REMOVED lines=22> */
[----:B------:R-:W3:Y:S04]  /*2f5a0*/  @!P3 LDG.E.U8 R58, desc[UR24][R60.64] ;  /* 0x000000183c3ab981 */ /* 0x000ee8000c1e1100 */
[----:B--2---:R4:W2:Y:S02]  /*2f5b0*/  @!P3 LDG.E.U8 R59, desc[UR24][R62.64] ;  /* 0x000000183e3bb981 */ /* 0x0048a4000c1e1100 */
[----:B----4-:R-:W-:-:S02]  /*2f5c0*/  @!P3 IMAD.MOV.U32 R62, RZ, RZ, R68 ;  /* 0x000000ffff3eb224 */ /* 0x010fc400078e0044 */
[----:B------:R-:W-:Y:S01]  /*2f5d0*/  @!P3 IMAD.MOV.U32 R63, RZ, RZ, R69 ;  /* 0x000000ffff3fb224 */ /* 0x000fe200078e0045 */
[----:B------:R-:W4:Y:S04]  /*2f5e0*/  LDL R68, [R1+0x428] ;  /* 0x0004280001447983 */ /* 0x000f280000100800 */
[----:B------:R-:W4:Y:S01]  /*2f5f0*/  LDL R69, [R1+0x424] ;  /* 0x0004240001457983 */ /* 0x000f220000100800 */
[----:B------:R-:W-:-:S06]  /*2f600*/  PRMT R61, RZ, 0x7610, R61 ;  /* 0x00007610ff3d7816 */ /* 0x000fcc000000003d */
[----:B-----5:R0:W5:Y:S02]  /*2f610*/  @!P3 LDG.E.U8 R61, desc[UR24][R64.64] ;  /* 0x00000018403db981 */ /* 0x020164000c1e1100 */
[----:B0-----:R-:W-:Y:S02]  /*2f620*/  @!P3 IMAD.MOV.U32 R64, RZ, RZ, R70 ;  /* 0x000000ffff40b224 */ /* 0x001fe400078e0046 */
[----:B------:R-:W-:Y:S01]  /*2f630*/  @!P3 IMAD.MOV.U32 R65, RZ, RZ, R71 ;  /* 0x000000ffff41b224 */ /* 0x000fe200078e0047 */
[----:B------:R-:W2:Y:S04]  /*2f640*/  LDL R70, [R1+0x438] ;  /* 0x0004380001467983 */ /* 0x000ea80000100800 */
[----:B------:R-:W2:Y:S01]  /*2f650*/  LDL R71, [R1+0x434] ;  /* 0x0004340001477983 */ /* 0x000ea20000100800 */
        /* <DEDUP_REMOVED lines=12> */
[----:B------:R-:W5:Y:S04]  /*2f720*/  @!P3 LDG.E.U8 R64, desc[UR24][R66.64] ;  /* 0x000000184240b981 */ /* 0x000f68000c1e1100 */
[----:B----4-:R0:W4:Y:S02]  /*2f730*/  @!P3 LDG.E.U8 R65, desc[UR24][R68.64] ;  /* 0x000000184441b981 */ /* 0x010124000c1e1100 */
[----:B0-----:R-:W-:-:S02]  /*2f740*/  @!P3 IMAD.MOV.U32 R68, RZ, RZ, R72 ;  /* 0x000000ffff44b224 */ /* 0x001fc400078e0048 */
[----:B------:R-:W-:Y:S01]  /*2f750*/  @!P3 IMAD.MOV.U32 R69, RZ, RZ, R73 ;  /* 0x000000ffff45b224 */ /* 0x000fe200078e0049 */
[----:B------:R-:W4:Y:S04]  /*2f760*/  LDL R72, [R1+0x448] ;  /* 0x0004480001487983 */ /* 0x000f280000100800 */
[----:B------:R-:W4:Y:S01]  /*2f770*/  LDL R73, [R1+0x444] ;  /* 0x0004440001497983 */ /* 0x000f220000100800 */
[----:B------:R-:W-:-:S06]  /*2f780*/  PRMT R67, RZ, 0x7610, R67 ;  /* 0x00007610ff437816 */ /* 0x000fcc0000000043 */
[----:B--2---:R0:W2:Y:S02]  /*2f790*/  @!P3 LDG.E.U8 R67, desc[UR24][R70.64] ;  /* 0x000000184643b981 */ /* 0x0040a4000c1e1100 */
[----:B0-----:R-:W-:Y:S02]  /*2f7a0*/  @!P3 IMAD.MOV.U32 R70, RZ, RZ, R76 ;  /* 0x000000ffff46b224 */ /* 0x001fe400078e004c */
[----:B------:R-:W-:Y:S01]  /*2f7b0*/  @!P3 IMAD.MOV.U32 R71, RZ, RZ, R77 ;  /* 0x000000ffff47b224 */ /* 0x000fe200078e004d */
[----:B------:R-:W2:Y:S04]  /*2f7c0*/  LDL R76, [R1+0x468] ;  /* 0x00046800014c7983 */ /* 0x000ea80000100800 */
[----:B------:R-:W2:Y:S01]  /*2f7d0*/  LDL R77, [R1+0x464] ;  /* 0x00046400014d7983 */ /* 0x000ea20000100800 */
[----:B------:R-:W-:-:S06]  /*2f7e0*/  PRMT R66, RZ, 0x7610, R66 ;  /* 0x00007610ff427816 */ /* 0x000fcc0000000042 */
[----:B------:R0:W5:Y:S02]  /*2f7f0*/  @!P3 LDG.E.U8 R66, desc[UR24][R68.64] ;  /* 0x000000184442b981 */ /* 0x000164000c1e1100 */
[----:B0-----:R-:W-:-:S06]  /*2f800*/  PRMT R68, RZ, 0x7610, R68 ;  /* 0x00007610ff447816 */ /* 0x001fcc0000000044 */
[----:B------:R0:W5:Y:S01]  /*2f810*/  @!P3 LDG.E.U8 R68, desc[UR24][R70.64] ;  /* 0x000000184644b981 */ /* 0x000162000c1e1100 */
[----:B------:R-:W-:Y:S02]  /*2f820*/  PRMT R69, RZ, 0x7610, R69 ;  /* 0x00007610ff457816 */ /* 0x000fe40000000045 */
[----:B0-----:R-:W-:Y:S02]  /*2f830*/  PRMT R71, RZ, 0x7610, R71 ;  /* 0x00007610ff477816 */ /* 0x001fe40000000047 */
[----:B------:R-:W-:-:S04]  /*2f840*/  PRMT R70, RZ, 0x7610, R70 ;  /* 0x00007610ff467816 */ /* 0x000fc80000000046 */
[----:B---3--:R0:W3:Y:S02]  /*2f850*/  @!P3 LDG.E.U8 R71, desc[UR24][R74.64] ;  /* 0x000000184a47b981 */ /* 0x0080e4000c1e1100 */
[----:B0-----:R-:W-:Y:S02]  /*2f860*/  @!P3 IMAD.MOV.U32 R74, RZ, RZ, R78 ;  /* 0x000000ffff4ab224 */ /* 0x001fe400078e004e */
[----:B------:R-:W-:Y:S01]  /*2f870*/  @!P3 IMAD.MOV.U32 R75, RZ, RZ, R79 ;  /* 0x000000ffff4bb224 */ /* 0x000fe200078e004f */
[----:B------:R-:W3:Y:S04]  /*2f880*/  LDL R78, [R1+0x478] ;  /* 0x00047800014e7983 */ /* 0x000ee80000100800 */
[----:B------:R-:W3:Y:S04]  /*2f890*/  LDL R79, [R1+0x474] ;  /* 0x00047400014f7983 */ /* 0x000ee80000100800 */
[----:B----4-:R0:W4:Y:S02]  /*2f8a0*/  @!P3 LDG.E.U8 R69, desc[UR24][R72.64] ;  /* 0x000000184845b981 */ /* 0x010124000c1e1100 */
[----:B0-----:R-:W-:-:S02]  /*2f8b0*/  @!P3 IMAD.MOV.U32 R72, RZ, RZ, R80 ;  /* 0x000000ffff48b224 */ /* 0x001fc400078e0050 */
[----:B------:R-:W-:Y:S01]  /*2f8c0*/  @!P3 IMAD.MOV.U32 R73, RZ, RZ, R81 ;  /* 0x000000ffff49b224 */ /* 0x000fe200078e0051 */
[----:B------:R-:W4:Y:S04]  /*2f8d0*/  LDL R80, [R1+0x488] ;  /* 0x0004880001507983 */ /* 0x000f280000100800 */
[----:B------:R-:W4:Y:S04]  /*2f8e0*/  LDL R81, [R1+0x484] ;  /* 0x0004840001517983 */ /* 0x000f280000100800 */
[----:B------:R0:W5:Y:S02]  /*2f8f0*/  @!P3 LDG.E.U8 R70, desc[UR24][R72.64] ;  /* 0x000000184846b981 */ /* 0x000164000c1e1100 */
[----:B0-----:R-:W-:-:S06]  /*2f900*/  PRMT R73, RZ, 0x7610, R73 ;  /* 0x00007610ff497816 */ /* 0x001fcc0000000049 */
[----:B--2---:R0:W2:Y:S02]  /*2f910*/  @!P3 LDG.E.U8 R73, desc[UR24][R76.64] ;  /* 0x000000184c49b981 */ /* 0x0040a4000c1e1100 */
        /* <DEDUP_REMOVED lines=16> */
[----:B------:R-:W3:Y:S04]  /*2fa20*/  LDL R134, [R1+0x4ac] ;  /* 0x0004ac0001867983 */ /* 0x000ee80000100800 */
[----:B----4-:R1:W4:Y:S01]  /*2fa30*/  @!P3 LDG.E.U8 R77, desc[UR24][R80.64] ;  /* 0x00000018504db981 */ /* 0x010322000c1e1100 */
[----:B0-----:R-:W-:-:S02]  /*2fa40*/  PRMT R78, RZ, 0x7610, R78 ;  /* 0x00007610ff4e7816 */ /* 0x001fc4000000004e */
[----:B------:R-:W-:Y:S01]  /*2fa50*/  PRMT R79, RZ, 0x7610, R79 ;  /* 0x00007610ff4f7816 */ /* 0x000fe2000000004f */
[----:B-1----:R-:W-:Y:S02]  /*2fa60*/  @!P3 IMAD.MOV.U32 R80, RZ, RZ, R131 ;  /* 0x000000ffff50b224 */ /* 0x002fe400078e0083 */
[----:B------:R-:W-:Y:S01]  /*2fa70*/  @!P3 IMAD.MOV.U32 R81, RZ, RZ, R132 ;  /* 0x000000ffff51b224 */ /* 0x000fe200078e0084 */
[----:B------:R-:W3:Y:S04]  /*2fa80*/  LDL R131, [R1+0x4b8] ;  /* 0x0004b80001837983 */ /* 0x000ee80000100800 */
[----:B------:R0:W3:Y:S04]  /*2fa90*/  @!P3 LDG.E.U8 R78, desc[UR24][R80.64] ;  /* 0x00000018504eb981 */ /* 0x0000e8000c1e1100 */
[----:B------:R-:W3:Y:S01]  /*2faa0*/  LDL R132, [R1+0x4b4] ;  /* 0x0004b40001847983 */ /* 0x000ee20000100800 */
[----:B0-----:R-:W-:-:S02]  /*2fab0*/  @!P3 IMAD.MOV.U32 R80, RZ, RZ, R129 ;  /* 0x000000ffff50b224 */ /* 0x001fc400078e0081 */
[----:B------:R-:W-:Y:S01]  /*2fac0*/  @!P3 IMAD.MOV.U32 R81, RZ, RZ, R130 ;  /* 0x000000ffff51b224 */ /* 0x000fe200078e0082 */
[----:B------:R-:W3:Y:S04]  /*2fad0*/  LDL R129, [R1+0x4c8] ;  /* 0x0004c80001817983 */ /* 0x000ee80000100800 */
[----:B------:R0:W3:Y:S04]  /*2fae0*/  @!P3 LDG.E.U8 R79, desc[UR24][R80.64] ;  /* 0x00000018504fb981 */ /* 0x0000e8000c1e1100 */
[----:B------:R-:W3:Y:S01]  /*2faf0*/  LDL R130, [R1+0x4c4] ;  /* 0x0004c40001827983 */ /* 0x000ee20000100800 */
[----:B0-----:R-:W-:-:S06]  /*2fb00*/  PRMT R80, RZ, 0x7610, R80 ;  /* 0x00007610ff507816 */ /* 0x001fcc0000000050 */
[----:B--2---:R0:W2:Y:S04]  /*2fb10*/  @!P3 LDG.E.U8 R80, desc[UR24][R82.64] ;  /* 0x000000185250b981 */ /* 0x0040a8000c1e1100 */
[----:B------:R-:W0:Y:S04]  /*2fb20*/  LDL R82, [R1+0x4a4] ;  /* 0x0004a40001527983 */ /* 0x000e280000100800 */
[----:B------:R-:W0:Y:S01]  /*2fb30*/  LDL R83, [R1+0x4a8] ;  /* 0x0004a80001537983 */ /* 0x000e220000100800 */
[----:B------:R-:W-:Y:S02]  /*2fb40*/  PRMT R81, RZ, 0x7610, R81 ;  /* 0x00007610ff517816 */ /* 0x000fe40000000051 */
[----:B------:R-:W-:-:S02]  /*2fb50*/  PRMT R85, RZ, 0x7610, R85 ;  /* 0x00007610ff557816 */ /* 0x000fc40000000055 */
[----:B0-----:R-:W-:-:S04]  /*2fb60*/  @!P3 LOP3.LUT R83, R83, R82, RZ, 0x3c, !PT ;  /* 0x000000525353b212 */ /* 0x001fc800078e3cff */
[----:B------:R-:W-:-:S04]  /*2fb70*/  @!P3 LOP3.LUT R82, R83, R82, RZ, 0x3c, !PT ;  /* 0x000000525352b212 */ /* 0x000fc800078e3cff */
[----:B------:R-:W-:-:S05]  /*2fb80*/  @!P3 LOP3.LUT R83, R83, R82, RZ, 0x3c, !PT ;  /* 0x000000525353b212 */ /* 0x000fca00078e3cff */
[----:B------:R3:W2:Y:S02]  /*2fb90*/  @!P3 LDG.E.U8 R81, desc[UR24][R82.64] ;  /* 0x000000185251b981 */ /* 0x0006a4000c1e1100 */
[----:B---3--:R-:W-:Y:S02]  /*2fba0*/  @!P3 IMAD.MOV.U32 R82, RZ, RZ, R133 ;  /* 0x000000ffff52b224 */ /* 0x008fe400078e0085 */
[----:B------:R-:W-:Y:S01]  /*2fbb0*/  @!P3 IMAD.MOV.U32 R83, RZ, RZ, R134 ;  /* 0x000000ffff53b224 */ /* 0x000fe200078e0086 */
[----:B------:R-:W3:Y:S04]  /*2fbc0*/  LDL R133, [R1+0x4d0] ;  /* 0x0004d00001857983 */ /* 0x000ee80000100800 */
[----:B------:R-:W2:Y:S04]  /*2fbd0*/  LDL R134, [R1+0x4cc] ;  /* 0x0004cc0001867983 */ /* 0x000ea80000100800 */
[----:B------:R0:W4:Y:S02]  /*2fbe0*/  @!P3 LDG.E.U8 R85, desc[UR24][R82.64] ;  /* 0x000000185255b981 */ /* 0x000124000c1e1100 */
[----:B0-----:R-:W-:-:S02]  /*2fbf0*/  @!P3 IMAD.MOV.U32 R82, RZ, RZ, R131 ;  /* 0x000000ffff52b224 */ /* 0x001fc400078e0083 */
[----:B------:R-:W-:Y:S01]  /*2fc00*/  @!P3 IMAD.MOV.U32 R83, RZ, RZ, R132 ;  /* 0x000000ffff53b224 */ /* 0x000fe200078e0084 */
[----:B------:R-:W4:Y:S04]  /*2fc10*/  LDL R131, [R1+0x4d8] ;  /* 0x0004d80001837983 */ /* 0x000f280000100800 */
[----:B------:R-:W5:Y:S01]  /*2fc20*/  LDL R132, [R1+0x4d4] ;  /* 0x0004d40001847983 */ /* 0x000f620000100800 */
[----:B------:R-:W-:Y:S02]  /*2fc30*/  PRMT R87, RZ, 0x7610, R87 ;  /* 0x00007610ff577816 */ /* 0x000fe40000000057 */
[----:B------:R-:W-:-:S04]  /*2fc40*/  PRMT R89, RZ, 0x7610, R89 ;  /* 0x00007610ff597816 */ /* 0x000fc80000000059 */
[----:B------:R0:W5:Y:S01]  /*2fc50*/  @!P3 LDG.E.U8 R87, desc[UR24][R82.64] ;  /* 0x000000185257b981 */ /* 0x000162000c1e1100 */
[----:B------:R-:W-:Y:S01]  /*2fc60*/  PRMT R91, RZ, 0x7610, R91 ;  /* 0x00007610ff5b7816 */ /* 0x000fe2000000005b */
[----:B0-----:R-:W-:Y:S02]  /*2fc70*/  @!P3 IMAD.MOV.U32 R82, RZ, RZ, R135 ;  /* 0x000000ffff52b224 */ /* 0x001fe400078e0087 */
[----:B------:R-:W-:Y:S01]  /*2fc80*/  @!P3 IMAD.MOV.U32 R83, RZ, RZ, R136 ;  /* 0x000000ffff53b224 */ /* 0x000fe200078e0088 */
[----:B------:R-:W-:Y:S01]  /*2fc90*/  PRMT R92, RZ, 0x7610, R92 ;  /* 0x00007610ff5c7816 */ /* 0x000fe2000000005c */
[----:B------:R-:W5:Y:S04]  /*2fca0*/  LDL R136, [R1+0x4e4] ;  /* 0x0004e40001887983 */ /* 0x000f680000100800 */
[----:B------:R0:W5:Y:S01]  /*2fcb0*/  @!P3 LDG.E.U8 R89, desc[UR24][R82.64] ;  /* 0x000000185259b981 */ /* 0x000162000c1e1100 */
[----:B------:R-:W-:-:S03]  /*2fcc0*/  PRMT R93, RZ, 0x7610, R93 ;  /* 0x00007610ff5d7816 */ /* 0x000fc6000000005d */
[----:B------:R-:W5:Y:S01]  /*2fcd0*/  LDL R135, [R1+0x4e8] ;  /* 0x0004e80001877983 */ /* 0x000f620000100800 */
[----:B0-----:R-:W-:Y:S02]  /*2fce0*/  @!P3 IMAD.MOV.U32 R82, RZ, RZ, R129 ;  /* 0x000000ffff52b224 */ /* 0x001fe400078e0081 */
[----:B------:R-:W-:Y:S01]  /*2fcf0*/  @!P3 IMAD.MOV.U32 R83, RZ, RZ, R130 ;  /* 0x000000ffff53b224 */ /* 0x000fe200078e0082 */
[----:B------:R-:W5:Y:S04]  /*2fd00*/  LDL R129, [R1+0x4f0] ;  /* 0x0004f00001817983 */ /* 0x000f680000100800 */
[----:B------:R3:W5:Y:S04]  /*2fd10*/  @!P3 LDG.E.U8 R91, desc[UR24][R82.64] ;  /* 0x00000018525bb981 */ /* 0x000768000c1e1100 */
[----:B------:R-:W5:Y:S01]  /*2fd20*/  LDL R130, [R1+0x4ec] ;  /* 0x0004ec0001827983 */ /* 0x000f620000100800 */
[----:B---3--:R-:W-:-:S03]  /*2fd30*/  @!P3 IMAD.MOV.U32 R82, RZ, RZ, R133 ;  /* 0x000000ffff52b224 */ /* 0x008fc600078e0085 */
[----:B------:R-:W3:Y:S01]  /*2fd40*/  LDL R133, [R1+0x4f8] ;  /* 0x0004f80001857983 */ /* 0x000ee20000100800 */
[----:B--2---:R-:W-:-:S03]  /*2fd50*/  @!P3 IMAD.MOV.U32 R83, RZ, RZ, R134 ;  /* 0x000000ffff53b224 */ /* 0x004fc600078e0086 */
[----:B------:R-:W2:Y:S04]  /*2fd60*/  LDL R134, [R1+0x4f4] ;  /* 0x0004f40001867983 */ /* 0x000ea80000100800 */
[----:B------:R4:W2:Y:S02]  /*2fd70*/  @!P3 LDG.E.U8 R92, desc[UR24][R82.64] ;  /* 0x00000018525cb981 */ /* 0x0008a4000c1e1100 */
[----:B----4-:R-:W-:Y:S02]  /*2fd80*/  @!P3 IMAD.MOV.U32 R82, RZ, RZ, R131 ;  /* 0x000000ffff52b224 */ /* 0x010fe400078e0083 */
[----:B------:R-:W4:Y:S01]  /*2fd90*/  LDL R131, [R1+0x500] ;  /* 0x0005000001837983 */ /* 0x000f220000100800 */
[----:B-----5:R-:W-:-:S03]  /*2fda0*/  @!P3 IMAD.MOV.U32 R83, RZ, RZ, R132 ;  /* 0x000000ffff53b224 */ /* 0x020fc600078e0084 */
[----:B------:R-:W5:Y:S04]  /*2fdb0*/  LDL R132, [R1+0x4fc] ;  /* 0x0004fc0001847983 */ /* 0x000f680000100800 */
[----:B------:R0:W2:Y:S04]  /*2fdc0*/  @!P3 LDG.E.U8 R93, desc[UR24][R82.64] ;  /* 0x00000018525db981 */ /* 0x0000a8000c1e1100 */
[----:B------:R-:W0:Y:S04]  /*2fdd0*/  LDL R82, [R1+0x4dc] ;  /* 0x0004dc0001527983 */ /* 0x000e280000100800 */
[----:B------:R-:W0:Y:S01]  /*2fde0*/  LDL R83, [R1+0x4e0] ;  /* 0x0004e00001537983 */ /* 0x000e220000100800 */
[----:B------:R-:W-:-:S02]  /*2fdf0*/  PRMT R94, RZ, 0x7610, R94 ;  /* 0x00007610ff5e7816 */ /* 0x000fc4000000005e */
[----:B------:R-:W-:Y:S02]  /*2fe00*/  PRMT R95, RZ, 0x7610, R95 ;  /* 0x00007610ff5f7816 */ /* 0x000fe4000000005f */
[----:B------:R-:W-:Y:S02]  /*2fe10*/  PRMT R96, RZ, 0x7610, R96 ;  /* 0x00007610ff607816 */ /* 0x000fe40000000060 */
[----:B------:R-:W-:Y:S02]  /*2fe20*/  PRMT R97, RZ, 0x7610, R97 ;  /* 0x00007610ff617816 */ /* 0x000fe40000000061 */
[----:B------:R-:W-:Y:S02]  /*2fe30*/  PRMT R98, RZ, 0x7610, R98 ;  /* 0x00007610ff627816 */ /* 0x000fe40000000062 */
[----:B0-----:R-:W-:-:S04]  /*2fe40*/  @!P3 LOP3.LUT R83, R83, R82, RZ, 0x3c, !PT ;  /* 0x000000525353b212 */ /* 0x001fc800078e3cff */
[----:B------:R-:W-:-:S04]  /*2fe50*/  @!P3 LOP3.LUT R82, R83, R82, RZ, 0x3c, !PT ;  /* 0x000000525352b212 */ /* 0x000fc800078e3cff */
[----:B------:R-:W-:-:S05]  /*2fe60*/  @!P3 LOP3.LUT R83, R83, R82, RZ, 0x3c, !PT ;  /* 0x000000525353b212 */ /* 0x000fca00078e3cff */
[----:B------:R0:W5:Y:S02]  /*2fe70*/  @!P3 LDG.E.U8 R94, desc[UR24][R82.64] ;  /* 0x00000018525eb981 */ /* 0x000164000c1e1100 */
[----:B0-----:R-:W-:Y:S02]  /*2fe80*/  @!P3 IMAD.MOV.U32 R82, RZ, RZ, R135 ;  /* 0x000000ffff52b224 */ /* 0x001fe400078e0087 */
[----:B------:R-:W-:Y:S01]  /*2fe90*/  @!P3 IMAD.MOV.U32 R83, RZ, RZ, R136 ;  /* 0x000000ffff53b224 */ /* 0x000fe200078e0088 */
[----:B------:R-:W5:Y:S04]  /*2fea0*/  LDL R135, [R1+0x520] ;  /* 0x0005200001877983 */ /* 0x000f680000100800 */
[----:B------:R0:W5:Y:S04]  /*2feb0*/  @!P3 LDG.E.U8 R95, desc[UR24][R82.64] ;  /* 0x00000018525fb981 */ /* 0x000168000c1e1100 */
[----:B------:R-:W5:Y:S01]  /*2fec0*/  LDL R136, [R1+0x51c] ;  /* 0x00051c0001887983 */ /* 0x000f620000100800 */
[----:B0-----:R-:W-:-:S02]  /*2fed0*/  @!P3 IMAD.MOV.U32 R82, RZ, RZ, R129 ;  /* 0x000000ffff52b224 */ /* 0x001fc400078e0081 */
[----:B------:R-:W-:Y:S01]  /*2fee0*/  @!P3 IMAD.MOV.U32 R83, RZ, RZ, R130 ;  /* 0x000000ffff53b224 */ /* 0x000fe200078e0082 */
[----:B------:R-:W5:Y:S04]  /*2fef0*/  LDL R129, [R1+0x510] ;  /* 0x0005100001817983 */ /* 0x000f680000100800 */
[----:B------:R3:W5:Y:S04]  /*2ff00*/  @!P3 LDG.E.U8 R96, desc[UR24][R82.64] ;  /* 0x000000185260b981 */ /* 0x000768000c1e1100 */
[----:B------:R-:W5:Y:S01]  /*2ff10*/  LDL R130, [R1+0x50c] ;  /* 0x00050c0001827983 */ /* 0x000f620000100800 */
[----:B---3--:R-:W-:-:S02]  /*2ff20*/  @!P3 IMAD.MOV.U32 R82, RZ, RZ, R133 ;  /* 0x000000ffff52b224 */ /* 0x008fc400078e0085 */
[----:B--2---:R-:W-:Y:S01]  /*2ff30*/  @!P3 IMAD.MOV.U32 R83, RZ, RZ, R134 ;  /* 0x000000ffff53b224 */ /* 0x004fe200078e0086 */
[----:B------:R-:W2:Y:S04]  /*2ff40*/  LDL R133, [R1+0x518] ;  /* 0x0005180001857983 */ /* 0x000ea80000100800 */
[----:B------:R4:W3:Y:S04]  /*2ff50*/  @!P3 LDG.E.U8 R97, desc[UR24][R82.64] ;  /* 0x000000185261b981 */ /* 0x0008e8000c1e1100 */
[----:B------:R-:W2:Y:S01]  /*2ff60*/  LDL R134, [R1+0x514] ;  /* 0x0005140001867983 */ /* 0x000ea20000100800 */
[----:B----4-:R-:W-:-:S02]  /*2ff70*/  @!P3 IMAD.MOV.U32 R82, RZ, RZ, R131 ;  /* 0x000000ffff52b224 */ /* 0x010fc400078e0083 */
[----:B-----5:R-:W-:Y:S01]  /*2ff80*/  @!P3 IMAD.MOV.U32 R83, RZ, RZ, R132 ;  /* 0x000000ffff53b224 */ /* 0x020fe200078e0084 */
[----:B------:R-:W-:Y:S01]  /*2ff90*/  PRMT R99, RZ, 0x7610, R99 ;  /* 0x00007610ff637816 */ /* 0x000fe20000000063 */
[----:B------:R-:W4:Y:S04]  /*2ffa0*/  LDL R132, [R1+0x524] ;  /* 0x0005240001847983 */ /* 0x000f280000100800 */
[----:B------:R0:W5:Y:S04]  /*2ffb0*/  @!P3 LDG.E.U8 R98, desc[UR24][R82.64] ;  /* 0x000000185262b981 */ /* 0x000168000c1e1100 */
[----:B------:R-:W2:Y:S04]  /*2ffc0*/  LDL R131, [R1+0x528] ;  /* 0x0005280001837983 */ /* 0x000ea80000100800 */
[----:B------:R-:W0:Y:S04]  /*2ffd0*/  LDL R82, [R1+0x504] ;  /* 0x0005040001527983 */ /* 0x000e280000100800 */
[----:B------:R-:W0:Y:S01]  /*2ffe0*/  LDL R83, [R1+0x508] ;  /* 0x0005080001537983 */ /* 0x000e220000100800 */
[----:B------:R-:W-:-:S02]  /*2fff0*/  PRMT R100, RZ, 0x7610, R100 ;  /* 0x00007610ff647816 */ /* 0x000fc40000000064 */
[----:B------:R-:W-:Y:S02]  /*30000*/  PRMT R101, RZ, 0x7610, R101 ;  /* 0x00007610ff657816 */ /* 0x000fe40000000065 */
[----:B0-----:R-:W-:-:S04]  /*30010*/  @!P3 LOP3.LUT R83, R83, R82, RZ, 0x3c, !PT ;  /* 0x000000525353b212 */ /* 0x001fc800078e3cff */
[----:B------:R-:W-:-:S04]  /*30020*/  @!P3 LOP3.LUT R82, R83, R82, RZ, 0x3c, !PT ;  /* 0x000000525352b212 */ /* 0x000fc800078e3cff */
[----:B------:R-:W-:-:S05]  /*30030*/  @!P3 LOP3.LUT R83, R83, R82, RZ, 0x3c, !PT ;  /* 0x000000525353b212 */ /* 0x000fca00078e3cff */
[----:B------:R0:W3:Y:S02]  /*30040*/  @!P3 LDG.E.U8 R99, desc[UR24][R82.64] ;  /* 0x000000185263b981 */ /* 0x0000e4000c1e1100 */
[----:B0-----:R-:W-:Y:S02]  /*30050*/  @!P3 IMAD.MOV.U32 R82, RZ, RZ, R129 ;  /* 0x000000ffff52b224 */ /* 0x001fe400078e0081 */
[----:B------:R-:W-:Y:S01]  /*30060*/  @!P3 IMAD.MOV.U32 R83, RZ, RZ, R130 ;  /* 0x000000ffff53b224 */ /* 0x000fe200078e0082 */
[----:B------:R-:W3:Y:S04]  /*30070*/  LDL R129, [R1+0x530] ;  /* 0x0005300001817983 */ /* 0x000ee80000100800 */
[----:B------:R-:W5:Y:S04]  /*30080*/  LDL R130, [R1+0x52c] ;  /* 0x00052c0001827983 */ /* 0x000f680000100800 */
[----:B------:R2:W5:Y:S02]  /*30090*/  @!P3 LDG.E.U8 R100, desc[UR24][R82.64] ;  /* 0x000000185264b981 */ /* 0x000564000c1e1100 */
[----:B--2---:R-:W-:-:S02]  /*300a0*/  @!P3 IMAD.MOV.U32 R82, RZ, RZ, R133 ;  /* 0x000000ffff52b224 */ /* 0x004fc400078e0085 */
[----:B------:R-:W-:Y:S01]  /*300b0*/  @!P3 IMAD.MOV.U32 R83, RZ, RZ, R134 ;  /* 0x000000ffff53b224 */ /* 0x000fe200078e0086 */
[----:B------:R-:W2:Y:S04]  /*300c0*/  LDL R133, [R1+0x538] ;  /* 0x0005380001857983 */ /* 0x000ea80000100800 */
[----:B------:R-:W2:Y:S01]  /*300d0*/  LDL R134, [R1+0x534] ;  /* 0x0005340001867983 */ /* 0x000ea20000100800 */
[----:B------:R-:W-:-:S03]  /*300e0*/  PRMT R102, RZ, 0x7610, R102 ;  /* 0x00007610ff667816 */ /* 0x000fc60000000066 */
[----:B------:R0:W2:Y:S01]  /*300f0*/  @!P3 LDG.E.U8 R101, desc[UR24][R82.64] ;  /* 0x000000185265b981 */ /* 0x0000a2000c1e1100 */
[----:B------:R-:W-:Y:S01]  /*30100*/  PRMT R103, RZ, 0x7610, R103 ;  /* 0x00007610ff677816 */ /* 0x000fe20000000067 */
[----:B0-----:R-:W-:Y:S02]  /*30110*/  @!P3 IMAD.MOV.U32 R82, RZ, RZ, R135 ;  /* 0x000000ffff52b224 */ /* 0x001fe400078e0087 */
[----:B------:R-:W-:Y:S01]  /*30120*/  @!P3 IMAD.MOV.U32 R83, RZ, RZ, R136 ;  /* 0x000000ffff53b224 */ /* 0x000fe200078e0088 */
[----:B------:R-:W-:Y:S01]  /*30130*/  PRMT R104, RZ, 0x7610, R104 ;  /* 0x00007610ff687816 */ /* 0x000fe20000000068 */
[----:B------:R-:W2:Y:S04]  /*30140*/  LDL R136, [R1+0x544] ;  /* 0x0005440001887983 */ /* 0x000ea80000100800 */
[----:B------:R0:W2:Y:S01]  /*30150*/  @!P3 LDG.E.U8 R102, desc[UR24][R82.64] ;  /* 0x000000185266b981 */ /* 0x0000a2000c1e1100 */
[----:B------:R-:W-:-:S03]  /*30160*/  PRMT R105, RZ, 0x7610, R105 ;  /* 0x00007610ff697816 */ /* 0x000fc60000000069 */
[----:B------:R-:W2:Y:S01]  /*30170*/  LDL R135, [R1+0x548] ;  /* 0x0005480001877983 */ /* 0x000ea20000100800 */
[----:B0-----:R-:W-:Y:S02]  /*30180*/  @!P3 IMAD.MOV.U32 R82, RZ, RZ, R131 ;  /* 0x000000ffff52b224 */ /* 0x001fe400078e0083 */
[----:B----4-:R-:W-:Y:S01]  /*30190*/  @!P3 IMAD.MOV.U32 R83, RZ, RZ, R132 ;  /* 0x000000ffff53b224 */ /* 0x010fe200078e0084 */
[----:B------:R-:W4:Y:S04]  /*301a0*/  LDL R131, [R1+0x558] ;  /* 0x0005580001837983 */ /* 0x000f280000100800 */
[----:B------:R3:W4:Y:S04]  /*301b0*/  @!P3 LDG.E.U8 R103, desc[UR24][R82.64] ;  /* 0x000000185267b981 */ /* 0x000728000c1e1100 */
[----:B------:R-:W4:Y:S01]  /*301c0*/  LDL R132, [R1+0x554] ;  /* 0x0005540001847983 */ /* 0x000f220000100800 */
[----:B---3--:R-:W-:-:S03]  /*301d0*/  @!P3 IMAD.MOV.U32 R82, RZ, RZ, R129 ;  /* 0x000000ffff52b224 */ /* 0x008fc600078e0081 */
[----:B------:R-:W3:Y:S01]  /*301e0*/  LDL R129, [R1+0x578] ;  /* 0x0005780001817983 */ /* 0x000ee20000100800 */
[----:B-----5:R-:W-:-:S03]  /*301f0*/  @!P3 IMAD.MOV.U32 R83, RZ, RZ, R130 ;  /* 0x000000ffff53b224 */ /* 0x020fc600078e0082 */
[----:B------:R-:W5:Y:S04]  /*30200*/  LDL R130, [R1+0x574] ;  /* 0x0005740001827983 */ /* 0x000f680000100800 */
[----:B------:R2:W3:Y:S02]  /*30210*/  @!P3 LDG.E.U8 R104, desc[UR24][R82.64] ;  /* 0x000000185268b981 */ /* 0x0004e4000c1e1100 */
[----:B--2---:R-:W-:Y:S02]  /*30220*/  @!P3 IMAD.MOV.U32 R82, RZ, RZ, R133 ;  /* 0x000000ffff52b224 */ /* 0x004fe400078e0085 */
[----:B------:R-:W2:Y:S01]  /*30230*/  LDL R133, [R1+0x598] ;  /* 0x0005980001857983 */ /* 0x000ea20000100800 */
[----:B------:R-:W-:-:S03]  /*30240*/  @!P3 IMAD.MOV.U32 R83, RZ, RZ, R134 ;  /* 0x000000ffff53b224 */ /* 0x000fc600078e0086 */
[----:B------:R-:W2:Y:S04]  /*30250*/  LDL R134, [R1+0x594] ;  /* 0x0005940001867983 */ /* 0x000ea80000100800 */
        /* <DEDUP_REMOVED lines=11> */
[----:B------:R0:W2:Y:S02]  /*30310*/  @!P3 LDG.E.U8 R106, desc[UR24][R82.64] ;  /* 0x00000018526ab981 */ /* 0x0000a4000c1e1100 */
[----:B0-----:R-:W-:Y:S02]  /*30320*/  @!P3 IMAD.MOV.U32 R82, RZ, RZ, R135 ;  /* 0x000000ffff52b224 */ /* 0x001fe400078e0087 */
[----:B------:R-:W-:Y:S01]  /*30330*/  @!P3 IMAD.MOV.U32 R83, RZ, RZ, R136 ;  /* 0x000000ffff53b224 */ /* 0x000fe200078e0088 */
[----:B------:R-:W2:Y:S04]  /*30340*/  LDL R135, [R1+0x580] ;  /* 0x0005800001877983 */ /* 0x000ea80000100800 */
[----:B------:R4:W2:Y:S04]  /*30350*/  @!P3 LDG.E.U8 R107, desc[UR24][R82.64] ;  /* 0x00000018526bb981 */ /* 0x0008a8000c1e1100 */
[----:B------:R-:W2:Y:S01]  /*30360*/  LDL R136, [R1+0x57c] ;  /* 0x00057c0001887983 */ /* 0x000ea20000100800 */
[----:B----4-:R-:W-:-:S02]  /*30370*/  @!P3 IMAD.MOV.U32 R82, RZ, RZ, R131 ;  /* 0x000000ffff52b224 */ /* 0x010fc400078e0083 */
[----:B------:R-:W-:Y:S01]  /*30380*/  @!P3 IMAD.MOV.U32 R83, RZ, RZ, R132 ;  /* 0x000000ffff53b224 */ /* 0x000fe200078e0084 */
[----:B------:R-:W4:Y:S04]  /*30390*/  LDL R131, [R1+0x5c8] ;  /* 0x0005c80001837983 */ /* 0x000f280000100800 */
[----:B------:R3:W4:Y:S04]  /*303a0*/  @!P3 LDG.E.U8 R108, desc[UR24][R82.64] ;  /* 0x00000018526cb981 */ /* 0x000728000c1e1100 */
[----:B------:R-:W4:Y:S01]  /*303b0*/  LDL R132, [R1+0x5c4] ;  /* 0x0005c40001847983 */ /* 0x000f220000100800 */
[----:B---3--:R-:W-:-:S02]  /*303c0*/  @!P3 IMAD.MOV.U32 R82, RZ, RZ, R129 ;  /* 0x000000ffff52b224 */ /* 0x008fc400078e0081 */
[----:B-----5:R-:W-:Y:S01]  /*303d0*/  @!P3 IMAD.MOV.U32 R83, RZ, RZ, R130 ;  /* 0x000000ffff53b224 */ /* 0x020fe200078e0082 */
[----:B------:R-:W3:Y:S04]  /*303e0*/  LDL R129, [R1+0x560] ;  /* 0x0005600001817983 */ /* 0x000ee80000100800 */
[----:B------:R2:W5:Y:S04]  /*303f0*/  @!P3 LDG.E.U8 R109, desc[UR24][R82.64] ;  /* 0x00000018526db981 */ /* 0x000568000c1e1100 */
[----:B------:R-:W3:Y:S01]  /*30400*/  LDL R130, [R1+0x55c] ;  /* 0x00055c0001827983 */ /* 0x000ee20000100800 */
[----:B--2---:R-:W-:-:S02]  /*30410*/  @!P3 IMAD.MOV.U32 R82, RZ, RZ, R133 ;  /* 0x000000ffff52b224 */ /* 0x004fc400078e0085 */
[----:B------:R-:W-:Y:S01]  /*30420*/  @!P3 IMAD.MOV.U32 R83, RZ, RZ, R134 ;  /* 0x000000ffff53b224 */ /* 0x000fe200078e0086 */
[----:B------:R-:W-:Y:S01]  /*30430*/  PRMT R111, RZ, 0x7610, R111 ;  /* 0x00007610ff6f7816 */ /* 0x000fe2000000006f */
[----:B------:R-:W2:Y:S04]  /*30440*/  LDL R134, [R1+0x59c] ;  /* 0x00059c0001867983 */ /* 0x000ea80000100800 */
[----:B------:R0:W2:Y:S04]  /*30450*/  @!P3 LDG.E.U8 R110, desc[UR24][R82.64] ;  /* 0x00000018526eb981 */ /* 0x0000a8000c1e1100 */
        /* <DEDUP_REMOVED lines=8> */
[----:B------:R4:W5:Y:S02]  /*304e0*/  @!P3 LDG.E.U8 R111, desc[UR24][R82.64] ;  /* 0x00000018526fb981 */ /* 0x000964000c1e1100 */
[----:B----4-:R-:W-:Y:S02]  /*304f0*/  @!P3 IMAD.MOV.U32 R82, RZ, RZ, R131 ;  /* 0x000000ffff52b224 */ /* 0x010fe400078e0083 */
[----:B------:R-:W-:Y:S01]  /*30500*/  @!P3 IMAD.MOV.U32 R83, RZ, RZ, R132 ;  /* 0x000000ffff53b224 */ /* 0x000fe200078e0084 */
[----:B------:R-:W4:Y:S04]  /*30510*/  LDL R131, [R1+0x5b8] ;  /* 0x0005b80001837983 */ /* 0x000f280000100800 */
[----:B------:R-:W5:Y:S04]  /*30520*/  LDL R132, [R1+0x5b4] ;  /* 0x0005b40001847983 */ /* 0x000f680000100800 */
[----:B------:R3:W5:Y:S02]  /*30530*/  @!P3 LDG.E.U8 R112, desc[UR24][R82.64] ;  /* 0x000000185270b981 */ /* 0x000764000c1e1100 */
[----:B---3--:R-:W-:-:S02]  /*30540*/  @!P3 IMAD.MOV.U32 R82, RZ, RZ, R129 ;  /* 0x000000ffff52b224 */ /* 0x008fc400078e0081 */
[----:B------:R-:W-:Y:S01]  /*30550*/  @!P3 IMAD.MOV.U32 R83, RZ, RZ, R130 ;  /* 0x000000ffff53b224 */ /* 0x000fe200078e0082 */
[----:B------:R-:W3:Y:S04]  /*30560*/  LDL R129, [R1+0x5d0] ;  /* 0x0005d00001817983 */ /* 0x000ee80000100800 */
[----:B------:R-:W3:Y:S01]  /*30570*/  LDL R130, [R1+0x5cc] ;  /* 0x0005cc0001827983 */ /* 0x000ee20000100800 */
[----:B------:R-:W-:-:S03]  /*30580*/  PRMT R114, RZ, 0x7610, R114 ;  /* 0x00007610ff727816 */ /* 0x000fc60000000072 */
[----:B------:R0:W3:Y:S01]  /*30590*/  @!P3 LDG.E.U8 R113, desc[UR24][R82.64] ;  /* 0x000000185271b981 */ /* 0x0000e2000c1e1100 */
[----:B------:R-:W-:Y:S01]  /*305a0*/  PRMT R115, RZ, 0x7610, R115 ;  /* 0x00007610ff737816 */ /* 0x000fe20000000073 */
[----:B0-----:R-:W-:Y:S02]  /*305b0*/  @!P3 IMAD.MOV.U32 R82, RZ, RZ, R135 ;  /* 0x000000ffff52b224 */ /* 0x001fe400078e0087 */
[----:B------:R-:W-:Y:S01]  /*305c0*/  @!P3 IMAD.MOV.U32 R83, RZ, RZ, R136 ;  /* 0x000000ffff53b224 */ /* 0x000fe200078e0088 */
[----:B------:R-:W-:Y:S01]  /*305d0*/  PRMT R116, RZ, 0x7610, R116 ;  /* 0x00007610ff747816 */ /* 0x000fe20000000074 */
[----:B------:R-:W3:Y:S04]  /*305e0*/  LDL R136, [R1+0x584] ;  /* 0x0005840001887983 */ /* 0x000ee80000100800 */
[----:B------:R2:W3:Y:S01]  /*305f0*/  @!P3 LDG.E.U8 R114, desc[UR24][R82.64] ;  /* 0x000000185272b981 */ /* 0x0004e2000c1e1100 */
[----:B------:R-:W-:-:S03]  /*30600*/  PRMT R117, RZ, 0x7610, R117 ;  /* 0x00007610ff757816 */ /* 0x000fc60000000075 */
[----:B------:R-:W3:Y:S01]  /*30610*/  LDL R135, [R1+0x588] ;  /* 0x0005880001877983 */ /* 0x000ee20000100800 */
[----:B--2---:R-:W-:Y:S02]  /*30620*/  @!P3 IMAD.MOV.U32 R82, RZ, RZ, R133 ;  /* 0x000000ffff52b224 */ /* 0x004fe400078e0085 */
[----:B------:R-:W-:Y:S01]  /*30630*/  @!P3 IMAD.MOV.U32 R83, RZ, RZ, R134 ;  /* 0x000000ffff53b224 */ /* 0x000fe200078e0086 */
[----:B------:R-:W2:Y:S04]  /*30640*/  LDL R133, [R1+0x5a8] ;  /* 0x0005a80001857983 */ /* 0x000ea80000100800 */
[----:B------:R4:W2:Y:S04]  /*30650*/  @!P3 LDG.E.U8 R115, desc[UR24][R82.64] ;  /* 0x000000185273b981 */ /* 0x0008a8000c1e1100 */
[----:B------:R-:W2:Y:S01]  /*30660*/  LDL R134, [R1+0x5a4] ;  /* 0x0005a40001867983 */ /* 0x000ea20000100800 */
[----:B----4-:R-:W-:-:S03]  /*30670*/  @!P3 IMAD.MOV.U32 R82, RZ, RZ, R131 ;  /* 0x000000ffff52b224 */ /* 0x010fc600078e0083 */
[----:B------:R-:W4:Y:S01]  /*30680*/  LDL R131, [R1+0x5c0] ;  /* 0x0005c00001837983 */ /* 0x000f220000100800 */
[----:B-----5:R-:W-:-:S03]  /*30690*/  @!P3 IMAD.MOV.U32 R83, RZ, RZ, R132 ;  /* 0x000000ffff53b224 */ /* 0x020fc600078e0084 */
[----:B------:R-:W5:Y:S04]  /*306a0*/  LDL R132, [R1+0x5bc] ;  /* 0x0005bc0001847983 */ /* 0x000f680000100800 */
[----:B------:R3:W2:Y:S02]  /*306b0*/  @!P3 LDG.E.U8 R116, desc[UR24][R82.64] ;  /* 0x000000185274b981 */ /* 0x0006a4000c1e1100 */
[----:B---3--:R-:W-:Y:S02]  /*306c0*/  @!P3 IMAD.MOV.U32 R82, RZ, RZ, R129 ;  /* 0x000000ffff52b224 */ /* 0x008fe400078e0081 */
[----:B------:R-:W3:Y:S01]  /*306d0*/  LDL R129, [R1+0x5d8] ;  /* 0x0005d80001817983 */ /* 0x000ee20000100800 */
        /* <DEDUP_REMOVED lines=13> */
[----:B------:R0:W3:Y:S02]  /*307b0*/  @!P3 LDG.E.U8 R118, desc[UR24][R82.64] ;  /* 0x000000185276b981 */ /* 0x0000e4000c1e1100 */
[----:B0-----:R-:W-:Y:S02]  /*307c0*/  @!P3 IMAD.MOV.U32 R82, RZ, RZ, R135 ;  /* 0x000000ffff52b224 */ /* 0x001fe400078e0087 */
[----:B------:R-:W-:Y:S01]  /*307d0*/  @!P3 IMAD.MOV.U32 R83, RZ, RZ, R136 ;  /* 0x000000ffff53b224 */ /* 0x000fe200078e0088 */
[----:B------:R-:W-:Y:S01]  /*307e0*/  PRMT R123, RZ, 0x7610, R123 ;  /* 0x00007610ff7b7816 */ /* 0x000fe2000000007b */
[----:B------:R-:W3:Y:S04]  /*307f0*/  LDL R136, [R1+0x58c] ;  /* 0x00058c0001887983 */ /* 0x000ee80000100800 */
[----:B------:R2:W3:Y:S04]  /*30800*/  @!P3 LDG.E.U8 R119, desc[UR24][R82.64] ;  /* 0x000000185277b981 */ /* 0x0004e8000c1e1100 */
[----:B------:R-:W3:Y:S01]  /*30810*/  LDL R135, [R1+0x590] ;  /* 0x0005900001877983 */ /* 0x000ee20000100800 */
[----:B--2---:R-:W-:-:S02]  /*30820*/  @!P3 IMAD.MOV.U32 R82, RZ, RZ, R133 ;  /* 0x000000ffff52b224 */ /* 0x004fc400078e0085 */
[----:B------:R-:W-:Y:S01]  /*30830*/  @!P3 IMAD.MOV.U32 R83, RZ, RZ, R134 ;  /* 0x000000ffff53b224 */ /* 0x000fe200078e0086 */
[----:B------:R-:W2:Y:S04]  /*30840*/  LDL R133, [R1+0x218] ;  /* 0x0002180001857983 */ /* 0x000ea80000100800 */
[----:B------:R4:W2:Y:S04]  /*30850*/  @!P3 LDG.E.U8 R120, desc[UR24][R82.64] ;  /* 0x000000185278b981 */ /* 0x0008a8000c1e1100 */
[----:B------:R-:W2:Y:S01]  /*30860*/  LDL R134, [R1+0x20c] ;  /* 0x00020c0001867983 */ /* 0x000ea20000100800 */
[----:B----4-:R-:W-:-:S02]  /*30870*/  @!P3 IMAD.MOV.U32 R82, RZ, RZ, R131 ;  /* 0x000000ffff52b224 */ /* 0x010fc400078e0083 */
[----:B-----5:R-:W-:Y:S01]  /*30880*/  @!P3 IMAD.MOV.U32 R83, RZ, RZ, R132 ;  /* 0x000000ffff53b224 */ /* 0x020fe200078e0084 */
[----:B------:R-:W4:Y:S04]  /*30890*/  LDL R131, [R1+0x220] ;  /* 0x0002200001837983 */ /* 0x000f280000100800 */
[----:B------:R3:W5:Y:S04]  /*308a0*/  @!P3 LDG.E.U8 R121, desc[UR24][R82.64] ;  /* 0x000000185279b981 */ /* 0x000768000c1e1100 */
[----:B------:R-:W2:Y:S01]  /*308b0*/  LDL R132, [R1+0x21c] ;  /* 0x00021c0001847983 */ /* 0x000ea20000100800 */
[----:B---3--:R-:W-:-:S02]  /*308c0*/  @!P3 IMAD.MOV.U32 R82, RZ, RZ, R129 ;  /* 0x000000ffff52b224 */ /* 0x008fc400078e0081 */
[----:B------:R-:W-:Y:S01]  /*308d0*/  @!P3 IMAD.MOV.U32 R83, RZ, RZ, R130 ;  /* 0x000000ffff53b224 */ /* 0x000fe200078e0082 */
[----:B------:R-:W3:Y:S04]  /*308e0*/  LDL R129, [R1+0x214] ;  /* 0x0002140001817983 */ /* 0x000ee80000100800 */
[----:B------:R0:W2:Y:S04]  /*308f0*/  @!P3 LDG.E.U8 R122, desc[UR24][R82.64] ;  /* 0x00000018527ab981 */ /* 0x0000a8000c1e1100 */
[----:B------:R-:W2:Y:S04]  /*30900*/  LDL R130, [R1+0x210] ;  /* 0x0002100001827983 */ /* 0x000ea80000100800 */
        /* <DEDUP_REMOVED lines=9> */
[----:B------:R-:W-:-:S02]  /*309a0*/  PRMT R125, RZ, 0x7610, R125 ;  /* 0x00007610ff7d7816 */ /* 0x000fc4000000007d */
        /* <DEDUP_REMOVED lines=8> */
[----:B------:R-:W-:-:S05]  /*30a30*/  @!P3 IMAD.MOV.U32 R83, RZ, RZ, R136 ;  /* 0x000000ffff53b224 */ /* 0x000fca00078e0088 */
[----:B------:R2:W5:Y:S02]  /*30a40*/  @!P3 LDG.E.U8 R125, desc[UR24][R82.64] ;  /* 0x00000018527db981 */ /* 0x000564000c1e1100 */
[----:B--2---:R-:W-:Y:S02]  /*30a50*/  @!P3 IMAD.MOV.U32 R82, RZ, RZ, R133 ;  /* 0x000000ffff52b224 */ /* 0x004fe400078e0085 */
[----:B------:R-:W-:-:S05]  /*30a60*/  @!P3 IMAD.MOV.U32 R83, RZ, RZ, R134 ;  /* 0x000000ffff53b224 */ /* 0x000fca00078e0086 */
[----:B------:R4:W2:Y:S02]  /*30a70*/  @!P3 LDG.E.U8 R126, desc[UR24][R82.64] ;  /* 0x00000018527eb981 */ /* 0x0008a4000c1e1100 */
[----:B----4-:R-:W-:Y:S02]  /*30a80*/  @!P3 IMAD.MOV.U32 R82, RZ, RZ, R131 ;  /* 0x000000ffff52b224 */ /* 0x010fe400078e0083 */
[----:B------:R-:W-:-:S05]  /*30a90*/  @!P3 IMAD.MOV.U32 R83, RZ, RZ, R132 ;  /* 0x000000ffff53b224 */ /* 0x000fca00078e0084 */
[----:B------:R3:W4:Y:S02]  /*30aa0*/  @!P3 LDG.E.U8 R127, desc[UR24][R82.64] ;  /* 0x00000018527fb981 */ /* 0x000724000c1e1100 */
[----:B---3--:R-:W-:Y:S02]  /*30ab0*/  @!P3 IMAD.MOV.U32 R82, RZ, RZ, R129 ;  /* 0x000000ffff52b224 */ /* 0x008fe400078e0081 */
[----:B------:R-:W-:-:S05]  /*30ac0*/  @!P3 IMAD.MOV.U32 R83, RZ, RZ, R130 ;  /* 0x000000ffff53b224 */ /* 0x000fca00078e0082 */
[----:B------:R-:W3:Y:S04]  /*30ad0*/  @!P3 LDG.E.U8 R128, desc[UR24][R82.64] ;  /* 0x000000185280b981 */ /* 0x000ee8000c1e1100 */
        /* <DEDUP_REMOVED lines=87> */
[----:B-----5:R0:W-:Y:S04]  /*31050*/  STS.U8 [R138+UR10+0xfb00], R121 ;  /* 0x00fb00798a007988 */ /* 0x0201e8000800000a */
        /* <DEDUP_REMOVED lines=30> */
[----:B--2---:R0:W-:Y:S04]  /*31240*/  STS.U8 [R137+UR10+0xf780], R126 ;  /* 0x00f7807e89007988 */ /* 0x0041e8000800000a */
[----:B----4-:R0:W-:Y:S04]  /*31250*/  STS.U8 [R137+UR10+0xfb80], R127 ;  /* 0x00fb807f89007988 */ /* 0x0101e8000800000a */
[----:B---3--:R0:W-:Y:S01]  /*31260*/  STS.U8 [R137+UR10+0xff80], R128 ;  /* 0x00ff808089007988 */ /* 0x0081e2000800000a */
[----:B------:R1:W-:Y:S06]  /*31270*/  MEMBAR.ALL.CTA ;  /* 0x0000000000007992 */ /* 0x0003ec0000008000 */
[----:B-1----:R-:W1:Y:S01]  /*31280*/  FENCE.VIEW.ASYNC.S ;  /* 0x00000000000073c6 */ /* 0x002e620000000000 */
[----:B------:R-:W-:Y:S01]  /*31290*/  ULEA UR13, UR22, UR10, 0x3 ;  /* 0x0000000a160d7291 */ /* 0x000fe2000f8e18ff */
[----:B------:R-:W-:-:S03]  /*312a0*/  UMOV UR4, UR5 ;  /* 0x0000000500047c82 */ /* 0x000fc60008000000 */
[----:B------:R-:W-:Y:S01]  /*312b0*/  UIADD3 UR13, UPT, UPT, UR13, 0x14000, URZ ;  /* 0x000140000d0d7890 */ /* 0x000fe2000fffe0ff */
[----:B-1----:R-:W-:Y:S06]  /*312c0*/  BAR.SYNC.DEFER_BLOCKING 0x0 ;  /* 0x0000000000007b1d */ /* 0x002fec0000010000 */
[----:B0-----:R-:W-:Y:S05]  /*312d0*/  @P0 BRA `(.L_x_9) ;  /* 0x00000000004c0947 */ /* 0x001fea0003800000 */
[----:B------:R-:W-:Y:S01]  /*312e0*/  UMOV UR15, 0x80004020 ;  /* 0x80004020000f7882 */ /* 0x000fe20000000000 */
        /* <DEDUP_REMOVED lines=9> */
[----:B------:R0:W-:Y:S01]  /*31380*/  UTCQMMA gdesc[UR14], gdesc[UR16], tmem[UR7], tmem[UR18], idesc[UR19], UPT ;  /* 0x00ff12100e0075ea */ /* 0x0001e2000b800307 */
        /* <DEDUP_REMOVED lines=8> */
.L_x_9:
[----:B------:R-:W2:Y:S01]  /*31410*/  LDL R6, [R1+0x99c] ;  /* 0x00099c0001067983 */ /* 0x000ea20000100800 */
[----:B------:R-:W-:-:S04]  /*31420*/  UIADD3 UR22, UPT, UPT, UR22, 0x1, URZ ;  /* 0x0000000116167890 */ /* 0x000fc8000fffe0ff */
[----:B------:R-:W-:-:S04]  /*31430*/  UISETP.GT.AND UP1, UPT, UR22, 0x1, UPT ;  /* 0x000000011600788c */ /* 0x000fc8000bf24270 */
[----:B0-----:R-:W-:Y:S02]  /*31440*/  USEL UR5, URZ, 0x1, !UP1 ;  /* 0x00000001ff057887 */ /* 0x001fe4000c800000 */
[----:B------:R-:W-:Y:S02]  /*31450*/  USEL UR22, UR22, URZ, !UP1 ;  /* 0x000000ff16167287 */ /* 0x000fe4000c800000 */
[----:B------:R-:W-:Y:S01]  /*31460*/  ULOP3.LUT UR5, UR4, UR5, URZ, 0x3c, !UPT ;  /* 0x0000000504057292 */ /* 0x000fe2000f8e3cff */
[----:B--2---:R-:W-:Y:S01]  /*31470*/  ISETP.NE.U32.AND P2, PT, R6, UR6, PT ;  /* 0x0000000606007c0c */ /* 0x004fe2000bf45070 */
[----:B------:R-:W-:Y:S01]  /*31480*/  IMAD.U32 R6, RZ, RZ, UR4 ;  /* 0x00000004ff067e24 */ /* 0x000fe2000f8e00ff */
[----:B------:R-:W-:-:S11]  /*31490*/  UMOV UR6, UR23 ;  /* 0x0000001700067c82 */ /* 0x000fd60008000000 */
[----:B------:R-:W-:Y:S05]  /*314a0*/  @P2 BRA `(.L_x_10) ;  /* 0xfffffee800cc2947 */ /* 0x000fea000383ffff */
.L_x_7:
[----:B------:R-:W0:Y:S02]  /*314b0*/  LDC R7, c[0x0][0x3a0] ;  /* 0x0000e800ff077b82 */ /* 0x000e240000000800 */
[----:B0-----:R-:W-:-:S05]  /*314c0*/  VIADD R7, R7, 0x7f ;  /* 0x0000007f07077836 */ /* 0x001fca0000000000 */
[----:B------:R-:W-:-:S13]  /*314d0*/  ISETP.GE.AND P0, PT, R7, 0x80, PT ;  /* 0x000000800700780c */ /* 0x000fda0003f06270 */
[----:B------:R-:W-:Y:S05]  /*314e0*/  @!P0 BRA `(.L_x_11) ;  /* 0x0000000000108947 */ /* 0x000fea0003800000 */
[----:B------:R-:W-:-:S06]  /*314f0*/  USHF.L.U32 UR4, UR4, 0x1f, URZ ;  /* 0x0000001f04047899 */ /* 0x000fcc00080006ff */
[----:B------:R-:W-:-:S04]  /*31500*/  IMAD.U32 R3, RZ, RZ, UR4 ;  /* 0x00000004ff037e24 */ /* 0x000fc8000f8e00ff */
[----:B------:R-:W0:Y:S02]  /*31510*/  SYNCS.PHASECHK.TRANS64.TRYWAIT P0, [UR13], R3 ;  /* 0x00000003ff0075a7 */ /* 0x000e24000800110d */
[----:B0-----:R-:W-:Y:S05]  /*31520*/  @!P0 BRA `(.L_x_12) ;  /* 0x0000005800c08947 */ /* 0x001fea0003800000 */
.L_x_11:
[----:B------:R-:W2:Y:S01]  /*31530*/  LDL.LU R135, [R1+0xa7c] ;  /* 0x000a7c0001877983 */ /* 0x000ea20000300800 */
[----:B------:R-:W-:Y:S01]  /*31540*/  LEA R2, R2, UR10, 0x4 ;  /* 0x0000000a02027c11 */ /* 0x000fe2000f8e20ff */
[----:B------:R-:W2:Y:S01]  /*31550*/  LDCU UR4, c[0x0][0x3b4] ;  /* 0x00007680ff0477ac */ /* 0x000ea20008000800 */
[----:B------:R-:W-:Y:S06]  /*31560*/  BAR.SYNC.DEFER_BLOCKING 0x0 ;  /* 0x0000000000007b1d */ /* 0x000fec0000010000 */
[----:B------:R-:W0:Y:S01]  /*31570*/  LDCU UR5, c[0x0][0x39c] ;  /* 0x00007380ff0577ac */ /* 0x000e220008000800 */
[----:B------:R-:W1:Y:S01]  /*31580*/  S2R R134, SR_TID.X ;  /* 0x0000000000867919 */ /* 0x000e620000002100 */
[----:B------:R-:W3:Y:S01]  /*31590*/  LDCU UR6, c[0x0][0x39c] ;  /* 0x00007380ff0677ac */ /* 0x000ee20008000800 */
[----:B------:R-:W4:Y:S01]  /*315a0*/  LDCU UR8, c[0x0][0x39c] ;  /* 0x00007380ff0877ac */ /* 0x000f220008000800 */
[----:B------:R-:W0:Y:S01]  /*315b0*/  LDCU UR9, c[0x0][0x39c] ;  /* 0x00007380ff0977ac */ /* 0x000e220008000800 */
[----:B------:R-:W0:Y:S02]  /*315c0*/  @!P1 SYNCS.CCTL.IV [UR10+0x14000] ;  /* 0x01400000ff0099b1 */ /* 0x000e24000800000a */
[----:B0-----:R-:W-:Y:S06]  /*315d0*/  BAR.SYNC.DEFER_BLOCKING 0x0 ;  /* 0x0000000000007b1d */ /* 0x001fec0000010000 */
[----:B------:R-:W-:Y:S01]  /*315e0*/  LDTM.16dp32bit_t0_t15.x128 R4, tmem[UR12] ;  /* 0x0000000c000479ee */ /* 0x000fe20008b80000 */
[----:B------:R-:W0:Y:S01]  /*315f0*/  LDTM.16dp32bit_t16_t31.x128 R4, tmem[UR12+0x80] ;  /* 0x0000800c000479ee */ /* 0x000e220008ba0000 */
[----:B------:R-:W0:Y:S01]  /*31600*/  LDCU.128 UR12, c[0x0][0x390] ;  /* 0x00007200ff0c77ac */ /* 0x000e220008000c00 */
[----:B-1----:R-:W-:-:S02]  /*31610*/  IMAD.SHL.U32 R132, R134, 0x10, RZ ;  /* 0x0000001086847824 */ /* 0x002fc400078e00ff */
[C---:B------:R-:W-:Y:S02]  /*31620*/  IMAD.SHL.U32 R133, R134.reuse, 0x80, RZ ;  /* 0x0000008086857824 */ /* 0x040fe400078e00ff */
[----:B------:R-:W-:Y:S01]  /*31630*/  IMAD.SHL.U32 R3, R134, 0x8, RZ ;  /* 0x0000000886037824 */ /* 0x000fe200078e00ff */
[----:B------:R-:W-:Y:S02]  /*31640*/  LOP3.LUT R132, R132, 0xf0, RZ, 0xc0, !PT ;  /* 0x000000f084847812 */ /* 0x000fe400078ec0ff */
[----:B------:R-:W-:Y:S02]  /*31650*/  LOP3.LUT R133, R133, 0x800, RZ, 0xc0, !PT ;  /* 0x0000080085857812 */ /* 0x000fe400078ec0ff */
[----:B------:R-:W-:Y:S01]  /*31660*/  LOP3.LUT R3, R3, 0x300, RZ, 0xc0, !PT ;  /* 0x0000030003037812 */ /* 0x000fe200078ec0ff */
[----:B------:R-:W1:Y:S01]  /*31670*/  @!P1 SYNCS.CCTL.IV [UR10+0x14008] ;  /* 0x01400800ff0099b1 */ /* 0x000e62000800000a */
[----:B------:R-:W-:Y:S01]  /*31680*/  IADD3 R132, PT, PT, R132, UR10, R133 ;  /* 0x0000000a84847c10 */ /* 0x000fe2000fffe085 */
[----:B------:R-:W-:-:S04]  /*31690*/  NOP ;  /* 0x0000000000007918 */ /* 0x000fc80000000000 */
[----:B------:R-:W-:Y:S01]  /*316a0*/  IMAD.IADD R3, R3, 0x1, R132 ;  /* 0x0000000103037824 */ /* 0x000fe200078e0284 */
[----:B0-----:R-:W-:Y:S02]  /*316b0*/  F2FP.SATFINITE.E4M3.F32.PACK_AB_MERGE_C R4, R5, R4, RZ ;  /* 0x000000040504723e */ /* 0x001fe400048070ff */
[----:B------:R-:W-:Y:S02]  /*316c0*/  F2FP.SATFINITE.E4M3.F32.PACK_AB_MERGE_C R6, R7, R6, RZ ;  /* 0x000000060706723e */ /* 0x000fe400048070ff */
[----:B------:R-:W-:Y:S02]  /*316d0*/  F2FP.SATFINITE.E4M3.F32.PACK_AB_MERGE_C R8, R9, R8, RZ ;  /* 0x000000080908723e */ /* 0x000fe400048070ff */
[----:B------:R-:W-:Y:S02]  /*316e0*/  F2FP.SATFINITE.E4M3.F32.PACK_AB_MERGE_C R12, R13, R12, RZ ;  /* 0x0000000c0d0c723e */ /* 0x000fe400048070ff */
[----:B------:R-:W-:Y:S02]  /*316f0*/  F2FP.SATFINITE.E4M3.F32.PACK_AB_MERGE_C R14, R15, R14, RZ ;  /* 0x0000000e0f0e723e */ /* 0x000fe400048070ff */
[----:B------:R-:W-:-:S02]  /*31700*/  F2FP.SATFINITE.E4M3.F32.PACK_AB_MERGE_C R16, R17, R16, RZ ;  /* 0x000000101110723e */ /* 0x000fc400048070ff */
[----:B------:R-:W-:Y:S02]  /*31710*/  F2FP.SATFINITE.E4M3.F32.PACK_AB_MERGE_C R10, R11, R10, RZ ;  /* 0x0000000a0b0a723e */ /* 0x000fe400048070ff */
[----:B------:R-:W-:Y:S02]  /*31720*/  LOP3.LUT R4, R4, 0xffff, RZ, 0xc0, !PT ;  /* 0x0000ffff04047812 */ /* 0x000fe400078ec0ff */
[----:B------:R-:W-:Y:S02]  /*31730*/  LOP3.LUT R11, R6, 0xffff, RZ, 0xc0, !PT ;  /* 0x0000ffff060b7812 */ /* 0x000fe400078ec0ff */
[----:B------:R-:W-:Y:S02]  /*31740*/  LOP3.LUT R15, R8, 0xffff, RZ, 0xc0, !PT ;  /* 0x0000ffff080f7812 */ /* 0x000fe400078ec0ff */
[----:B------:R-:W-:Y:S02]  /*31750*/  LOP3.LUT R5, R16, 0xffff, RZ, 0xc0, !PT ;  /* 0x0000ffff10057812 */ /* 0x000fe400078ec0ff */
[----:B------:R-:W-:-:S02]  /*31760*/  LOP3.LUT R12, R12, 0xffff, RZ, 0xc0, !PT ;  /* 0x0000ffff0c0c7812 */ /* 0x000fc400078ec0ff */
[----:B------:R-:W-:Y:S02]  /*31770*/  LOP3.LUT R9, R14, 0xffff, RZ, 0xc0, !PT ;  /* 0x0000ffff0e097812 */ /* 0x000fe400078ec0ff */
[----:B------:R-:W-:Y:S02]  /*31780*/  F2FP.SATFINITE.E4M3.F32.PACK_AB_MERGE_C R20, R21, R20, RZ ;  /* 0x000000141514723e */ /* 0x000fe400048070ff */
[----:B------:R-:W-:Y:S02]  /*31790*/  F2FP.SATFINITE.E4M3.F32.PACK_AB_MERGE_C R22, R23, R22, RZ ;  /* 0x000000161716723e */ /* 0x000fe400048070ff */
[----:B------:R-:W-:Y:S02]  /*317a0*/  F2FP.SATFINITE.E4M3.F32.PACK_AB_MERGE_C R24, R25, R24, RZ ;  /* 0x000000181918723e */ /* 0x000fe400048070ff */
[----:B------:R-:W-:Y:S02]  /*317b0*/  F2FP.SATFINITE.E4M3.F32.PACK_AB_MERGE_C R44, R45, R44, RZ ;  /* 0x0000002c2d2c723e */ /* 0x000fe400048070ff */
[----:B------:R-:W-:-:S02]  /*317c0*/  F2FP.SATFINITE.E4M3.F32.PACK_AB_MERGE_C R46, R47, R46, RZ ;  /* 0x0000002e2f2e723e */ /* 0x000fc400048070ff */
[----:B------:R-:W-:Y:S02]  /*317d0*/  F2FP.SATFINITE.E4M3.F32.PACK_AB_MERGE_C R48, R49, R48, RZ ;  /* 0x000000303130723e */ /* 0x000fe400048070ff */
[----:B------:R-:W-:Y:S02]  /*317e0*/  F2FP.SATFINITE.E4M3.F32.PACK_AB_MERGE_C R70, R71, R70, RZ ;  /* 0x000000464746723e */ /* 0x000fe400048070ff */
[----:B------:R-:W-:Y:S02]  /*317f0*/  PRMT R7, R15, 0x3340, R0 ;  /* 0x000033400f077816 */ /* 0x000fe40000000000 */
[----:B------:R-:W-:Y:S02]  /*31800*/  PRMT R6, R4, 0x3340, R11 ;  /* 0x0000334004067816 */ /* 0x000fe4000000000b */
[----:B------:R-:W-:Y:S02]  /*31810*/  F2FP.SATFINITE.E4M3.F32.PACK_AB_MERGE_C R74, R75, R74, RZ ;  /* 0x0000004a4b4a723e */ /* 0x000fe400048070ff */
[----:B------:R-:W-:-:S02]  /*31820*/  F2FP.SATFINITE.E4M3.F32.PACK_AB_MERGE_C R76, R77, R76, RZ ;  /* 0x0000004c4d4c723e */ /* 0x000fc400048070ff */
[----:B------:R-:W-:Y:S02]  /*31830*/  F2FP.SATFINITE.E4M3.F32.PACK_AB_MERGE_C R71, R127, R126, RZ ;  /* 0x0000007e7f47723e */ /* 0x000fe400048070ff */
[----:B------:R-:W-:Y:S02]  /*31840*/  PRMT R8, R5, 0x3340, R0 ;  /* 0x0000334005087816 */ /* 0x000fe40000000000 */
[----:B------:R-:W-:Y:S02]  /*31850*/  PRMT R13, R12, 0x3340, R9 ;  /* 0x000033400c0d7816 */ /* 0x000fe40000000009 */
[----:B------:R-:W-:Y:S02]  /*31860*/  F2FP.SATFINITE.E4M3.F32.PACK_AB_MERGE_C R26, R27, R26, RZ ;  /* 0x0000001a1b1a723e */ /* 0x000fe400048070ff */
[----:B------:R-:W-:Y:S02]  /*31870*/  F2FP.SATFINITE.E4M3.F32.PACK_AB_MERGE_C R28, R29, R28, RZ ;  /* 0x0000001c1d1c723e */ /* 0x000fe400048070ff */
[----:B------:R-:W-:-:S02]  /*31880*/  LOP3.LUT R75, R20, 0xffff, RZ, 0xc0, !PT ;  /* 0x0000ffff144b7812 */ /* 0x000fc400078ec0ff */
[----:B------:R-:W-:Y:S02]  /*31890*/  LOP3.LUT R126, R22, 0xffff, RZ, 0xc0, !PT ;  /* 0x0000ffff167e7812 */ /* 0x000fe400078ec0ff */
[----:B------:R-:W-:Y:S02]  /*318a0*/  LOP3.LUT R77, R24, 0xffff, RZ, 0xc0, !PT ;  /* 0x0000ffff184d7812 */ /* 0x000fe400078ec0ff */
[----:B------:R-:W-:Y:S02]  /*318b0*/  F2FP.SATFINITE.E4M3.F32.PACK_AB_MERGE_C R36, R37, R36, RZ ;  /* 0x000000242524723e */ /* 0x000fe400048070ff */
        /* <DEDUP_REMOVED lines=8> */
[----:B------:R-:W-:-:S02]  /*31940*/  PRMT R7, R6, 0x5410, R7 ;  /* 0x0000541006077816 */ /* 0x000fc40000000007 */
[----:B------:R-:W-:Y:S02]  /*31950*/  F2FP.SATFINITE.E4M3.F32.PACK_AB_MERGE_C R18, R19, R18, RZ ;  /* 0x000000121312723e */ /* 0x000fe400048070ff */
[----:B------:R-:W-:Y:S02]  /*31960*/  PRMT R6, R13, 0x5410, R8 ;  /* 0x000054100d067816 */ /* 0x000fe40000000008 */
[----:B------:R-:W-:Y:S02]  /*31970*/  F2FP.SATFINITE.E4M3.F32.PACK_AB_MERGE_C R30, R31, R30, RZ ;  /* 0x0000001e1f1e723e */ /* 0x000fe400048070ff */
[----:B------:R-:W-:Y:S02]  /*31980*/  F2FP.SATFINITE.E4M3.F32.PACK_AB_MERGE_C R32, R33, R32, RZ ;  /* 0x000000202120723e */ /* 0x000fe400048070ff */
[----:B------:R-:W-:Y:S02]  /*31990*/  PRMT R19, R77, 0x3340, R0 ;  /* 0x000033404d137816 */ /* 0x000fe40000000000 */
[----:B------:R-:W-:-:S02]  /*319a0*/  PRMT R8, R75, 0x3340, R126 ;  /* 0x000033404b087816 */ /* 0x000fc4000000007e */
[----:B------:R-:W-:Y:S02]  /*319b0*/  LOP3.LUT R36, R36, 0xffff, RZ, 0xc0, !PT ;  /* 0x0000ffff24247812 */ /* 0x000fe400078ec0ff */
[----:B------:R-:W-:Y:S02]  /*319c0*/  LOP3.LUT R31, R38, 0xffff, RZ, 0xc0, !PT ;  /* 0x0000ffff261f7812 */ /* 0x000fe400078ec0ff */
[----:B------:R-:W-:Y:S02]  /*319d0*/  LOP3.LUT R33, R40, 0xffff, RZ, 0xc0, !PT ;  /* 0x0000ffff28217812 */ /* 0x000fe400078ec0ff */
[----:B------:R-:W-:Y:S02]  /*319e0*/  PRMT R20, R29, 0x3340, R0 ;  /* 0x000033401d147816 */ /* 0x000fe40000000000 */
[----:B------:R-:W-:Y:S02]  /*319f0*/  PRMT R21, R44, 0x3340, R27 ;  /* 0x000033402c157816 */ /* 0x000fe4000000001b */
[----:B------:R-:W-:-:S02]  /*31a00*/  F2FP.SATFINITE.E4M3.F32.PACK_AB_MERGE_C R52, R53, R52, RZ ;  /* 0x000000343534723e */ /* 0x000fc400048070ff */
[----:B------:R-:W-:Y:S02]  /*31a10*/  F2FP.SATFINITE.E4M3.F32.PACK_AB_MERGE_C R54, R55, R54, RZ ;  /* 0x000000363736723e */ /* 0x000fe400048070ff */
[----:B------:R-:W-:Y:S02]  /*31a20*/  F2FP.SATFINITE.E4M3.F32.PACK_AB_MERGE_C R56, R57, R56, RZ ;  /* 0x000000383938723e */ /* 0x000fe400048070ff */
[----:B------:R-:W-:Y:S02]  /*31a30*/  LOP3.LUT R60, R60, 0xffff, RZ, 0xc0, !PT ;  /* 0x0000ffff3c3c7812 */ /* 0x000fe400078ec0ff */
[----:B------:R-:W-:Y:S02]  /*31a40*/  LOP3.LUT R39, R62, 0xffff, RZ, 0xc0, !PT ;  /* 0x0000ffff3e277812 */ /* 0x000fe400078ec0ff */
[----:B------:R-:W-:Y:S02]  /*31a50*/  LOP3.LUT R41, R64, 0xffff, RZ, 0xc0, !PT ;  /* 0x0000ffff40297812 */ /* 0x000fe400078ec0ff */
[----:B------:R-:W-:-:S02]  /*31a60*/  F2FP.SATFINITE.E4M3.F32.PACK_AB_MERGE_C R78, R79, R78, RZ ;  /* 0x0000004e4f4e723e */ /* 0x000fc400048070ff */
[----:B------:R-:W-:Y:S02]  /*31a70*/  F2FP.SATFINITE.E4M3.F32.PACK_AB_MERGE_C R80, R81, R80, RZ ;  /* 0x000000505150723e */ /* 0x000fe400048070ff */
[----:B------:R-:W-:Y:S02]  /*31a80*/  F2FP.SATFINITE.E4M3.F32.PACK_AB_MERGE_C R84, R85, R84, RZ ;  /* 0x000000545554723e */ /* 0x000fe400048070ff */
[----:B------:R-:W-:Y:S02]  /*31a90*/  F2FP.SATFINITE.E4M3.F32.PACK_AB_MERGE_C R86, R87, R86, RZ ;  /* 0x000000565756723e */ /* 0x000fe400048070ff */
[----:B------:R-:W-:Y:S02]  /*31aa0*/  F2FP.SATFINITE.E4M3.F32.PACK_AB_MERGE_C R88, R89, R88, RZ ;  /* 0x000000585958723e */ /* 0x000fe400048070ff */
[----:B------:R-:W-:Y:S02]  /*31ab0*/  F2FP.SATFINITE.E4M3.F32.PACK_AB_MERGE_C R108, R109, R108, RZ ;  /* 0x0000006c6d6c723e */ /* 0x000fe400048070ff */
[----:B------:R-:W-:-:S02]  /*31ac0*/  F2FP.SATFINITE.E4M3.F32.PACK_AB_MERGE_C R110, R111, R110, RZ ;  /* 0x0000006e6f6e723e */ /* 0x000fc400048070ff */
[----:B------:R-:W-:Y:S02]  /*31ad0*/  F2FP.SATFINITE.E4M3.F32.PACK_AB_MERGE_C R112, R113, R112, RZ ;  /* 0x000000707170723e */ /* 0x000fe400048070ff */
[----:B------:R-:W-:Y:S02]  /*31ae0*/  PRMT R19, R8, 0x5410, R19 ;  /* 0x0000541008137816 */ /* 0x000fe40000000013 */
[----:B------:R-:W-:Y:S02]  /*31af0*/  F2FP.SATFINITE.E4M3.F32.PACK_AB_MERGE_C R42, R43, R42, RZ ;  /* 0x0000002a2b2a723e */ /* 0x000fe400048070ff */
[----:B------:R-:W-:Y:S02]  /*31b00*/  PRMT R16, R33, 0x3340, R0 ;  /* 0x0000334021107816 */ /* 0x000fe40000000000 */
[----:B------:R-:W-:Y:S02]  /*31b10*/  PRMT R13, R36, 0x3340, R31 ;  /* 0x00003340240d7816 */ /* 0x000fe4000000001f */
[----:B------:R-:W-:-:S02]  /*31b20*/  PRMT R8, R21, 0x5410, R20 ;  /* 0x0000541015087816 */ /* 0x000fc40000000014 */
[----:B------:R-:W-:Y:S02]  /*31b30*/  F2FP.SATFINITE.E4M3.F32.PACK_AB_MERGE_C R50, R51, R50, RZ ;  /* 0x000000323332723e */ /* 0x000fe400048070ff */
[----:B------:R-:W-:Y:S02]  /*31b40*/  LOP3.LUT R52, R52, 0xffff, RZ, 0xc0, !PT ;  /* 0x0000ffff34347812 */ /* 0x000fe400078ec0ff */
[----:B------:R-:W-:Y:S02]  /*31b50*/  LOP3.LUT R43, R54, 0xffff, RZ, 0xc0, !PT ;  /* 0x0000ffff362b7812 */ /* 0x000fe400078ec0ff */
[----:B------:R-:W-:Y:S02]  /*31b60*/  LOP3.LUT R45, R56, 0xffff, RZ, 0xc0, !PT ;  /* 0x0000ffff382d7812 */ /* 0x000fe400078ec0ff */
[----:B------:R-:W-:Y:S02]  /*31b70*/  PRMT R22, R41, 0x3340, R0 ;  /* 0x0000334029167816 */ /* 0x000fe40000000000 */
[----:B------:R-:W-:-:S02]  /*31b80*/  PRMT R21, R60, 0x3340, R39 ;  /* 0x000033403c157816 */ /* 0x000fc40000000027 */
[----:B------:R-:W-:Y:S02]  /*31b90*/  F2FP.SATFINITE.E4M3.F32.PACK_AB_MERGE_C R66, R67, R66, RZ ;  /* 0x000000424342723e */ /* 0x000fe400048070ff */
[----:B------:R-:W-:Y:S02]  /*31ba0*/  F2FP.SATFINITE.E4M3.F32.PACK_AB_MERGE_C R68, R69, R68, RZ ;  /* 0x000000444544723e */ /* 0x000fe400048070ff */
[----:B------:R-:W-:Y:S02]  /*31bb0*/  LOP3.LUT R28, R28, 0xffff, RZ, 0xc0, !PT ;  /* 0x0000ffff1c1c7812 */ /* 0x000fe400078ec0ff */
[----:B------:R-:W-:Y:S02]  /*31bc0*/  LOP3.LUT R23, R30, 0xffff, RZ, 0xc0, !PT ;  /* 0x0000ffff1e177812 */ /* 0x000fe400078ec0ff */
[----:B------:R-:W-:Y:S02]  /*31bd0*/  LOP3.LUT R25, R32, 0xffff, RZ, 0xc0, !PT ;  /* 0x0000ffff20197812 */ /* 0x000fe400078ec0ff */
[----:B------:R-:W-:-:S02]  /*31be0*/  LOP3.LUT R76, R76, 0xffff, RZ, 0xc0, !PT ;  /* 0x0000ffff4c4c7812 */ /* 0x000fc400078ec0ff */
[----:B------:R-:W-:Y:S02]  /*31bf0*/  LOP3.LUT R51, R78, 0xffff, RZ, 0xc0, !PT ;  /* 0x0000ffff4e337812 */ /* 0x000fe400078ec0ff */
[----:B------:R-:W-:Y:S02]  /*31c00*/  LOP3.LUT R53, R80, 0xffff, RZ, 0xc0, !PT ;  /* 0x0000ffff50357812 */ /* 0x000fe400078ec0ff */
[----:B------:R-:W-:Y:S02]  /*31c10*/  LOP3.LUT R84, R84, 0xffff, RZ, 0xc0, !PT ;  /* 0x0000ffff54547812 */ /* 0x000fe400078ec0ff */
[----:B------:R-:W-:Y:S02]  /*31c20*/  LOP3.LUT R55, R86, 0xffff, RZ, 0xc0, !PT ;  /* 0x0000ffff56377812 */ /* 0x000fe400078ec0ff */
[----:B------:R-:W-:Y:S02]  /*31c30*/  LOP3.LUT R57, R88, 0xffff, RZ, 0xc0, !PT ;  /* 0x0000ffff58397812 */ /* 0x000fe400078ec0ff */
[----:B------:R-:W-:-:S02]  /*31c40*/  F2FP.SATFINITE.E4M3.F32.PACK_AB_MERGE_C R72, R73, R72, RZ ;  /* 0x000000484948723e */ /* 0x000fc400048070ff */
[----:B------:R-:W-:Y:S02]  /*31c50*/  F2FP.SATFINITE.E4M3.F32.PACK_AB_MERGE_C R100, R101, R100, RZ ;  /* 0x000000646564723e */ /* 0x000fe400048070ff */
[----:B------:R-:W-:Y:S02]  /*31c60*/  F2FP.SATFINITE.E4M3.F32.PACK_AB_MERGE_C R102, R103, R102, RZ ;  /* 0x000000666766723e */ /* 0x000fe400048070ff */
[----:B------:R-:W-:Y:S02]  /*31c70*/  F2FP.SATFINITE.E4M3.F32.PACK_AB_MERGE_C R104, R105, R104, RZ ;  /* 0x000000686968723e */ /* 0x000fe400048070ff */
[----:B------:R-:W-:Y:S02]  /*31c80*/  LOP3.LUT R108, R108, 0xffff, RZ, 0xc0, !PT ;  /* 0x0000ffff6c6c7812 */ /* 0x000fe400078ec0ff */
[----:B------:R-:W-:Y:S02]  /*31c90*/  LOP3.LUT R67, R110, 0xffff, RZ, 0xc0, !PT ;  /* 0x0000ffff6e437812 */ /* 0x000fe400078ec0ff */
[----:B------:R-:W-:-:S02]  /*31ca0*/  LOP3.LUT R69, R112, 0xffff, RZ, 0xc0, !PT ;  /* 0x0000ffff70457812 */ /* 0x000fc400078ec0ff */
[----:B------:R-:W-:Y:S02]  /*31cb0*/  PRMT R16, R13, 0x5410, R16 ;  /* 0x000054100d107816 */ /* 0x000fe40000000010 */
[----:B------:R-:W-:Y:S02]  /*31cc0*/  PRMT R24, R45, 0x3340, R0 ;  /* 0x000033402d187816 */ /* 0x000fe40000000000 */
[----:B------:R-:W-:Y:S02]  /*31cd0*/  PRMT R13, R52, 0x3340, R43 ;  /* 0x00003340340d7816 */ /* 0x000fe4000000002b */
[----:B------:R-:W-:Y:S02]  /*31ce0*/  PRMT R22, R21, 0x5410, R22 ;  /* 0x0000541015167816 */ /* 0x000fe40000000016 */
[----:B------:R-:W-:Y:S02]  /*31cf0*/  PRMT R17, R25, 0x3340, R0 ;  /* 0x0000334019117816 */ /* 0x000fe40000000000 */
[----:B------:R-:W-:-:S02]  /*31d00*/  PRMT R14, R28, 0x3340, R23 ;  /* 0x000033401c0e7816 */ /* 0x000fc40000000017 */
[--C-:B------:R-:W-:Y:S02]  /*31d10*/  PRMT R20, R53, 0x3340, R0.reuse ;  /* 0x0000334035147816 */ /* 0x100fe40000000000 */
[----:B------:R-:W-:Y:S02]  /*31d20*/  PRMT R37, R76, 0x3340, R51 ;  /* 0x000033404c257816 */ /* 0x000fe40000000033 */
[----:B------:R-:W-:Y:S02]  /*31d30*/  PRMT R32, R57, 0x3340, R0 ;  /* 0x0000334039207816 */ /* 0x000fe40000000000 */
[----:B------:R-:W-:Y:S02]  /*31d40*/  PRMT R21, R84, 0x3340, R55 ;  /* 0x0000334054157816 */ /* 0x000fe40000000037 */
[----:B------:R-:W-:Y:S02]  /*31d50*/  LOP3.LUT R68, R68, 0xffff, RZ, 0xc0, !PT ;  /* 0x0000ffff44447812 */ /* 0x000fe400078ec0ff */
[----:B------:R-:W-:-:S02]  /*31d60*/  LOP3.LUT R47, R70, 0xffff, RZ, 0xc0, !PT ;  /* 0x0000ffff462f7812 */ /* 0x000fc400078ec0ff */
[----:B------:R-:W-:Y:S02]  /*31d70*/  LOP3.LUT R49, R72, 0xffff, RZ, 0xc0, !PT ;  /* 0x0000ffff48317812 */ /* 0x000fe400078ec0ff */
[----:B------:R-:W-:Y:S02]  /*31d80*/  LOP3.LUT R100, R100, 0xffff, RZ, 0xc0, !PT ;  /* 0x0000ffff64647812 */ /* 0x000fe400078ec0ff */
[----:B------:R-:W-:Y:S02]  /*31d90*/  LOP3.LUT R63, R102, 0xffff, RZ, 0xc0, !PT ;  /* 0x0000ffff663f7812 */ /* 0x000fe400078ec0ff */
[----:B------:R-:W-:Y:S02]  /*31da0*/  LOP3.LUT R65, R104, 0xffff, RZ, 0xc0, !PT ;  /* 0x0000ffff68417812 */ /* 0x000fe400078ec0ff */
[----:B------:R-:W-:Y:S02]  /*31db0*/  PRMT R38, R69, 0x3340, R0 ;  /* 0x0000334045267816 */ /* 0x000fe40000000000 */
[----:B------:R-:W-:-:S02]  /*31dc0*/  PRMT R79, R108, 0x3340, R67 ;  /* 0x000033406c4f7816 */ /* 0x000fc40000000043 */
[----:B------:R-:W-:Y:S02]  /*31dd0*/  F2FP.SATFINITE.E4M3.F32.PACK_AB_MERGE_C R92, R93, R92, RZ ;  /* 0x0000005c5d5c723e */ /* 0x000fe400048070ff */
[----:B------:R-:W-:Y:S02]  /*31de0*/  F2FP.SATFINITE.E4M3.F32.PACK_AB_MERGE_C R94, R95, R94, RZ ;  /* 0x0000005e5f5e723e */ /* 0x000fe400048070ff */
[----:B------:R-:W-:Y:S02]  /*31df0*/  F2FP.SATFINITE.E4M3.F32.PACK_AB_MERGE_C R96, R97, R96, RZ ;  /* 0x000000606160723e */ /* 0x000fe400048070ff */
[----:B------:R-:W-:Y:S02]  /*31e00*/  F2FP.SATFINITE.E4M3.F32.PACK_AB_MERGE_C R116, R117, R116, RZ ;  /* 0x000000747574723e */ /* 0x000fe400048070ff */
[----:B------:R-:W-:Y:S02]  /*31e10*/  F2FP.SATFINITE.E4M3.F32.PACK_AB_MERGE_C R118, R119, R118, RZ ;  /* 0x000000767776723e */ /* 0x000fe400048070ff */
[----:B------:R-:W-:-:S02]  /*31e20*/  F2FP.SATFINITE.E4M3.F32.PACK_AB_MERGE_C R120, R121, R120, RZ ;  /* 0x000000787978723e */ /* 0x000fc400048070ff */
[----:B------:R-:W-:Y:S02]  /*31e30*/  PRMT R24, R13, 0x5410, R24 ;  /* 0x000054100d187816 */ /* 0x000fe40000000018 */
[----:B------:R-:W-:Y:S02]  /*31e40*/  F2FP.SATFINITE.E4M3.F32.PACK_AB_MERGE_C R34, R35, R34, RZ ;  /* 0x000000222322723e */ /* 0x000fe400048070ff */
[----:B------:R-:W-:Y:S02]  /*31e50*/  PRMT R17, R14, 0x5410, R17 ;  /* 0x000054100e117816 */ /* 0x000fe40000000011 */
[----:B------:R-:W-:Y:S02]  /*31e60*/  PRMT R13, R37, 0x5410, R20 ;  /* 0x00005410250d7816 */ /* 0x000fe40000000014 */
[----:B------:R-:W-:Y:S02]  /*31e70*/  PRMT R32, R21, 0x5410, R32 ;  /* 0x0000541015207816 */ /* 0x000fe40000000020 */
[----:B------:R-:W-:-:S02]  /*31e80*/  F2FP.SATFINITE.E4M3.F32.PACK_AB_MERGE_C R58, R59, R58, RZ ;  /* 0x0000003a3b3a723e */ /* 0x000fc400048070ff */
[--C-:B------:R-:W-:Y:S02]  /*31e90*/  PRMT R14, R49, 0x3340, R0.reuse ;  /* 0x00003340310e7816 */ /* 0x100fe40000000000 */
[----:B------:R-:W-:Y:S02]  /*31ea0*/  PRMT R35, R68, 0x3340, R47 ;  /* 0x0000334044237816 */ /* 0x000fe4000000002f */
[----:B------:R-:W-:Y:S02]  /*31eb0*/  PRMT R20, R65, 0x3340, R0 ;  /* 0x0000334041147816 */ /* 0x000fe40000000000 */
[----:B------:R-:W-:Y:S02]  /*31ec0*/  PRMT R37, R100, 0x3340, R63 ;  /* 0x0000334064257816 */ /* 0x000fe4000000003f */
[----:B------:R-:W-:Y:S02]  /*31ed0*/  PRMT R21, R79, 0x5410, R38 ;  /* 0x000054104f157816 */ /* 0x000fe40000000026 */
[----:B------:R-:W-:-:S02]  /*31ee0*/  LOP3.LUT R92, R92, 0xffff, RZ, 0xc0, !PT ;  /* 0x0000ffff5c5c7812 */ /* 0x000fc400078ec0ff */
[----:B------:R-:W-:Y:S02]  /*31ef0*/  LOP3.LUT R59, R94, 0xffff, RZ, 0xc0, !PT ;  /* 0x0000ffff5e3b7812 */ /* 0x000fe400078ec0ff */
[----:B------:R-:W-:Y:S02]  /*31f00*/  LOP3.LUT R61, R96, 0xffff, RZ, 0xc0, !PT ;  /* 0x0000ffff603d7812 */ /* 0x000fe400078ec0ff */
[----:B------:R-:W-:Y:S02]  /*31f10*/  LOP3.LUT R116, R116, 0xffff, RZ, 0xc0, !PT ;  /* 0x0000ffff74747812 */ /* 0x000fe400078ec0ff */
[----:B------:R-:W-:Y:S02]  /*31f20*/  LOP3.LUT R81, R118, 0xffff, RZ, 0xc0, !PT ;  /* 0x0000ffff76517812 */ /* 0x000fe400078ec0ff */
[----:B------:R-:W-:Y:S02]  /*31f30*/  LOP3.LUT R79, R120, 0xffff, RZ, 0xc0, !PT ;  /* 0x0000ffff784f7812 */ /* 0x000fe400078ec0ff */
[----:B------:R-:W-:-:S02]  /*31f40*/  SHF.R.U32.HI R28, RZ, 0x8, R28 ;  /* 0x00000008ff1c7819 */ /* 0x000fc4000001161c */
[----:B------:R-:W-:Y:S02]  /*31f50*/  SHF.R.U32.HI R23, RZ, 0x8, R23 ;  /* 0x00000008ff177819 */ /* 0x000fe40000011617 */
[----:B------:R-:W-:Y:S02]  /*31f60*/  F2FP.SATFINITE.E4M3.F32.PACK_AB_MERGE_C R124, R125, R124, RZ ;  /* 0x0000007c7d7c723e */ /* 0x000fe400048070ff */
[----:B------:R-:W-:Y:S02]  /*31f70*/  F2FP.SATFINITE.E4M3.F32.PACK_AB_MERGE_C R73, R129, R128, RZ ;  /* 0x000000808149723e */ /* 0x000fe400048070ff */
[----:B------:R-:W-:Y:S02]  /*31f80*/  SHF.R.U32.HI R4, RZ, 0x8, R4 ;  /* 0x00000008ff047819 */ /* 0x000fe40000011604 */
[----:B------:R-:W-:Y:S02]  /*31f90*/  SHF.R.U32.HI R11, RZ, 0x8, R11 ;  /* 0x00000008ff0b7819 */ /* 0x000fe4000001160b */
[----:B------:R-:W-:-:S02]  /*31fa0*/  SHF.R.U32.HI R15, RZ, 0x8, R15 ;  /* 0x00000008ff0f7819 */ /* 0x000fc4000001160f */
[----:B------:R-:W-:Y:S02]  /*31fb0*/  SHF.R.U32.HI R25, RZ, 0x8, R25 ;  /* 0x00000008ff197819 */ /* 0x000fe40000011619 */
[----:B------:R-:W-:Y:S02]  /*31fc0*/  SHF.R.U32.HI R36, RZ, 0x8, R36 ;  /* 0x00000008ff247819 */ /* 0x000fe40000011624 */
[----:B------:R-:W-:Y:S02]  /*31fd0*/  SHF.R.U32.HI R31, RZ, 0x8, R31 ;  /* 0x00000008ff1f7819 */ /* 0x000fe4000001161f */
[----:B------:R-:W-:Y:S02]  /*31fe0*/  PRMT R14, R35, 0x5410, R14 ;  /* 0x00005410230e7816 */ /* 0x000fe4000000000e */
[----:B------:R-:W-:Y:S02]  /*31ff0*/  PRMT R20, R37, 0x5410, R20 ;  /* 0x0000541025147816 */ /* 0x000fe40000000014 */
[----:B------:R-:W-:-:S02]  /*32000*/  PRMT R30, R61, 0x3340, R0 ;  /* 0x000033403d1e7816 */ /* 0x000fc40000000000 */
[----:B------:R-:W-:Y:S02]  /*32010*/  PRMT R35, R92, 0x3340, R59 ;  /* 0x000033405c237816 */ /* 0x000fe4000000003b */
[----:B------:R-:W-:Y:S02]  /*32020*/  PRMT R37, R79, 0x3340, R0 ;  /* 0x000033404f257816 */ /* 0x000fe40000000000 */
[----:B------:R-:W-:Y:S02]  /*32030*/  PRMT R38, R116, 0x3340, R81 ;  /* 0x0000334074267816 */ /* 0x000fe40000000051 */
        /* <DEDUP_REMOVED lines=10> */
[----:B------:R-:W-:Y:S02]  /*320e0*/  LOP3.LUT R25, R25, 0xffff, RZ, 0xc0, !PT ;  /* 0x0000ffff19197812 */ /* 0x000fe400078ec0ff */
[----:B------:R-:W-:Y:S02]  /*320f0*/  SHF.R.U32.HI R5, RZ, 0x8, R5 ;  /* 0x00000008ff057819 */ /* 0x000fe40000011605 */
[----:B------:R-:W-:Y:S02]  /*32100*/  SHF.R.U32.HI R75, RZ, 0x8, R75 ;  /* 0x00000008ff4b7819 */ /* 0x000fe4000001164b */
[----:B------:R-:W-:Y:S02]  /*32110*/  SHF.R.U32.HI R126, RZ, 0x8, R126 ;  /* 0x00000008ff7e7819 */ /* 0x000fe4000001167e */
[----:B------:R-:W-:-:S02]  /*32120*/  SHF.R.U32.HI R77, RZ, 0x8, R77 ;  /* 0x00000008ff4d7819 */ /* 0x000fc4000001164d */
[----:B------:R-:W-:Y:S02]  /*32130*/  LOP3.LUT R36, R36, 0xffff, RZ, 0xc0, !PT ;  /* 0x0000ffff24247812 */ /* 0x000fe400078ec0ff */
[----:B------:R-:W-:Y:S02]  /*32140*/  LOP3.LUT R31, R31, 0xffff, RZ, 0xc0, !PT ;  /* 0x0000ffff1f1f7812 */ /* 0x000fe400078ec0ff */
[----:B------:R-:W-:Y:S02]  /*32150*/  PRMT R30, R35, 0x5410, R30 ;  /* 0x00005410231e7816 */ /* 0x000fe4000000001e */
[----:B------:R-:W-:Y:S02]  /*32160*/  PRMT R37, R38, 0x5410, R37 ;  /* 0x0000541026257816 */ /* 0x000fe40000000025 */
[----:B------:R-:W-:Y:S02]  /*32170*/  PRMT R23, R28, 0x3340, R23 ;  /* 0x000033401c177816 */ /* 0x000fe40000000017 */
[----:B------:R-:W-:-:S02]  /*32180*/  PRMT R35, R73, 0x3340, R0 ;  /* 0x0000334049237816 */ /* 0x000fc40000000000 */
[----:B------:R-:W-:Y:S02]  /*32190*/  PRMT R40, R124, 0x3340, R71 ;  /* 0x000033407c287816 */ /* 0x000fe40000000047 */
[----:B------:R-:W-:Y:S02]  /*321a0*/  PRMT R11, R4, 0x3340, R11 ;  /* 0x00003340040b7816 */ /* 0x000fe4000000000b */
[--C-:B------:R-:W-:Y:S02]  /*321b0*/  PRMT R38, R15, 0x3340, R0.reuse ;  /* 0x000033400f267816 */ /* 0x100fe40000000000 */
[----:B------:R-:W-:Y:S02]  /*321c0*/  LOP3.LUT R12, R12, 0xffff, RZ, 0xc0, !PT ;  /* 0x0000ffff0c0c7812 */ /* 0x000fe400078ec0ff */
[----:B------:R-:W-:Y:S02]  /*321d0*/  LOP3.LUT R9, R9, 0xffff, RZ, 0xc0, !PT ;  /* 0x0000ffff09097812 */ /* 0x000fe400078ec0ff */
[----:B------:R-:W-:-:S02]  /*321e0*/  PRMT R28, R25, 0x3340, R0 ;  /* 0x00003340191c7816 */ /* 0x000fc40000000000 */
[----:B------:R-:W-:Y:S02]  /*321f0*/  LOP3.LUT R5, R5, 0xffff, RZ, 0xc0, !PT ;  /* 0x0000ffff05057812 */ /* 0x000fe400078ec0ff */
[----:B------:R-:W-:Y:S02]  /*32200*/  LOP3.LUT R4, R75, 0xffff, RZ, 0xc0, !PT ;  /* 0x0000ffff4b047812 */ /* 0x000fe400078ec0ff */
[----:B------:R-:W-:Y:S02]  /*32210*/  LOP3.LUT R15, R126, 0xffff, RZ, 0xc0, !PT ;  /* 0x0000ffff7e0f7812 */ /* 0x000fe400078ec0ff */
[----:B------:R-:W-:Y:S02]  /*32220*/  LOP3.LUT R77, R77, 0xffff, RZ, 0xc0, !PT ;  /* 0x0000ffff4d4d7812 */ /* 0x000fe400078ec0ff */
[----:B------:R-:W-:Y:S02]  /*32230*/  PRMT R25, R36, 0x3340, R31 ;  /* 0x0000334024197816 */ /* 0x000fe4000000001f */
[----:B------:R-:W-:-:S02]  /*32240*/  LOP3.LUT R10, R10, 0xffff, RZ, 0xc0, !PT ;  /* 0x0000ffff0a0a7812 */ /* 0x000fc400078ec0ff */
[----:B------:R-:W-:Y:S02]  /*32250*/  LOP3.LUT R31, R18, 0xffff, RZ, 0xc0, !PT ;  /* 0x0000ffff121f7812 */ /* 0x000fe400078ec0ff */
[----:B------:R-:W-:Y:S02]  /*32260*/  LOP3.LUT R26, R26, 0xffff, RZ, 0xc0, !PT ;  /* 0x0000ffff1a1a7812 */ /* 0x000fe400078ec0ff */
[----:B------:R-:W-:Y:S02]  /*32270*/  LOP3.LUT R34, R34, 0xffff, RZ, 0xc0, !PT ;  /* 0x0000ffff22227812 */ /* 0x000fe400078ec0ff */
[----:B------:R-:W-:Y:S02]  /*32280*/  PRMT R35, R40, 0x5410, R35 ;  /* 0x0000541028237816 */ /* 0x000fe40000000023 */
[----:B------:R-:W-:Y:S02]  /*32290*/  PRMT R9, R12, 0x3340, R9 ;  /* 0x000033400c097816 */ /* 0x000fe40000000009 */
[----:B------:R-:W-:-:S02]  /*322a0*/  PRMT R12, R5, 0x3340, R0 ;  /* 0x00003340050c7816 */ /* 0x000fc40000000000 */
[----:B------:R-:W-:Y:S02]  /*322b0*/  PRMT R15, R4, 0x3340, R15 ;  /* 0x00003340040f7816 */ /* 0x000fe4000000000f */
[----:B------:R-:W-:Y:S02]  /*322c0*/  PRMT R40, R77, 0x3340, R0 ;  /* 0x000033404d287816 */ /* 0x000fe40000000000 */
[----:B------:R-:W-:Y:S02]  /*322d0*/  PRMT R4, R7, 0x4210, R10 ;  /* 0x0000421007047816 */ /* 0x000fe4000000000a */
[----:B------:R-:W-:Y:S02]  /*322e0*/  PRMT R5, R6, 0x4210, R31 ;  /* 0x0000421006057816 */ /* 0x000fe4000000001f */
[----:B------:R-:W-:Y:S02]  /*322f0*/  PRMT R6, R19, 0x4210, R26 ;  /* 0x0000421013067816 */ /* 0x000fe4000000001a */
[----:B------:R-:W-:-:S02]  /*32300*/  PRMT R7, R17, 0x4210, R34 ;  /* 0x0000421011077816 */ /* 0x000fc40000000022 */
[----:B------:R-:W-:Y:S02]  /*32310*/  PRMT R11, R11, 0x5410, R38 ;  /* 0x000054100b0b7816 */ /* 0x000fe40000000026 */
[----:B------:R-:W-:Y:S01]  /*32320*/  PRMT R12, R9, 0x5410, R12 ;  /* 0x00005410090c7816 */ /* 0x000fe2000000000c */
[----:B-1----:R0:W-:Y:S01]  /*32330*/  STS.128 [R3], R4 ;  /* 0x0000000403007388 */ /* 0x0021e20000000c00 */
[----:B------:R-:W-:Y:S02]  /*32340*/  PRMT R15, R15, 0x5410, R40 ;  /* 0x000054100f0f7816 */ /* 0x000fe40000000028 */
[----:B------:R-:W-:Y:S02]  /*32350*/  PRMT R23, R23, 0x5410, R28 ;  /* 0x0000541017177816 */ /* 0x000fe4000000001c */
[----:B------:R-:W-:Y:S01]  /*32360*/  SHF.R.U32.HI R33, RZ, 0x8, R33 ;  /* 0x00000008ff217819 */ /* 0x000fe20000011621 */
[----:B------:R-:W1:Y:S01]  /*32370*/  LDC R28, c[0x0][0x3b8] ;  /* 0x0000ee00ff1c7b82 */ /* 0x000e620000000800 */
[----:B------:R-:W-:-:S02]  /*32380*/  SHF.R.U32.HI R44, RZ, 0x8, R44 ;  /* 0x00000008ff2c7819 */ /* 0x000fc4000001162c */
[----:B------:R-:W-:Y:S02]  /*32390*/  LOP3.LUT R33, R33, 0xffff, RZ, 0xc0, !PT ;  /* 0x0000ffff21217812 */ /* 0x000fe400078ec0ff */
[----:B------:R-:W-:Y:S02]  /*323a0*/  SHF.R.U32.HI R27, RZ, 0x8, R27 ;  /* 0x00000008ff1b7819 */ /* 0x000fe4000001161b */
[----:B------:R-:W-:Y:S02]  /*323b0*/  SHF.R.U32.HI R29, RZ, 0x8, R29 ;  /* 0x00000008ff1d7819 */ /* 0x000fe4000001161d */
[----:B------:R-:W-:Y:S02]  /*323c0*/  SHF.R.U32.HI R60, RZ, 0x8, R60 ;  /* 0x00000008ff3c7819 */ /* 0x000fe4000001163c */
[----:B0-----:R-:W-:Y:S02]  /*323d0*/  PRMT R4, R11, 0x5210, R10 ;  /* 0x000052100b047816 */ /* 0x001fe4000000000a */
[----:B------:R-:W-:-:S02]  /*323e0*/  PRMT R5, R12, 0x5210, R31 ;  /* 0x000052100c057816 */ /* 0x000fc4000000001f */
[----:B------:R-:W-:Y:S02]  /*323f0*/  PRMT R6, R15, 0x5210, R26 ;  /* 0x000052100f067816 */ /* 0x000fe4000000001a */
[----:B------:R-:W-:Y:S02]  /*32400*/  PRMT R7, R23, 0x5210, R34 ;  /* 0x0000521017077816 */ /* 0x000fe40000000022 */
[----:B------:R-:W-:Y:S02]  /*32410*/  SHF.R.U32.HI R39, RZ, 0x8, R39 ;  /* 0x00000008ff277819 */ /* 0x000fe40000011627 */
[----:B------:R-:W-:Y:S01]  /*32420*/  SHF.R.U32.HI R41, RZ, 0x8, R41 ;  /* 0x00000008ff297819 */ /* 0x000fe20000011629 */
[----:B------:R-:W-:Y:S01]  /*32430*/  STS.128 [R3+0x400], R4 ;  /* 0x0004000403007388 */ /* 0x000fe20000000c00 */
[----:B------:R-:W-:Y:S02]  /*32440*/  SHF.R.U32.HI R52, RZ, 0x8, R52 ;  /* 0x00000008ff347819 */ /* 0x000fe40000011634 */
[----:B------:R-:W-:Y:S01]  /*32450*/  SHF.R.U32.HI R43, RZ, 0x8, R43 ;  /* 0x00000008ff2b7819 */ /* 0x000fe2000001162b */
[----:B------:R-:W-:Y:S01]  /*32460*/  BAR.SYNC.DEFER_BLOCKING 0x0 ;  /* 0x0000000000007b1d */ /* 0x000fe20000010000 */
[----:B------:R-:W-:-:S02]  /*32470*/  SHF.R.U32.HI R45, RZ, 0x8, R45 ;  /* 0x00000008ff2d7819 */ /* 0x000fc4000001162d */
[----:B------:R-:W-:Y:S02]  /*32480*/  PRMT R36, R33, 0x3340, R0 ;  /* 0x0000334021247816 */ /* 0x000fe40000000000 */
[----:B------:R-:W-:Y:S02]  /*32490*/  LOP3.LUT R44, R44, 0xffff, RZ, 0xc0, !PT ;  /* 0x0000ffff2c2c7812 */ /* 0x000fe400078ec0ff */
        /* <DEDUP_REMOVED lines=8> */
[----:B------:R-:W-:Y:S01]  /*32520*/  PRMT R27, R44, 0x3340, R27 ;  /* 0x000033402c1b7816 */ /* 0x000fe2000000001b */
[----:B------:R-:W-:Y:S01]  /*32530*/  LDS.128 R4, [R2+0x800] ;  /* 0x0008000002047984 */ /* 0x000fe20000000c00 */
[----:B------:R-:W-:-:S02]  /*32540*/  PRMT R36, R25, 0x5410, R36 ;  /* 0x0000541019247816 */ /* 0x000fc40000000024 */
[----:B------:R-:W-:Y:S02]  /*32550*/  LOP3.LUT R9, R42, 0xffff, RZ, 0xc0, !PT ;  /* 0x0000ffff2a097812 */ /* 0x000fe400078ec0ff */
[--C-:B------:R-:W-:Y:S02]  /*32560*/  PRMT R44, R29, 0x3340, R0.reuse ;  /* 0x000033401d2c7816 */ /* 0x100fe40000000000 */
[----:B------:R-:W-:Y:S02]  /*32570*/  PRMT R60, R60, 0x3340, R39 ;  /* 0x000033403c3c7816 */ /* 0x000fe40000000027 */
[--C-:B------:R-:W-:Y:S02]  /*32580*/  PRMT R41, R41, 0x3340, R0.reuse ;  /* 0x0000334029297816 */ /* 0x100fe40000000000 */
[----:B------:R-:W-:Y:S02]  /*32590*/  PRMT R29, R52, 0x3340, R43 ;  /* 0x00003340341d7816 */ /* 0x000fe4000000002b */
[----:B------:R-:W-:-:S02]  /*325a0*/  PRMT R46, R45, 0x3340, R0 ;  /* 0x000033402d2e7816 */ /* 0x000fc40000000000 */
[--C-:B------:R-:W-:Y:S02]  /*325b0*/  PRMT R16, R16, 0x4210, R9.reuse ;  /* 0x0000421010107816 */ /* 0x100fe40000000009 */
[----:B------:R-:W-:Y:S02]  /*325c0*/  PRMT R40, R36, 0x5210, R9 ;  /* 0x0000521024287816 */ /* 0x000fe40000000009 */
[----:B------:R-:W-:Y:S02]  /*325d0*/  PRMT R60, R60, 0x5410, R41 ;  /* 0x000054103c3c7816 */ /* 0x000fe40000000029 */
[----:B------:R-:W-:Y:S02]  /*325e0*/  LOP3.LUT R9, R58, 0xffff, RZ, 0xc0, !PT ;  /* 0x0000ffff3a097812 */ /* 0x000fe400078ec0ff */
[----:B------:R-:W-:Y:S02]  /*325f0*/  PRMT R46, R29, 0x5410, R46 ;  /* 0x000054101d2e7816 */ /* 0x000fe4000000002e */
[----:B------:R-:W-:-:S02]  /*32600*/  LOP3.LUT R41, R50, 0xffff, RZ, 0xc0, !PT ;  /* 0x0000ffff32297812 */ /* 0x000fc400078ec0ff */
[----:B------:R-:W-:Y:S02]  /*32610*/  PRMT R18, R24, 0x4210, R9 ;  /* 0x0000421018127816 */ /* 0x000fe40000000009 */
[----:B------:R-:W-:Y:S02]  /*32620*/  PRMT R17, R8, 0x4210, R41 ;  /* 0x0000421008117816 */ /* 0x000fe40000000029 */
[----:B------:R-:W-:Y:S02]  /*32630*/  PRMT R42, R46, 0x5210, R9 ;  /* 0x000052102e2a7816 */ /* 0x000fe40000000009 */
[----:B------:R-:W0:Y:S01]  /*32640*/  LDS.128 R8, [R2] ;  /* 0x0000000002087984 */ /* 0x000e220000000c00 */
[----:B------:R-:W-:Y:S02]  /*32650*/  LOP3.LUT R43, R66, 0xffff, RZ, 0xc0, !PT ;  /* 0x0000ffff422b7812 */ /* 0x000fe400078ec0ff */
[----:B------:R-:W-:Y:S02]  /*32660*/  PRMT R44, R27, 0x5410, R44 ;  /* 0x000054101b2c7816 */ /* 0x000fe4000000002c */
[----:B------:R-:W-:Y:S01]  /*32670*/  PRMT R19, R22, 0x4210, R43 ;  /* 0x0000421016137816 */ /* 0x000fe2000000002b */
[----:B------:R-:W-:Y:S01]  /*32680*/  BAR.SYNC.DEFER_BLOCKING 0x0 ;  /* 0x0000000000007b1d */ /* 0x000fe20000010000 */
[----:B------:R-:W-:-:S02]  /*32690*/  PRMT R41, R44, 0x5210, R41 ;  /* 0x000052102c297816 */ /* 0x000fc40000000029 */
[----:B------:R-:W-:Y:S02]  /*326a0*/  PRMT R43, R60, 0x5210, R43 ;  /* 0x000052103c2b7816 */ /* 0x000fe4000000002b */
[----:B------:R-:W-:Y:S02]  /*326b0*/  SHF.R.U32.HI R68, RZ, 0x8, R68 ;  /* 0x00000008ff447819 */ /* 0x000fe40000011644 */
[----:B------:R-:W-:Y:S02]  /*326c0*/  SHF.R.U32.HI R47, RZ, 0x8, R47 ;  /* 0x00000008ff2f7819 */ /* 0x000fe4000001162f */
[----:B------:R-:W-:Y:S02]  /*326d0*/  SHF.R.U32.HI R49, RZ, 0x8, R49 ;  /* 0x00000008ff317819 */ /* 0x000fe40000011631 */
[----:B------:R-:W-:Y:S02]  /*326e0*/  LOP3.LUT R68, R68, 0xffff, RZ, 0xc0, !PT ;  /* 0x0000ffff44447812 */ /* 0x000fe400078ec0ff */
[----:B------:R-:W-:-:S02]  /*326f0*/  LOP3.LUT R47, R47, 0xffff, RZ, 0xc0, !PT ;  /* 0x0000ffff2f2f7812 */ /* 0x000fc400078ec0ff */
[----:B------:R-:W-:Y:S02]  /*32700*/  LOP3.LUT R49, R49, 0xffff, RZ, 0xc0, !PT ;  /* 0x0000ffff31317812 */ /* 0x000fe400078ec0ff */
[----:B------:R-:W-:Y:S02]  /*32710*/  SHF.R.U32.HI R84, RZ, 0x8, R84 ;  /* 0x00000008ff547819 */ /* 0x000fe40000011654 */
[----:B------:R-:W-:Y:S02]  /*32720*/  SHF.R.U32.HI R55, RZ, 0x8, R55 ;  /* 0x00000008ff377819 */ /* 0x000fe40000011637 */
[----:B------:R-:W-:Y:S02]  /*32730*/  SHF.R.U32.HI R57, RZ, 0x8, R57 ;  /* 0x00000008ff397819 */ /* 0x000fe40000011639 */
[----:B------:R-:W-:Y:S01]  /*32740*/  SHF.R.U32.HI R92, RZ, 0x8, R92 ;  /* 0x00000008ff5c7819 */ /* 0x000fe2000001165c */
[----:B------:R-:W-:Y:S01]  /*32750*/  STS.128 [R3], R16 ;  /* 0x0000001003007388 */ /* 0x000fe20000000c00 */
[----:B------:R-:W-:-:S02]  /*32760*/  SHF.R.U32.HI R59, RZ, 0x8, R59 ;  /* 0x00000008ff3b7819 */ /* 0x000fc4000001163b */
[----:B------:R-:W-:Y:S01]  /*32770*/  SHF.R.U32.HI R61, RZ, 0x8, R61 ;  /* 0x00000008ff3d7819 */ /* 0x000fe2000001163d */
[----:B------:R0:W-:Y:S01]  /*32780*/  STS.128 [R3+0x400], R40 ;  /* 0x0004002803007388 */ /* 0x0001e20000000c00 */
[----:B------:R-:W-:Y:S02]  /*32790*/  F2FP.SATFINITE.E4M3.F32.PACK_AB_MERGE_C R82, R83, R82, RZ ;  /* 0x000000525352723e */ /* 0x000fe400048070ff */
[----:B------:R-:W-:Y:S01]  /*327a0*/  PRMT R68, R68, 0x3340, R47 ;  /* 0x0000334044447816 */ /* 0x000fe2000000002f */
[----:B------:R-:W-:Y:S01]  /*327b0*/  BAR.SYNC.DEFER_BLOCKING 0x0 ;  /* 0x0000000000007b1d */ /* 0x000fe20000010000 */
        /* <DEDUP_REMOVED lines=8> */
[----:B------:R-:W-:-:S02]  /*32840*/  LOP3.LUT R15, R74, 0xffff, RZ, 0xc0, !PT ;  /* 0x0000ffff4a0f7812 */ /* 0x000fc400078ec0ff */
[----:B------:R-:W-:Y:S02]  /*32850*/  LOP3.LUT R82, R82, 0xffff, RZ, 0xc0, !PT ;  /* 0x0000ffff52527812 */ /* 0x000fe400078ec0ff */
[----:B------:R-:W-:Y:S02]  /*32860*/  F2FP.SATFINITE.E4M3.F32.PACK_AB_MERGE_C R90, R91, R90, RZ ;  /* 0x0000005a5b5a723e */ /* 0x000fe400048070ff */
[----:B------:R-:W-:Y:S01]  /*32870*/  F2FP.SATFINITE.E4M3.F32.PACK_AB_MERGE_C R98, R99, R98, RZ ;  /* 0x000000626362723e */ /* 0x000fe200048070ff */
[----:B------:R-:W-:Y:S01]  /*32880*/  LDS.128 R16, [R2] ;  /* 0x0000000002107984 */ /* 0x000fe20000000c00 */
[----:B------:R-:W-:Y:S02]  /*32890*/  SHF.R.U32.HI R124, RZ, 0x8, R124 ;  /* 0x00000008ff7c7819 */ /* 0x000fe4000001167c */
[----:B------:R-:W-:Y:S02]  /*328a0*/  SHF.R.U32.HI R71, RZ, 0x8, R71 ;  /* 0x00000008ff477819 */ /* 0x000fe40000011647 */
[----:B------:R-:W-:-:S02]  /*328b0*/  PRMT R84, R84, 0x3340, R55 ;  /* 0x0000334054547816 */ /* 0x000fc40000000037 */
[--C-:B------:R-:W-:Y:S02]  /*328c0*/  PRMT R57, R57, 0x3340, R0.reuse ;  /* 0x0000334039397816 */ /* 0x100fe40000000000 */
[----:B------:R-:W-:Y:S02]  /*328d0*/  PRMT R92, R92, 0x3340, R59 ;  /* 0x000033405c5c7816 */ /* 0x000fe4000000003b */
[----:B------:R-:W-:Y:S02]  /*328e0*/  PRMT R61, R61, 0x3340, R0 ;  /* 0x000033403d3d7816 */ /* 0x000fe40000000000 */
[--C-:B------:R-:W-:Y:S02]  /*328f0*/  PRMT R24, R14, 0x4210, R15.reuse ;  /* 0x000042100e187816 */ /* 0x100fe4000000000f */
[----:B------:R-:W-:Y:S02]  /*32900*/  PRMT R68, R68, 0x5210, R15 ;  /* 0x0000521044447816 */ /* 0x000fe4000000000f */
[----:B------:R-:W-:-:S02]  /*32910*/  PRMT R25, R13, 0x4210, R82 ;  /* 0x000042100d197816 */ /* 0x000fc40000000052 */
[----:B------:R-:W-:Y:S02]  /*32920*/  LOP3.LUT R124, R124, 0xffff, RZ, 0xc0, !PT ;  /* 0x0000ffff7c7c7812 */ /* 0x000fe400078ec0ff */
[----:B------:R-:W-:Y:S02]  /*32930*/  LOP3.LUT R71, R71, 0xffff, RZ, 0xc0, !PT ;  /* 0x0000ffff47477812 */ /* 0x000fe400078ec0ff */
[----:B------:R-:W-:Y:S02]  /*32940*/  LOP3.LUT R15, R90, 0xffff, RZ, 0xc0, !PT ;  /* 0x0000ffff5a0f7812 */ /* 0x000fe400078ec0ff */
[----:B------:R-:W-:Y:S02]  /*32950*/  LOP3.LUT R13, R98, 0xffff, RZ, 0xc0, !PT ;  /* 0x0000ffff620d7812 */ /* 0x000fe400078ec0ff */
[----:B------:R-:W-:Y:S02]  /*32960*/  PRMT R70, R84, 0x5410, R57 ;  /* 0x0000541054467816 */ /* 0x000fe40000000039 */
[----:B------:R-:W-:-:S02]  /*32970*/  PRMT R92, R92, 0x5410, R61 ;  /* 0x000054105c5c7816 */ /* 0x000fc4000000003d */
[----:B------:R-:W-:Y:S02]  /*32980*/  PRMT R124, R124, 0x3340, R71 ;  /* 0x000033407c7c7816 */ /* 0x000fe40000000047 */
[--C-:B------:R-:W-:Y:S02]  /*32990*/  PRMT R26, R32, 0x4210, R15.reuse ;  /* 0x00004210201a7816 */ /* 0x100fe4000000000f */
[----:B------:R-:W-:Y:S02]  /*329a0*/  PRMT R70, R70, 0x5210, R15 ;  /* 0x0000521046467816 */ /* 0x000fe4000000000f */
[--C-:B------:R-:W-:Y:S01]  /*329b0*/  PRMT R27, R30, 0x4210, R13.reuse ;  /* 0x000042101e1b7816 */ /* 0x100fe2000000000d */
[----:B--2---:R-:W-:Y:S01]  /*329c0*/  IMAD R30, R135, UR4, RZ ;  /* 0x00000004871e7c24 */ /* 0x004fe2000f8e02ff */
[----:B------:R-:W-:Y:S01]  /*329d0*/  PRMT R71, R92, 0x5210, R13 ;  /* 0x000052105c477816 */ /* 0x000fe2000000000d */
[----:B------:R-:W2:Y:S01]  /*329e0*/  LDCU UR4, c[0x0][0x39c] ;  /* 0x00007380ff0477ac */ /* 0x000ea20008000800 */
[----:B------:R-:W-:Y:S01]  /*329f0*/  LDS.128 R12, [R2+0x800] ;  /* 0x00080000020c7984 */ /* 0x000fe20000000c00 */
[----:B------:R-:W-:-:S02]  /*32a00*/  SHF.R.U32.HI R76, RZ, 0x8, R76 ;  /* 0x00000008ff4c7819 */ /* 0x000fc4000001164c */
[----:B------:R-:W-:Y:S01]  /*32a10*/  SHF.R.U32.HI R51, RZ, 0x8, R51 ;  /* 0x00000008ff337819 */ /* 0x000fe20000011633 */
[----:B------:R-:W-:Y:S01]  /*32a20*/  BAR.SYNC.DEFER_BLOCKING 0x0 ;  /* 0x0000000000007b1d */ /* 0x000fe20000010000 */
[----:B------:R-:W-:Y:S02]  /*32a30*/  SHF.R.U32.HI R53, RZ, 0x8, R53 ;  /* 0x00000008ff357819 */ /* 0x000fe40000011635 */
[----:B------:R-:W-:Y:S02]  /*32a40*/  SHF.R.U32.HI R108, RZ, 0x8, R108 ;  /* 0x00000008ff6c7819 */ /* 0x000fe4000001166c */
[----:B------:R-:W-:Y:S02]  /*32a50*/  SHF.R.U32.HI R67, RZ, 0x8, R67 ;  /* 0x00000008ff437819 */ /* 0x000fe40000011643 */
[----:B------:R-:W-:Y:S02]  /*32a60*/  SHF.R.U32.HI R69, RZ, 0x8, R69 ;  /* 0x00000008ff457819 */ /* 0x000fe40000011645 */
[----:B------:R-:W-:-:S02]  /*32a70*/  LOP3.LUT R76, R76, 0xffff, RZ, 0xc0, !PT ;  /* 0x0000ffff4c4c7812 */ /* 0x000fc400078ec0ff */
[----:B------:R-:W-:Y:S02]  /*32a80*/  LOP3.LUT R51, R51, 0xffff, RZ, 0xc0, !PT ;  /* 0x0000ffff33337812 */ /* 0x000fe400078ec0ff */
[----:B------:R-:W-:Y:S02]  /*32a90*/  LOP3.LUT R53, R53, 0xffff, RZ, 0xc0, !PT ;  /* 0x0000ffff35357812 */ /* 0x000fe400078ec0ff */
[----:B------:R-:W-:Y:S02]  /*32aa0*/  LOP3.LUT R108, R108, 0xffff, RZ, 0xc0, !PT ;  /* 0x0000ffff6c6c7812 */ /* 0x000fe400078ec0ff */
[----:B------:R-:W-:Y:S02]  /*32ab0*/  LOP3.LUT R67, R67, 0xffff, RZ, 0xc0, !PT ;  /* 0x0000ffff43437812 */ /* 0x000fe400078ec0ff */
[----:B------:R-:W-:Y:S02]  /*32ac0*/  LOP3.LUT R69, R69, 0xffff, RZ, 0xc0, !PT ;  /* 0x0000ffff45457812 */ /* 0x000fe400078ec0ff */
[----:B------:R-:W-:-:S02]  /*32ad0*/  PRMT R76, R76, 0x3340, R51 ;  /* 0x000033404c4c7816 */ /* 0x000fc40000000033 */
[--C-:B------:R-:W-:Y:S01]  /*32ae0*/  PRMT R53, R53, 0x3340, R0.reuse ;  /* 0x0000334035357816 */ /* 0x100fe20000000000 */
[----:B------:R-:W-:Y:S01]  /*32af0*/  STS.128 [R3], R24 ;  /* 0x0000001803007388 */ /* 0x000fe20000000c00 */
[----:B------:R-:W-:Y:S02]  /*32b00*/  PRMT R108, R108, 0x3340, R67 ;  /* 0x000033406c6c7816 */ /* 0x000fe40000000043 */
[----:B------:R-:W-:Y:S02]  /*32b10*/  PRMT R69, R69, 0x3340, R0 ;  /* 0x0000334045457816 */ /* 0x000fe40000000000 */
[----:B------:R-:W-:Y:S02]  /*32b20*/  PRMT R53, R76, 0x5410, R53 ;  /* 0x000054104c357816 */ /* 0x000fe40000000035 */
[----:B------:R-:W-:Y:S02]  /*32b30*/  PRMT R101, R108, 0x5410, R69 ;  /* 0x000054106c657816 */ /* 0x000fe40000000045 */
[----:B------:R-:W-:-:S02]  /*32b40*/  PRMT R69, R53, 0x5210, R82 ;  /* 0x0000521035457816 */ /* 0x000fc40000000052 */
[----:B------:R-:W-:Y:S02]  /*32b50*/  SHF.R.U32.HI R100, RZ, 0x8, R100 ;  /* 0x00000008ff647819 */ /* 0x000fe40000011664 */
[----:B------:R-:W-:Y:S01]  /*32b60*/  SHF.R.U32.HI R63, RZ, 0x8, R63 ;  /* 0x00000008ff3f7819 */ /* 0x000fe2000001163f */
[----:B------:R-:W-:Y:S01]  /*32b70*/  STS.128 [R3+0x400], R68 ;  /* 0x0004004403007388 */ /* 0x000fe20000000c00 */
[----:B------:R-:W-:Y:S02]  /*32b80*/  SHF.R.U32.HI R65, RZ, 0x8, R65 ;  /* 0x00000008ff417819 */ /* 0x000fe40000011641 */
[----:B------:R-:W-:Y:S01]  /*32b90*/  LOP3.LUT R100, R100, 0xffff, RZ, 0xc0, !PT ;  /* 0x0000ffff64647812 */ /* 0x000fe200078ec0ff */
[----:B------:R-:W-:Y:S01]  /*32ba0*/  BAR.SYNC.DEFER_BLOCKING 0x0 ;  /* 0x0000000000007b1d */ /* 0x000fe20000010000 */
[----:B------:R-:W-:Y:S02]  /*32bb0*/  LOP3.LUT R63, R63, 0xffff, RZ, 0xc0, !PT ;  /* 0x0000ffff3f3f7812 */ /* 0x000fe400078ec0ff */
[----:B------:R-:W-:-:S02]  /*32bc0*/  LOP3.LUT R65, R65, 0xffff, RZ, 0xc0, !PT ;  /* 0x0000ffff41417812 */ /* 0x000fc400078ec0ff */
[----:B------:R-:W-:Y:S02]  /*32bd0*/  F2FP.SATFINITE.E4M3.F32.PACK_AB_MERGE_C R106, R107, R106, RZ ;  /* 0x0000006a6b6a723e */ /* 0x000fe400048070ff */
[----:B------:R-:W-:Y:S02]  /*32be0*/  F2FP.SATFINITE.E4M3.F32.PACK_AB_MERGE_C R114, R115, R114, RZ ;  /* 0x000000727372723e */ /* 0x000fe400048070ff */
[----:B------:R-:W-:Y:S02]  /*32bf0*/  PRMT R100, R100, 0x3340, R63 ;  /* 0x0000334064647816 */ /* 0x000fe4000000003f */
[----:B------:R-:W-:Y:S02]  /*32c00*/  PRMT R65, R65, 0x3340, R0 ;  /* 0x0000334041417816 */ /* 0x000fe40000000000 */
[----:B------:R-:W-:Y:S02]  /*32c10*/  LOP3.LUT R23, R106, 0xffff, RZ, 0xc0, !PT ;  /* 0x0000ffff6a177812 */ /* 0x000fe400078ec0ff */
[----:B------:R-:W-:-:S02]  /*32c20*/  PRMT R100, R100, 0x5410, R65 ;  /* 0x0000541064647816 */ /* 0x000fc40000000041 */
[----:B------:R-:W-:Y:S02]  /*32c30*/  LOP3.LUT R114, R114, 0xffff, RZ, 0xc0, !PT ;  /* 0x0000ffff72727812 */ /* 0x000fe400078ec0ff */
[--C-:B------:R-:W-:Y:S02]  /*32c40*/  PRMT R44, R20, 0x4210, R23.reuse ;  /* 0x00004210142c7816 */ /* 0x100fe40000000017 */
[----:B------:R-:W-:Y:S02]  /*32c50*/  PRMT R100, R100, 0x5210, R23 ;  /* 0x0000521064647816 */ /* 0x000fe40000000017 */
[----:B------:R-:W-:Y:S01]  /*32c60*/  PRMT R45, R21, 0x4210, R114 ;  /* 0x00004210152d7816 */ /* 0x000fe20000000072 */
[----:B------:R-:W0:Y:S01]  /*32c70*/  LDS.128 R24, [R2] ;  /* 0x0000000002187984 */ /* 0x000e220000000c00 */
[----:B------:R-:W-:Y:S02]  /*32c80*/  SHF.R.U32.HI R116, RZ, 0x8, R116 ;  /* 0x00000008ff747819 */ /* 0x000fe40000011674 */
[----:B------:R-:W-:Y:S01]  /*32c90*/  SHF.R.U32.HI R81, RZ, 0x8, R81 ;  /* 0x00000008ff517819 */ /* 0x000fe20000011651 */
[----:B------:R-:W-:Y:S01]  /*32ca0*/  LDS.128 R20, [R2+0x800] ;  /* 0x0008000002147984 */ /* 0x000fe20000000c00 */
[----:B------:R-:W-:-:S02]  /*32cb0*/  SHF.R.U32.HI R79, RZ, 0x8, R79 ;  /* 0x00000008ff4f7819 */ /* 0x000fc4000001164f */
[----:B------:R-:W-:Y:S02]  /*32cc0*/  SHF.R.U32.HI R73, RZ, 0x8, R73 ;  /* 0x00000008ff497819 */ /* 0x000fe40000011649 */
[----:B------:R-:W-:Y:S02]  /*32cd0*/  LOP3.LUT R116, R116, 0xffff, RZ, 0xc0, !PT ;  /* 0x0000ffff74747812 */ /* 0x000fe400078ec0ff */
[----:B------:R-:W-:Y:S02]  /*32ce0*/  LOP3.LUT R81, R81, 0xffff, RZ, 0xc0, !PT ;  /* 0x0000ffff51517812 */ /* 0x000fe400078ec0ff */
[----:B------:R-:W-:Y:S02]  /*32cf0*/  LOP3.LUT R79, R79, 0xffff, RZ, 0xc0, !PT ;  /* 0x0000ffff4f4f7812 */ /* 0x000fe400078ec0ff */
[----:B------:R-:W-:Y:S02]  /*32d00*/  LOP3.LUT R73, R73, 0xffff, RZ, 0xc0, !PT ;  /* 0x0000ffff49497812 */ /* 0x000fe400078ec0ff */
[----:B------:R-:W-:-:S02]  /*32d10*/  F2FP.SATFINITE.E4M3.F32.PACK_AB_MERGE_C R122, R123, R122, RZ ;  /* 0x0000007a7b7a723e */ /* 0x000fc400048070ff */
[----:B------:R-:W-:Y:S02]  /*32d20*/  F2FP.SATFINITE.E4M3.F32.PACK_AB_MERGE_C R130, R131, R130, RZ ;  /* 0x000000828382723e */ /* 0x000fe400048070ff */
[----:B------:R-:W-:Y:S02]  /*32d30*/  PRMT R116, R116, 0x3340, R81 ;  /* 0x0000334074747816 */ /* 0x000fe40000000051 */
[--C-:B------:R-:W-:Y:S02]  /*32d40*/  PRMT R79, R79, 0x3340, R0.reuse ;  /* 0x000033404f4f7816 */ /* 0x100fe40000000000 */
[----:B------:R-:W-:Y:S02]  /*32d50*/  PRMT R73, R73, 0x3340, R0 ;  /* 0x0000334049497816 */ /* 0x000fe40000000000 */
[----:B------:R-:W-:Y:S02]  /*32d60*/  SHF.R.U32.HI R33, RZ, 0x6, R134 ;  /* 0x00000006ff217819 */ /* 0x000fe40000011686 */
[----:B------:R-:W-:-:S02]  /*32d70*/  PRMT R79, R116, 0x5410, R79 ;  /* 0x00005410744f7816 */ /* 0x000fc4000000004f */
[----:B------:R-:W-:Y:S02]  /*32d80*/  PRMT R73, R124, 0x5410, R73 ;  /* 0x000054107c497816 */ /* 0x000fe40000000049 */
[----:B------:R-:W-:Y:S02]  /*32d90*/  LOP3.LUT R122, R122, 0xffff, RZ, 0xc0, !PT ;  /* 0x0000ffff7a7a7812 */ /* 0x000fe400078ec0ff */
[----:B------:R-:W-:Y:S02]  /*32da0*/  LOP3.LUT R130, R130, 0xffff, RZ, 0xc0, !PT ;  /* 0x0000ffff82827812 */ /* 0x000fe400078ec0ff */
[----:B------:R-:W-:Y:S02]  /*32db0*/  SGXT.U32 R33, R33, 0x1 ;  /* 0x000000012121781a */ /* 0x000fe40000000000 */
[----:B------:R-:W-:Y:S02]  /*32dc0*/  PRMT R101, R101, 0x5210, R114 ;  /* 0x0000521065657816 */ /* 0x000fe40000000072 */
[----:B------:R-:W-:-:S02]  /*32dd0*/  PRMT R46, R37, 0x4210, R122 ;  /* 0x00004210252e7816 */ /* 0x000fc4000000007a */
[----:B------:R-:W-:Y:S02]  /*32de0*/  PRMT R102, R79, 0x5210, R122 ;  /* 0x000052104f667816 */ /* 0x000fe4000000007a */
[--C-:B------:R-:W-:Y:S01]  /*32df0*/  PRMT R47, R35, 0x4210, R130.reuse ;  /* 0x00004210232f7816 */ /* 0x100fe20000000082 */
[----:B------:R-:W-:Y:S01]  /*32e00*/  BAR.SYNC.DEFER_BLOCKING 0x0 ;  /* 0x0000000000007b1d */ /* 0x000fe20000010000 */
[----:B------:R-:W-:Y:S02]  /*32e10*/  PRMT R103, R73, 0x5210, R130 ;  /* 0x0000521049677816 */ /* 0x000fe40000000082 */
[----:B------:R-:W-:Y:S02]  /*32e20*/  LOP3.LUT R31, R0, R33, RZ, 0xfc, !PT ;  /* 0x00000021001f7212 */ /* 0x000fe400078efcff */
[C---:B------:R-:W-:Y:S02]  /*32e30*/  IADD3 R29, P2, PT, R30.reuse, UR12, RZ ;  /* 0x0000000c1e1d7c10 */ /* 0x040fe4000ff5e0ff */
[----:B------:R-:W-:Y:S01]  /*32e40*/  ISETP.GE.AND P0, PT, R135, UR14, PT ;  /* 0x0000000e87007c0c */ /* 0x000fe2000bf06270 */
[----:B-1----:R-:W-:Y:S01]  /*32e50*/  IMAD R32, R31, R28, RZ ;  /* 0x0000001c1f207224 */ /* 0x002fe200078e02ff */
[----:B------:R-:W-:-:S02]  /*32e60*/  LEA.HI.X.SX32 R30, R30, UR13, 0x1, P2 ;  /* 0x0000000d1e1e7c11 */ /* 0x000fc400090f0eff */
[--C-:B------:R-:W-:Y:S02]  /*32e70*/  LOP3.LUT R39, R0, 0x2, R33.reuse, 0xfe, !PT ;  /* 0x0000000200277812 */ /* 0x100fe400078efe21 */
[C---:B------:R-:W-:Y:S02]  /*32e80*/  IADD3 R34, P2, PT, R32.reuse, R29, RZ ;  /* 0x0000001d20227210 */ /* 0x040fe40007f5e0ff */
[----:B------:R-:W-:Y:S02]  /*32e90*/  ISETP.LT.AND P1, PT, R31, UR15, !P0 ;  /* 0x0000000f1f007c0c */ /* 0x000fe4000c721270 */
[----:B------:R-:W-:Y:S01]  /*32ea0*/  LEA.HI.X.SX32 R35, R32, R30, 0x1, P2 ;  /* 0x0000001e20237211 */ /* 0x000fe200010f0eff */
[C---:B------:R-:W-:Y:S01]  /*32eb0*/  IMAD R32, R39.reuse, R28, RZ ;  /* 0x0000001c27207224 */ /* 0x040fe200078e02ff */
[----:B------:R-:W-:Y:S02]  /*32ec0*/  LOP3.LUT R37, R0, 0x4, R33, 0xfe, !PT ;  /* 0x0000000400257812 */ /* 0x000fe400078efe21 */
[----:B------:R-:W-:-:S02]  /*32ed0*/  ISETP.LT.AND P4, PT, R39, UR15, !P0 ;  /* 0x0000000f27007c0c */ /* 0x000fc4000c781270 */
[----:B------:R-:W-:Y:S01]  /*32ee0*/  IADD3 R36, P3, PT, R32, R29, RZ ;  /* 0x0000001d20247210 */ /* 0x000fe20007f7e0ff */
[----:B------:R1:W-:Y:S01]  /*32ef0*/  STS.128 [R3], R44 ;  /* 0x0000002c03007388 */ /* 0x0003e20000000c00 */
[----:B------:R-:W-:Y:S02]  /*32f00*/  ISETP.LT.AND P2, PT, R37, UR15, !P0 ;  /* 0x0000000f25007c0c */ /* 0x000fe4000c741270 */
[----:B0-----:R-:W-:Y:S01]  /*32f10*/  PRMT R41, R8, 0x7770, RZ ;  /* 0x0000777008297816 */ /* 0x001fe200000000ff */
[----:B------:R0:W-:Y:S01]  /*32f20*/  STS.128 [R3+0x400], R100 ;  /* 0x0004006403007388 */ /* 0x0001e20000000c00 */
[--C-:B------:R-:W-:Y:S02]  /*32f30*/  LOP3.LUT R39, R0, 0x6, R33.reuse, 0xfe, !PT ;  /* 0x0000000600277812 */ /* 0x100fe400078efe21 */
[----:B------:R-:W-:Y:S01]  /*32f40*/  PRMT R43, R8, 0x7771, RZ ;  /* 0x00007771082b7816 */ /* 0x000fe200000000ff */
[----:B------:R-:W-:Y:S01]  /*32f50*/  BAR.SYNC.DEFER_BLOCKING 0x0 ;  /* 0x0000000000007b1d */ /* 0x000fe20000010000 */
[----:B------:R-:W-:-:S02]  /*32f60*/  LOP3.LUT R49, R0, 0xa, R33, 0xfe, !PT ;  /* 0x0000000a00317812 */ /* 0x000fc400078efe21 */
[C---:B------:R-:W-:Y:S02]  /*32f70*/  PRMT R59, R24.reuse, 0x7772, RZ ;  /* 0x00007772183b7816 */ /* 0x040fe400000000ff */
[----:B------:R-:W-:Y:S02]  /*32f80*/  PRMT R57, R24, 0x7773, RZ ;  /* 0x0000777318397816 */ /* 0x000fe400000000ff */
[----:B------:R-:W-:Y:S02]  /*32f90*/  PRMT R51, R25, 0x7773, RZ ;  /* 0x0000777319337816 */ /* 0x000fe400000000ff */
[----:B-1----:R-:W-:Y:S02]  /*32fa0*/  LOP3.LUT R45, R0, 0x8, R33, 0xfe, !PT ;  /* 0x00000008002d7812 */ /* 0x002fe400078efe21 */
[----:B------:R-:W-:Y:S01]  /*32fb0*/  PRMT R47, R8, 0x7772, RZ ;  /* 0x00007772082f7816 */ /* 0x000fe200000000ff */
[----:B0-----:R-:W-:Y:S01]  /*32fc0*/  IMAD R3, R37, R28, RZ ;  /* 0x0000001c25037224 */ /* 0x001fe200078e02ff */
[----:B------:R-:W-:Y:S01]  /*32fd0*/  LEA.HI.X.SX32 R37, R32, R30, 0x1, P3 ;  /* 0x0000001e20257211 */ /* 0x000fe200018f0eff */
[----:B------:R-:W-:Y:S01]  /*32fe0*/  IMAD R32, R39, R28, RZ ;  /* 0x0000001c27207224 */ /* 0x000fe200078e02ff */
[----:B------:R-:W-:-:S02]  /*32ff0*/  ISETP.LT.AND P5, PT, R45, UR15, !P0 ;  /* 0x0000000f2d007c0c */ /* 0x000fc4000c7a1270 */
[----:B------:R-:W-:Y:S02]  /*33000*/  IADD3 R38, P3, PT, R3, R29, RZ ;  /* 0x0000001d03267210 */ /* 0x000fe40007f7e0ff */
[C---:B------:R-:W-:Y:S02]  /*33010*/  PRMT R53, R25.reuse, 0x7772, RZ ;  /* 0x0000777219357816 */ /* 0x040fe400000000ff */
[C---:B------:R-:W-:Y:S02]  /*33020*/  PRMT R55, R25.reuse, 0x7771, RZ ;  /* 0x0000777119377816 */ /* 0x040fe400000000ff */
[----:B------:R-:W-:Y:S01]  /*33030*/  PRMT R25, R25, 0x7770, RZ ;  /* 0x0000777019197816 */ /* 0x000fe200000000ff */
[----:B------:R0:W-:Y:S01]  /*33040*/  @P1 STG.E.U8 desc[UR24][R34.64], R41 ;  /* 0x0000002922001986 */ /* 0x0001e2000c101118 */
[----:B------:R-:W-:Y:S02]  /*33050*/  ISETP.LT.AND P1, PT, R39, UR15, !P0 ;  /* 0x0000000f27007c0c */ /* 0x000fe4000c721270 */
[----:B------:R-:W-:Y:S01]  /*33060*/  LEA.HI.X.SX32 R39, R3, R30, 0x1, P3 ;  /* 0x0000001e03277211 */ /* 0x000fe200018f0eff */
[----:B------:R-:W-:Y:S01]  /*33070*/  IMAD R3, R45, R28, RZ ;  /* 0x0000001c2d037224 */ /* 0x000fe200078e02ff */
[----:B------:R1:W-:Y:S01]  /*33080*/  @P4 STG.E.U8 desc[UR24][R36.64], R43 ;  /* 0x0000002b24004986 */ /* 0x0003e2000c101118 */
[----:B------:R-:W-:-:S02]  /*33090*/  ISETP.LT.AND P3, PT, R49, UR15, !P0 ;  /* 0x0000000f31007c0c */ /* 0x000fc4000c761270 */
[----:B------:R-:W-:Y:S01]  /*330a0*/  PRMT R45, R8, 0x7773, RZ ;  /* 0x00007773082d7816 */ /* 0x000fe200000000ff */
[----:B------:R2:W-:Y:S01]  /*330b0*/  @P2 STG.E.U8 desc[UR24][R38.64], R47 ;  /* 0x0000002f26002986 */ /* 0x0005e2000c101118 */
[CC--:B------:R-:W-:Y:S02]  /*330c0*/  IADD3 R40, P2, PT, R3.reuse, R29.reuse, RZ ;  /* 0x0000001d03287210 */ /* 0x0c0fe40007f5e0ff */
[C---:B0-----:R-:W-:Y:S02]  /*330d0*/  IADD3 R34, P4, PT, R32.reuse, R29, RZ ;  /* 0x0000001d20227210 */ /* 0x041fe40007f9e0ff */
[----:B------:R-:W-:Y:S01]  /*330e0*/  LEA.HI.X.SX32 R41, R3, R30, 0x1, P2 ;  /* 0x0000001e03297211 */ /* 0x000fe200010f0eff */
[----:B------:R-:W-:Y:S01]  /*330f0*/  IMAD R3, R49, R28, RZ ;  /* 0x0000001c31037224 */ /* 0x000fe200078e02ff */
[----:B------:R-:W-:Y:S02]  /*33100*/  LEA.HI.X.SX32 R35, R32, R30, 0x1, P4 ;  /* 0x0000001e20237211 */ /* 0x000fe400020f0eff */
[----:B-1----:R-:W-:-:S02]  /*33110*/  LOP3.LUT R37, R0, 0xc, R33, 0xfe, !PT ;  /* 0x0000000c00257812 */ /* 0x002fc400078efe21 */
[C---:B------:R-:W-:Y:S01]  /*33120*/  LOP3.LUT R49, R0.reuse, UR26, RZ, 0xfc, !PT ;  /* 0x0000001a00317c12 */ /* 0x040fe2000f8efcff */
[----:B------:R0:W-:Y:S01]  /*33130*/  @P1 STG.E.U8 desc[UR24][R34.64], R45 ;  /* 0x0000002d22001986 */ /* 0x0001e2000c101118 */
[----:B------:R-:W-:Y:S01]  /*33140*/  IADD3 R36, P4, PT, R3, R29, RZ ;  /* 0x0000001d03247210 */ /* 0x000fe20007f9e0ff */
[C---:B------:R-:W-:Y:S01]  /*33150*/  IMAD R8, R37.reuse, R28, RZ ;  /* 0x0000001c25087224 */ /* 0x040fe200078e02ff */
[----:B------:R-:W-:Y:S02]  /*33160*/  ISETP.LT.AND P2, PT, R37, UR15, !P0 ;  /* 0x0000000f25007c0c */ /* 0x000fe4000c741270 */
[----:B------:R-:W-:Y:S02]  /*33170*/  PRMT R43, R9, 0x7770, RZ ;  /* 0x00007770092b7816 */ /* 0x000fe400000000ff */
[----:B------:R-:W-:Y:S01]  /*33180*/  LEA.HI.X.SX32 R37, R3, R30, 0x1, P4 ;  /* 0x0000001e03257211 */ /* 0x000fe200020f0eff */
[C---:B------:R-:W-:Y:S01]  /*33190*/  IMAD R3, R49.reuse, R28, RZ ;  /* 0x0000001c31037224 */ /* 0x040fe200078e02ff */
[----:B------:R-:W-:Y:S01]  /*331a0*/  ISETP.LT.AND P1, PT, R49, UR15, !P0 ;  /* 0x0000000f31007c0c */ /* 0x000fe2000c721270 */
[----:B------:R1:W-:Y:S01]  /*331b0*/  @P5 STG.E.U8 desc[UR24][R40.64], R43 ;  /* 0x0000002b28005986 */ /* 0x0003e2000c101118 */
[----:B--2---:R-:W-:-:S02]  /*331c0*/  LOP3.LUT R39, R0, 0x10, R33, 0xfe, !PT ;  /* 0x0000001000277812 */ /* 0x004fc400078efe21 */
[----:B0-----:R-:W-:Y:S02]  /*331d0*/  PRMT R45, R9, 0x7771, RZ ;  /* 0x00007771092d7816 */ /* 0x001fe400000000ff */
[CC--:B------:R-:W-:Y:S01]  /*331e0*/  IADD3 R34, P4, PT, R8.reuse, R29.reuse, RZ ;  /* 0x0000001d08227210 */ /* 0x0c0fe20007f9e0ff */
[----:B------:R-:W-:Y:S01]  /*331f0*/  IMAD R32, R39, R28, RZ ;  /* 0x0000001c27207224 */ /* 0x000fe200078e02ff */
[----:B------:R-:W-:Y:S01]  /*33200*/  IADD3 R38, P5, PT, R3, R29, RZ ;  /* 0x0000001d03267210 */ /* 0x000fe20007fbe0ff */
[----:B------:R0:W-:Y:S01]  /*33210*/  @P3 STG.E.U8 desc[UR24][R36.64], R45 ;  /* 0x0000002d24003986 */ /* 0x0001e2000c101118 */
[----:B------:R-:W-:Y:S02]  /*33220*/  ISETP.LT.AND P3, PT, R39, UR15, !P0 ;  /* 0x0000000f27007c0c */ /* 0x000fe4000c761270 */
[----:B------:R-:W-:Y:S02]  /*33230*/  LEA.HI.X.SX32 R35, R8, R30, 0x1, P4 ;  /* 0x0000001e08237211 */ /* 0x000fe400020f0eff */
[----:B-1----:R-:W-:-:S02]  /*33240*/  PRMT R43, R9, 0x7772, RZ ;  /* 0x00007772092b7816 */ /* 0x002fc400000000ff */
[----:B------:R-:W-:Y:S02]  /*33250*/  LEA.HI.X.SX32 R39, R3, R30, 0x1, P5 ;  /* 0x0000001e03277211 */ /* 0x000fe400028f0eff */
[----:B------:R-:W-:Y:S01]  /*33260*/  PRMT R41, R9, 0x7773, RZ ;  /* 0x0000777309297816 */ /* 0x000fe200000000ff */
[----:B------:R1:W-:Y:S01]  /*33270*/  @P2 STG.E.U8 desc[UR24][R34.64], R43 ;  /* 0x0000002b22002986 */ /* 0x0003e2000c101118 */
[--C-:B------:R-:W-:Y:S02]  /*33280*/  LOP3.LUT R3, R0, 0x12, R33.reuse, 0xfe, !PT ;  /* 0x0000001200037812 */ /* 0x100fe400078efe21 */
[----:B------:R-:W-:Y:S01]  /*33290*/  IADD3 R8, P2, PT, R32, R29, RZ ;  /* 0x0000001d20087210 */ /* 0x000fe20007f5e0ff */
[----:B------:R2:W-:Y:S01]  /*332a0*/  @P1 STG.E.U8 desc[UR24][R38.64], R41 ;  /* 0x0000002926001986 */ /* 0x0005e2000c101118 */
[C---:B------:R-:W-:Y:S01]  /*332b0*/  ISETP.LT.AND P1, PT, R3.reuse, UR15, !P0 ;  /* 0x0000000f03007c0c */ /* 0x040fe2000c721270 */
[----:B------:R-:W-:Y:S01]  /*332c0*/  IMAD R3, R3, R28, RZ ;  /* 0x0000001c03037224 */ /* 0x000fe200078e02ff */
[----:B------:R-:W-:-:S02]  /*332d0*/  LOP3.LUT R47, R0, 0x14, R33, 0xfe, !PT ;  /* 0x00000014002f7812 */ /* 0x000fc400078efe21 */
[--C-:B0-----:R-:W-:Y:S02]  /*332e0*/  LOP3.LUT R45, R0, 0x16, R33.reuse, 0xfe, !PT ;  /* 0x00000016002d7812 */ /* 0x101fe400078efe21 */
[----:B------:R-:W-:Y:S01]  /*332f0*/  LEA.HI.X.SX32 R9, R32, R30, 0x1, P2 ;  /* 0x0000001e20097211 */ /* 0x000fe200010f0eff */
[----:B------:R-:W-:Y:S01]  /*33300*/  IMAD R32, R47, R28, RZ ;  /* 0x0000001c2f207224 */ /* 0x000fe200078e02ff */
[----:B-1----:R-:W-:Y:S02]  /*33310*/  IADD3 R34, P5, PT, R3, R29, RZ ;  /* 0x0000001d03227210 */ /* 0x002fe40007fbe0ff */
[C---:B------:R-:W-:Y:S02]  /*33320*/  PRMT R37, R10.reuse, 0x7770, RZ ;  /* 0x000077700a257816 */ /* 0x040fe400000000ff */
[----:B------:R-:W-:Y:S02]  /*33330*/  ISETP.LT.AND P4, PT, R47, UR15, !P0 ;  /* 0x0000000f2f007c0c */ /* 0x000fe4000c781270 */
[----:B------:R-:W-:Y:S01]  /*33340*/  LEA.HI.X.SX32 R35, R3, R30, 0x1, P5 ;  /* 0x0000001e03237211 */ /* 0x000fe200028f0eff */
[----:B------:R-:W-:Y:S01]  /*33350*/  IMAD R3, R45, R28, RZ ;  /* 0x0000001c2d037224 */ /* 0x000fe200078e02ff */
[----:B------:R-:W-:Y:S01]  /*33360*/  PRMT R47, R10, 0x7771, RZ ;  /* 0x000077710a2f7816 */ /* 0x000fe200000000ff */
[----:B------:R0:W-:Y:S01]  /*33370*/  @P3 STG.E.U8 desc[UR24][R8.64], R37 ;  /* 0x0000002508003986 */ /* 0x0001e2000c101118 */
[----:B------:R-:W-:-:S02]  /*33380*/  LOP3.LUT R43, R0, 0x18, R33, 0xfe, !PT ;  /* 0x00000018002b7812 */ /* 0x000fc400078efe21 */
[----:B------:R-:W-:Y:S01]  /*33390*/  ISETP.LT.AND P3, PT, R45, UR15, !P0 ;  /* 0x0000000f2d007c0c */ /* 0x000fe2000c761270 */
[----:B------:R1:W-:Y:S01]  /*333a0*/  @P1 STG.E.U8 desc[UR24][R34.64], R47 ;  /* 0x0000002f22001986 */ /* 0x0003e2000c101118 */
[----:B------:R-:W-:Y:S01]  /*333b0*/  IADD3 R36, P1, PT, R3, R29, RZ ;  /* 0x0000001d03247210 */ /* 0x000fe20007f3e0ff */
[C---:B--2---:R-:W-:Y:S01]  /*333c0*/  IMAD R39, R43.reuse, R28, RZ ;  /* 0x0000001c2b277224 */ /* 0x044fe200078e02ff */
[C---:B------:R-:W-:Y:S02]  /*333d0*/  PRMT R45, R10.reuse, 0x7772, RZ ;  /* 0x000077720a2d7816 */ /* 0x040fe400000000ff */
[----:B------:R-:W-:Y:S02]  /*333e0*/  ISETP.LT.AND P2, PT, R43, UR15, !P0 ;  /* 0x0000000f2b007c0c */ /* 0x000fe4000c741270 */
[----:B------:R-:W-:Y:S02]  /*333f0*/  PRMT R43, R10, 0x7773, RZ ;  /* 0x000077730a2b7816 */ /* 0x000fe400000000ff */
[----:B0-----:R-:W-:-:S02]  /*33400*/  LEA.HI.X.SX32 R37, R3, R30, 0x1, P1 ;  /* 0x0000001e03257211 */ /* 0x001fc400008f0eff */
[-C--:B------:R-:W-:Y:S02]  /*33410*/  IADD3 R8, P5, PT, R32, R29.reuse, RZ ;  /* 0x0000001d20087210 */ /* 0x080fe40007fbe0ff */
[----:B------:R-:W-:Y:S02]  /*33420*/  LOP3.LUT R3, R0, 0x1a, R33, 0xfe, !PT ;  /* 0x0000001a00037812 */ /* 0x000fe400078efe21 */
[----:B------:R-:W-:Y:S02]  /*33430*/  LEA.HI.X.SX32 R9, R32, R30, 0x1, P5 ;  /* 0x0000001e20097211 */ /* 0x000fe400028f0eff */
[C---:B------:R-:W-:Y:S01]  /*33440*/  ISETP.LT.AND P1, PT, R3.reuse, UR15, !P0 ;  /* 0x0000000f03007c0c */ /* 0x040fe2000c721270 */
[----:B------:R-:W-:Y:S01]  /*33450*/  IMAD R3, R3, R28, RZ ;  /* 0x0000001c03037224 */ /* 0x000fe200078e02ff */
[----:B------:R-:W-:Y:S01]  /*33460*/  IADD3 R38, P5, PT, R39, R29, RZ ;  /* 0x0000001d27267210 */ /* 0x000fe20007fbe0ff */
[----:B------:R0:W-:Y:S01]  /*33470*/  @P4 STG.E.U8 desc[UR24][R8.64], R45 ;  /* 0x0000002d08004986 */ /* 0x0001e2000c101118 */
[----:B------:R-:W-:-:S02]  /*33480*/  PRMT R41, R11, 0x7770, RZ ;  /* 0x000077700b297816 */ /* 0x000fc400000000ff */
[----:B------:R-:W-:Y:S01]  /*33490*/  LEA.HI.X.SX32 R39, R39, R30, 0x1, P5 ;  /* 0x0000001e27277211 */ /* 0x000fe200028f0eff */
[----:B------:R2:W-:Y:S01]  /*334a0*/  @P3 STG.E.U8 desc[UR24][R36.64], R43 ;  /* 0x0000002b24003986 */ /* 0x0005e2000c101118 */
[C---:B-1----:R-:W-:Y:S02]  /*334b0*/  LOP3.LUT R47, R0.reuse, UR27, RZ, 0xfc, !PT ;  /* 0x0000001b002f7c12 */ /* 0x042fe4000f8efcff */
[----:B------:R-:W-:Y:S01]  /*334c0*/  LOP3.LUT R10, R31, 0x82, RZ, 0xfc, !PT ;  /* 0x000000821f0a7812 */ /* 0x000fe200078efcff */
[----:B------:R1:W-:Y:S01]  /*334d0*/  @P2 STG.E.U8 desc[UR24][R38.64], R41 ;  /* 0x0000002926002986 */ /* 0x0003e2000c101118 */
[C-C-:B------:R-:W-:Y:S01]  /*334e0*/  LOP3.LUT R35, R0.reuse, 0x20, R33.reuse, 0xfe, !PT ;  /* 0x0000002000237812 */ /* 0x140fe200078efe21 */
[C---:B------:R-:W-:Y:S01]  /*334f0*/  IMAD R32, R47.reuse, R28, RZ ;  /* 0x0000001c2f207224 */ /* 0x040fe200078e02ff */
[----:B------:R-:W-:Y:S02]  /*33500*/  ISETP.LT.AND P2, PT, R47, UR15, !P0 ;  /* 0x0000000f2f007c0c */ /* 0x000fe4000c741270 */
[----:B0-----:R-:W-:-:S02]  /*33510*/  LOP3.LUT R45, R0, 0x1c, R33, 0xfe, !PT ;  /* 0x0000001c002d7812 */ /* 0x001fc400078efe21 */
[-C--:B------:R-:W-:Y:S02]  /*33520*/  IADD3 R8, P4, PT, R3, R29.reuse, RZ ;  /* 0x0000001d03087210 */ /* 0x080fe40007f9e0ff */
[----:B--2---:R-:W-:Y:S02]  /*33530*/  PRMT R43, R11, 0x7771, RZ ;  /* 0x000077710b2b7816 */ /* 0x004fe400000000ff */
[----:B------:R-:W-:Y:S01]  /*33540*/  LEA.HI.X.SX32 R9, R3, R30, 0x1, P4 ;  /* 0x0000001e03097211 */ /* 0x000fe200020f0eff */
[C---:B------:R-:W-:Y:S01]  /*33550*/  IMAD R3, R45.reuse, R28, RZ ;  /* 0x0000001c2d037224 */ /* 0x040fe200078e02ff */
[----:B------:R-:W-:Y:S01]  /*33560*/  ISETP.LT.AND P4, PT, R10, UR4, !P0 ;  /* 0x000000040a007c0c */ /* 0x000fe2000c781270 */
[----:B------:R-:W0:Y:S01]  /*33570*/  LDCU UR4, c[0x0][0x39c] ;  /* 0x00007380ff0477ac */ /* 0x000e220008000800 */
[----:B------:R-:W-:Y:S01]  /*33580*/  ISETP.LT.AND P3, PT, R45, UR15, !P0 ;  /* 0x0000000f2d007c0c */ /* 0x000fe2000c761270 */
[----:B------:R2:W-:Y:S01]  /*33590*/  @P1 STG.E.U8 desc[UR24][R8.64], R43 ;  /* 0x0000002b08001986 */ /* 0x0005e2000c101118 */
[----:B------:R-:W-:-:S02]  /*335a0*/  IADD3 R10, P1, PT, R3, R29, RZ ;  /* 0x0000001d030a7210 */ /* 0x000fc40007f3e0ff */
[C---:B-1----:R-:W-:Y:S02]  /*335b0*/  PRMT R39, R11.reuse, 0x7773, RZ ;  /* 0x000077730b277816 */ /* 0x042fe400000000ff */
[----:B------:R-:W-:Y:S02]  /*335c0*/  PRMT R41, R11, 0x7772, RZ ;  /* 0x000077720b297816 */ /* 0x000fe400000000ff */
[----:B------:R-:W-:Y:S02]  /*335d0*/  LOP3.LUT R37, R0, 0x22, R33, 0xfe, !PT ;  /* 0x0000002200257812 */ /* 0x000fe400078efe21 */
[----:B------:R-:W-:Y:S01]  /*335e0*/  LEA.HI.X.SX32 R11, R3, R30, 0x1, P1 ;  /* 0x0000001e030b7211 */ /* 0x000fe200008f0eff */
[CC--:B------:R-:W-:Y:S01]  /*335f0*/  IMAD R3, R35.reuse, R28.reuse, RZ ;  /* 0x0000001c23037224 */ /* 0x0c0fe200078e02ff */
[C---:B------:R-:W-:Y:S02]  /*33600*/  IADD3 R34, P1, PT, R32.reuse, R29, RZ ;  /* 0x0000001d20227210 */ /* 0x040fe40007f3e0ff */
[----:B------:R-:W-:Y:S01]  /*33610*/  ISETP.LT.AND P5, PT, R35, UR15, !P0 ;  /* 0x0000000f23007c0c */ /* 0x000fe2000c7a1270 */
[----:B------:R1:W-:Y:S01]  /*33620*/  @P3 STG.E.U8 desc[UR24][R10.64], R41 ;  /* 0x000000290a003986 */ /* 0x0003e2000c101118 */
[C---:B------:R-:W-:Y:S01]  /*33630*/  ISETP.LT.AND P6, PT, R37.reuse, UR15, !P0 ;  /* 0x0000000f25007c0c */ /* 0x040fe2000c7c1270 */
[----:B------:R-:W-:Y:S01]  /*33640*/  IMAD R37, R37, R28, RZ ;  /* 0x0000001c25257224 */ /* 0x000fe200078e02ff */
[----:B------:R-:W-:-:S02]  /*33650*/  LEA.HI.X.SX32 R35, R32, R30, 0x1, P1 ;  /* 0x0000001e20237211 */ /* 0x000fc400008f0eff */
[-C--:B--2---:R-:W-:Y:S02]  /*33660*/  IADD3 R8, P1, PT, R3, R29.reuse, RZ ;  /* 0x0000001d03087210 */ /* 0x084fe40007f3e0ff */
[----:B------:R-:W-:Y:S01]  /*33670*/  IADD3 R36, P3, PT, R37, R29, RZ ;  /* 0x0000001d25247210 */ /* 0x000fe20007f7e0ff */
[----:B------:R-:W-:Y:S01]  /*33680*/  @P2 STG.E.U8 desc[UR24][R34.64], R39 ;  /* 0x0000002722002986 */ /* 0x000fe2000c101118 */
[-C--:B------:R-:W-:Y:S02]  /*33690*/  LEA.HI.X.SX32 R9, R3, R30.reuse, 0x1, P1 ;  /* 0x0000001e03097211 */ /* 0x080fe400008f0eff */
[C-C-:B------:R-:W-:Y:S02]  /*336a0*/  LOP3.LUT R3, R0.reuse, 0x24, R33.reuse, 0xfe, !PT ;  /* 0x0000002400037812 */ /* 0x140fe400078efe21 */
[----:B------:R-:W-:Y:S02]  /*336b0*/  LEA.HI.X.SX32 R37, R37, R30, 0x1, P3 ;  /* 0x0000001e25257211 */ /* 0x000fe400018f0eff */
[----:B-1----:R-:W-:-:S02]  /*336c0*/  LOP3.LUT R11, R0, 0x26, R33, 0xfe, !PT ;  /* 0x00000026000b7812 */ /* 0x002fc400078efe21 */
[C---:B------:R-:W-:Y:S02]  /*336d0*/  PRMT R45, R16.reuse, 0x7770, RZ ;  /* 0x00007770102d7816 */ /* 0x040fe400000000ff */
[C---:B0-----:R-:W-:Y:S01]  /*336e0*/  ISETP.LT.AND P3, PT, R3.reuse, UR4, !P0 ;  /* 0x0000000403007c0c */ /* 0x041fe2000c761270 */
[----:B------:R-:W0:Y:S01]  /*336f0*/  LDCU UR4, c[0x0][0x39c] ;  /* 0x00007380ff0477ac */ /* 0x000e220008000800 */
[----:B------:R-:W-:Y:S01]  /*33700*/  PRMT R43, R16, 0x7771, RZ ;  /* 0x00007771102b7816 */ /* 0x000fe200000000ff */
[-C--:B------:R-:W-:Y:S01]  /*33710*/  IMAD R3, R3, R28.reuse, RZ ;  /* 0x0000001c03037224 */ /* 0x080fe200078e02ff */
[----:B------:R-:W-:Y:S01]  /*33720*/  LOP3.LUT R41, R0, 0x28, R33, 0xfe, !PT ;  /* 0x0000002800297812 */ /* 0x000fe200078efe21 */
[----:B------:R1:W-:Y:S01]  /*33730*/  @P5 STG.E.U8 desc[UR24][R8.64], R45 ;  /* 0x0000002d08005986 */ /* 0x0003e2000c101118 */
[C---:B------:R-:W-:Y:S01]  /*33740*/  ISETP.LT.AND P2, PT, R11.reuse, UR5, !P0 ;  /* 0x000000050b007c0c */ /* 0x040fe2000c741270 */
[-C--:B------:R-:W-:Y:S01]  /*33750*/  IMAD R11, R11, R28.reuse, RZ ;  /* 0x0000001c0b0b7224 */ /* 0x080fe200078e02ff */
[----:B------:R-:W2:Y:S01]  /*33760*/  LDCU UR5, c[0x0][0x39c] ;  /* 0x00007380ff0577ac */ /* 0x000ea20008000800 */
[----:B------:R0:W-:Y:S01]  /*33770*/  @P6 STG.E.U8 desc[UR24][R36.64], R43 ;  /* 0x0000002b24006986 */ /* 0x0001e2000c101118 */
[C---:B------:R-:W-:Y:S01]  /*33780*/  IMAD R32, R41.reuse, R28, RZ ;  /* 0x0000001c29207224 */ /* 0x040fe200078e02ff */
[----:B---3--:R-:W-:Y:S01]  /*33790*/  ISETP.LT.AND P1, PT, R41, UR6, !P0 ;  /* 0x0000000629007c0c */ /* 0x008fe2000c721270 */
[----:B------:R-:W3:Y:S01]  /*337a0*/  LDCU UR6, c[0x0][0x39c] ;  /* 0x00007380ff0677ac */ /* 0x000ee20008000800 */
[----:B------:R-:W-:-:S02]  /*337b0*/  IADD3 R10, P5, PT, R11, R29, RZ ;  /* 0x0000001d0b0a7210 */ /* 0x000fc40007fbe0ff */
[----:B------:R-:W-:Y:S02]  /*337c0*/  PRMT R41, R16, 0x7772, RZ ;  /* 0x0000777210297816 */ /* 0x000fe400000000ff */
[-C--:B-1----:R-:W-:Y:S02]  /*337d0*/  IADD3 R8, P6, PT, R3, R29.reuse, RZ ;  /* 0x0000001d03087210 */ /* 0x082fe40007fde0ff */
[-C--:B------:R-:W-:Y:S02]  /*337e0*/  LEA.HI.X.SX32 R11, R11, R30.reuse, 0x1, P5 ;  /* 0x0000001e0b0b7211 */ /* 0x080fe400028f0eff */
[----:B------:R-:W-:Y:S02]  /*337f0*/  LEA.HI.X.SX32 R9, R3, R30, 0x1, P6 ;  /* 0x0000001e03097211 */ /* 0x000fe400030f0eff */
[----:B------:R-:W-:Y:S02]  /*33800*/  IADD3 R34, P6, PT, R32, R29, RZ ;  /* 0x0000001d20227210 */ /* 0x000fe40007fde0ff */
[----:B------:R-:W-:Y:S01]  /*33810*/  PRMT R39, R16, 0x7773, RZ ;  /* 0x0000777310277816 */ /* 0x000fe200000000ff */
[----:B------:R-:W-:Y:S01]  /*33820*/  @P3 STG.E.U8 desc[UR24][R8.64], R41 ;  /* 0x0000002908003986 */ /* 0x000fe2000c101118 */
[----:B------:R-:W-:-:S02]  /*33830*/  LOP3.LUT R45, R0, 0x2c, R33, 0xfe, !PT ;  /* 0x0000002c002d7812 */ /* 0x000fc400078efe21 */
[----:B------:R-:W-:Y:S01]  /*33840*/  LEA.HI.X.SX32 R35, R32, R30, 0x1, P6 ;  /* 0x0000001e20237211 */ /* 0x000fe200030f0eff */
[----:B------:R1:W-:Y:S01]  /*33850*/  @P2 STG.E.U8 desc[UR24][R10.64], R39 ;  /* 0x000000270a002986 */ /* 0x0003e2000c101118 */
[----:B0-----:R-:W-:Y:S01]  /*33860*/  PRMT R37, R17, 0x7770, RZ ;  /* 0x0000777011257816 */ /* 0x001fe200000000ff */
[CC--:B------:R-:W-:Y:S01]  /*33870*/  IMAD R16, R45.reuse, R28.reuse, RZ ;  /* 0x0000001c2d107224 */ /* 0x0c0fe200078e02ff */
[C---:B------:R-:W-:Y:S02]  /*33880*/  LOP3.LUT R3, R0.reuse, 0x2a, R33, 0xfe, !PT ;  /* 0x0000002a00037812 */ /* 0x040fe400078efe21 */
[----:B------:R-:W-:Y:S01]  /*33890*/  LOP3.LUT R43, R0, UR28, RZ, 0xfc, !PT ;  /* 0x0000001c002b7c12 */ /* 0x000fe2000f8efcff */
[----:B------:R0:W-:Y:S01]  /*338a0*/  @P1 STG.E.U8 desc[UR24][R34.64], R37 ;  /* 0x0000002522001986 */ /* 0x0001e2000c101118 */
[----:B------:R-:W-:Y:S01]  /*338b0*/  ISETP.LT.AND P2, PT, R45, UR4, !P0 ;  /* 0x000000042d007c0c */ /* 0x000fe2000c741270 */
[----:B------:R-:W3:Y:S01]  /*338c0*/  LDCU UR4, c[0x0][0x39c] ;  /* 0x00007380ff0477ac */ /* 0x000ee20008000800 */
[C---:B----4-:R-:W-:Y:S01]  /*338d0*/  ISETP.LT.AND P3, PT, R3.reuse, UR8, !P0 ;  /* 0x0000000803007c0c */ /* 0x050fe2000c761270 */
[-C--:B------:R-:W-:Y:S01]  /*338e0*/  IMAD R3, R3, R28.reuse, RZ ;  /* 0x0000001c03037224 */ /* 0x080fe200078e02ff */
[C---:B--2---:R-:W-:Y:S01]  /*338f0*/  ISETP.LT.AND P1, PT, R43.reuse, UR5, !P0 ;  /* 0x000000052b007c0c */ /* 0x044fe2000c721270 */
[----:B------:R-:W2:Y:S01]  /*33900*/  LDCU UR5, c[0x0][0x39c] ;  /* 0x00007380ff0577ac */ /* 0x000ea20008000800 */
[----:B------:R-:W-:Y:S01]  /*33910*/  IMAD R32, R43, R28, RZ ;  /* 0x0000001c2b207224 */ /* 0x000fe200078e02ff */
[----:B-1----:R-:W-:-:S02]  /*33920*/  IADD3 R10, P5, PT, R16, R29, RZ ;  /* 0x0000001d100a7210 */ /* 0x002fc40007fbe0ff */
[-C--:B------:R-:W-:Y:S01]  /*33930*/  IADD3 R8, P6, PT, R3, R29.reuse, RZ ;  /* 0x0000001d03087210 */ /* 0x080fe20007fde0ff */
[----:B------:R-:W1:Y:S01]  /*33940*/  LDCU UR8, c[0x0][0x39c] ;  /* 0x00007380ff0877ac */ /* 0x000e620008000800 */
[----:B------:R-:W-:Y:S02]  /*33950*/  PRMT R41, R17, 0x7771, RZ ;  /* 0x0000777111297816 */ /* 0x000fe400000000ff */
[-C--:B------:R-:W-:Y:S02]  /*33960*/  LEA.HI.X.SX32 R9, R3, R30.reuse, 0x1, P6 ;  /* 0x0000001e03097211 */ /* 0x080fe400030f0eff */
[----:B0-----:R-:W-:Y:S02]  /*33970*/  IADD3 R34, P6, PT, R32, R29, RZ ;  /* 0x0000001d20227210 */ /* 0x001fe40007fde0ff */
[----:B------:R-:W-:Y:S01]  /*33980*/  LEA.HI.X.SX32 R11, R16, R30, 0x1, P5 ;  /* 0x0000001e100b7211 */ /* 0x000fe200028f0eff */
[----:B------:R0:W-:Y:S01]  /*33990*/  @P3 STG.E.U8 desc[UR24][R8.64], R41 ;  /* 0x0000002908003986 */ /* 0x0001e2000c101118 */
[----:B------:R-:W-:-:S02]  /*339a0*/  PRMT R39, R17, 0x7772, RZ ;  /* 0x0000777211277816 */ /* 0x000fc400000000ff */
[C-C-:B------:R-:W-:Y:S02]  /*339b0*/  LOP3.LUT R3, R0.reuse, 0x30, R33.reuse, 0xfe, !PT ;  /* 0x0000003000037812 */ /* 0x140fe400078efe21 */
[----:B------:R-:W-:Y:S01]  /*339c0*/  PRMT R37, R17, 0x7773, RZ ;  /* 0x0000777311257816 */ /* 0x000fe200000000ff */
[----:B------:R4:W-:Y:S01]  /*339d0*/  @P2 STG.E.U8 desc[UR24][R10.64], R39 ;  /* 0x000000270a002986 */ /* 0x0009e2000c101118 */
[--C-:B------:R-:W-:Y:S02]  /*339e0*/  LOP3.LUT R17, R0, 0x32, R33.reuse, 0xfe, !PT ;  /* 0x0000003200117812 */ /* 0x100fe400078efe21 */
[----:B------:R-:W-:Y:S02]  /*339f0*/  LEA.HI.X.SX32 R35, R32, R30, 0x1, P6 ;  /* 0x0000001e20237211 */ /* 0x000fe400030f0eff */
[C---:B---3--:R-:W-:Y:S01]  /*33a00*/  ISETP.LT.AND P3, PT, R3.reuse, UR6, !P0 ;  /* 0x0000000603007c0c */ /* 0x048fe2000c761270 */
[-C--:B------:R-:W-:Y:S01]  /*33a10*/  IMAD R3, R3, R28.reuse, RZ ;  /* 0x0000001c03037224 */ /* 0x080fe200078e02ff */
[----:B------:R-:W-:Y:S01]  /*33a20*/  LOP3.LUT R43, R0, 0x34, R33, 0xfe, !PT ;  /* 0x00000034002b7812 */ /* 0x000fe200078efe21 */
[----:B------:R3:W-:Y:S01]  /*33a30*/  @P1 STG.E.U8 desc[UR24][R34.64], R37 ;  /* 0x0000002522001986 */ /* 0x0007e2000c101118 */
[----:B------:R-:W-:Y:S01]  /*33a40*/  ISETP.LT.AND P2, PT, R17, UR4, !P0 ;  /* 0x0000000411007c0c */ /* 0x000fe2000c741270 */
[----:B------:R-:W1:Y:S01]  /*33a50*/  LDCU UR4, c[0x0][0x39c] ;  /* 0x00007380ff0477ac */ /* 0x000e620008000800 */
[----:B--2---:R-:W-:Y:S01]  /*33a60*/  ISETP.LT.AND P1, PT, R43, UR5, !P0 ;  /* 0x000000052b007c0c */ /* 0x004fe2000c721270 */
[-C--:B------:R-:W-:Y:S01]  /*33a70*/  IMAD R17, R17, R28.reuse, RZ ;  /* 0x0000001c11117224 */ /* 0x080fe200078e02ff */
[----:B0-----:R-:W-:Y:S01]  /*33a80*/  IADD3 R8, P6, PT, R3, R29, RZ ;  /* 0x0000001d03087210 */ /* 0x001fe20007fde0ff */
[----:B------:R-:W0:Y:S01]  /*33a90*/  LDCU UR5, c[0x0][0x39c] ;  /* 0x00007380ff0577ac */ /* 0x000e220008000800 */
[----:B------:R-:W-:Y:S01]  /*33aa0*/  IMAD R32, R43, R28, RZ ;  /* 0x0000001c2b207224 */ /* 0x000fe200078e02ff */
[----:B----4-:R-:W-:-:S02]  /*33ab0*/  PRMT R39, R18, 0x7770, RZ ;  /* 0x0000777012277816 */ /* 0x010fc400000000ff */
[-C--:B------:R-:W-:Y:S01]  /*33ac0*/  LEA.HI.X.SX32 R9, R3, R30.reuse, 0x1, P6 ;  /* 0x0000001e03097211 */ /* 0x080fe200030f0eff */
[----:B------:R-:W2:Y:S01]  /*33ad0*/  LDCU UR6, c[0x0][0x39c] ;  /* 0x00007380ff0677ac */ /* 0x000ea20008000800 */
[CC--:B------:R-:W-:Y:S02]  /*33ae0*/  IADD3 R10, P5, PT, R17.reuse, R29.reuse, RZ ;  /* 0x0000001d110a7210 */ /* 0x0c0fe40007fbe0ff */
[----:B------:R-:W-:Y:S01]  /*33af0*/  LOP3.LUT R3, R0, 0x36, R33, 0xfe, !PT ;  /* 0x0000003600037812 */ /* 0x000fe200078efe21 */
[----:B------:R4:W-:Y:S01]  /*33b00*/  @P3 STG.E.U8 desc[UR24][R8.64], R39 ;  /* 0x0000002708003986 */ /* 0x0009e2000c101118 */
[----:B------:R-:W-:Y:S02]  /*33b10*/  IADD3 R16, P6, PT, R32, R29, RZ ;  /* 0x0000001d20107210 */ /* 0x000fe40007fde0ff */
[----:B------:R-:W-:Y:S02]  /*33b20*/  LEA.HI.X.SX32 R11, R17, R30, 0x1, P5 ;  /* 0x0000001e110b7211 */ /* 0x000fe400028f0eff */
[----:B---3--:R-:W-:-:S02]  /*33b30*/  PRMT R37, R18, 0x7771, RZ ;  /* 0x0000777112257816 */ /* 0x008fc400000000ff */
[C---:B-1----:R-:W-:Y:S01]  /*33b40*/  ISETP.LT.AND P3, PT, R3.reuse, UR8, !P0 ;  /* 0x0000000803007c0c */ /* 0x042fe2000c761270 */
[----:B------:R-:W-:Y:S01]  /*33b50*/  IMAD R3, R3, R28, RZ ;  /* 0x0000001c03037224 */ /* 0x000fe200078e02ff */
[--C-:B------:R-:W-:Y:S01]  /*33b60*/  LOP3.LUT R43, R0, 0x38, R33.reuse, 0xfe, !PT ;  /* 0x00000038002b7812 */ /* 0x100fe200078efe21 */
[----:B------:R1:W-:Y:S01]  /*33b70*/  @P2 STG.E.U8 desc[UR24][R10.64], R37 ;  /* 0x000000250a002986 */ /* 0x0003e2000c101118 */
[----:B------:R-:W-:Y:S01]  /*33b80*/  LEA.HI.X.SX32 R17, R32, R30, 0x1, P6 ;  /* 0x0000001e20117211 */ /* 0x000fe200030f0eff */
[----:B------:R-:W3:Y:S01]  /*33b90*/  LDCU UR8, c[0x0][0x39c] ;  /* 0x00007380ff0877ac */ /* 0x000ee20008000800 */
[----:B------:R-:W-:Y:S01]  /*33ba0*/  PRMT R35, R18, 0x7772, RZ ;  /* 0x0000777212237816 */ /* 0x000fe200000000ff */
[CC--:B------:R-:W-:Y:S01]  /*33bb0*/  IMAD R32, R43.reuse, R28.reuse, RZ ;  /* 0x0000001c2b207224 */ /* 0x0c0fe200078e02ff */
[----:B------:R-:W-:Y:S02]  /*33bc0*/  LOP3.LUT R41, R0, 0x3a, R33, 0xfe, !PT ;  /* 0x0000003a00297812 */ /* 0x000fe400078efe21 */
[----:B------:R-:W-:Y:S01]  /*33bd0*/  ISETP.LT.AND P2, PT, R43, UR4, !P0 ;  /* 0x000000042b007c0c */ /* 0x000fe2000c741270 */
[----:B------:R-:W2:Y:S01]  /*33be0*/  LDCU UR4, c[0x0][0x39c] ;  /* 0x00007380ff0477ac */ /* 0x000ea20008000800 */
[----:B----4-:R-:W-:Y:S01]  /*33bf0*/  IADD3 R8, P6, PT, R3, R29, RZ ;  /* 0x0000001d03087210 */ /* 0x010fe20007fde0ff */
[----:B------:R4:W-:Y:S01]  /*33c00*/  @P1 STG.E.U8 desc[UR24][R16.64], R35 ;  /* 0x0000002310001986 */ /* 0x0009e2000c101118 */
[C---:B------:R-:W-:Y:S01]  /*33c10*/  IMAD R34, R41.reuse, R28, RZ ;  /* 0x0000001c29227224 */ /* 0x040fe200078e02ff */
[----:B0-----:R-:W-:Y:S01]  /*33c20*/  ISETP.LT.AND P1, PT, R41, UR5, !P0 ;  /* 0x0000000529007c0c */ /* 0x001fe2000c721270 */
[----:B------:R-:W0:Y:S01]  /*33c30*/  LDCU UR5, c[0x0][0x39c] ;  /* 0x00007380ff0577ac */ /* 0x000e220008000800 */
[----:B------:R-:W-:-:S02]  /*33c40*/  LEA.HI.X.SX32 R9, R3, R30, 0x1, P6 ;  /* 0x0000001e03097211 */ /* 0x000fc400030f0eff */
[-C--:B-1----:R-:W-:Y:S02]  /*33c50*/  IADD3 R10, P5, PT, R32, R29.reuse, RZ ;  /* 0x0000001d200a7210 */ /* 0x082fe40007fbe0ff */
[----:B------:R-:W-:Y:S02]  /*33c60*/  PRMT R3, R18, 0x7773, RZ ;  /* 0x0000777312037816 */ /* 0x000fe400000000ff */
[----:B------:R-:W-:Y:S02]  /*33c70*/  LOP3.LUT R41, R0, 0x3c, R33, 0xfe, !PT ;  /* 0x0000003c00297812 */ /* 0x000fe400078efe21 */
[----:B----4-:R-:W-:Y:S01]  /*33c80*/  IADD3 R16, P6, PT, R34, R29, RZ ;  /* 0x0000001d22107210 */ /* 0x010fe20007fde0ff */
[----:B------:R1:W-:Y:S01]  /*33c90*/  @P3 STG.E.U8 desc[UR24][R8.64], R3 ;  /* 0x0000000308003986 */ /* 0x0003e2000c101118 */
[----:B------:R-:W-:Y:S02]  /*33ca0*/  LEA.HI.X.SX32 R11, R32, R30, 0x1, P5 ;  /* 0x0000001e200b7211 */ /* 0x000fe400028f0eff */
[----:B------:R-:W-:-:S02]  /*33cb0*/  PRMT R37, R19, 0x7770, RZ ;  /* 0x0000777013257816 */ /* 0x000fc400000000ff */
[----:B------:R-:W-:Y:S02]  /*33cc0*/  LEA.HI.X.SX32 R17, R34, R30, 0x1, P6 ;  /* 0x0000001e22117211 */ /* 0x000fe400030f0eff */
[----:B------:R-:W-:Y:S01]  /*33cd0*/  PRMT R35, R19, 0x7771, RZ ;  /* 0x0000777113237816 */ /* 0x000fe200000000ff */
[----:B------:R4:W-:Y:S01]  /*33ce0*/  @P2 STG.E.U8 desc[UR24][R10.64], R37 ;  /* 0x000000250a002986 */ /* 0x0009e2000c101118 */
[C---:B------:R-:W-:Y:S02]  /*33cf0*/  LOP3.LUT R39, R0.reuse, UR29, RZ, 0xfc, !PT ;  /* 0x0000001d00277c12 */ /* 0x040fe4000f8efcff */
[C---:B--2---:R-:W-:Y:S01]  /*33d00*/  ISETP.LT.AND P3, PT, R41.reuse, UR4, !P0 ;  /* 0x0000000429007c0c */ /* 0x044fe2000c761270 */
[-C--:B-1----:R-:W-:Y:S01]  /*33d10*/  IMAD R3, R41, R28.reuse, RZ ;  /* 0x0000001c29037224 */ /* 0x082fe200078e02ff */
[----:B------:R-:W-:Y:S01]  /*33d20*/  LOP3.LUT R9, R0, 0x40, R33, 0xfe, !PT ;  /* 0x0000004000097812 */ /* 0x000fe200078efe21 */
[----:B------:R1:W-:Y:S01]  /*33d30*/  @P1 STG.E.U8 desc[UR24][R16.64], R35 ;  /* 0x0000002310001986 */ /* 0x0003e2000c101118 */
[C---:B0-----:R-:W-:Y:S01]  /*33d40*/  ISETP.LT.AND P2, PT, R39.reuse, UR5, !P0 ;  /* 0x0000000527007c0c */ /* 0x041fe2000c741270 */
[----:B------:R-:W-:Y:S01]  /*33d50*/  IMAD R18, R39, R28, RZ ;  /* 0x0000001c27127224 */ /* 0x000fe200078e02ff */
[----:B------:R-:W-:Y:S01]  /*33d60*/  IADD3 R8, P6, PT, R3, R29, RZ ;  /* 0x0000001d03087210 */ /* 0x000fe20007fde0ff */
[----:B------:R-:W0:Y:S01]  /*33d70*/  LDCU UR4, c[0x0][0x39c] ;  /* 0x00007380ff0477ac */ /* 0x000e220008000800 */
[----:B------:R-:W-:-:S02]  /*33d80*/  ISETP.LT.AND P1, PT, R9, UR6, !P0 ;  /* 0x0000000609007c0c */ /* 0x000fc4000c721270 */
[-C--:B----4-:R-:W-:Y:S01]  /*33d90*/  IADD3 R10, P5, PT, R18, R29.reuse, RZ ;  /* 0x0000001d120a7210 */ /* 0x090fe20007fbe0ff */
[----:B------:R-:W2:Y:S01]  /*33da0*/  LDCU UR5, c[0x0][0x39c] ;  /* 0x00007380ff0577ac */ /* 0x000ea20008000800 */
[--C-:B------:R-:W-:Y:S02]  /*33db0*/  LOP3.LUT R41, R0, 0x44, R33.reuse, 0xfe, !PT ;  /* 0x0000004400297812 */ /* 0x100fe400078efe21 */
[----:B------:R-:W-:Y:S01]  /*33dc0*/  LEA.HI.X.SX32 R11, R18, R30, 0x1, P5 ;  /* 0x0000001e120b7211 */ /* 0x000fe200028f0eff */
[----:B-1----:R-:W-:Y:S01]  /*33dd0*/  IMAD R17, R9, R28, RZ ;  /* 0x0000001c09117224 */ /* 0x002fe200078e02ff */
[----:B------:R-:W-:Y:S01]  /*33de0*/  LEA.HI.X.SX32 R9, R3, R30, 0x1, P6 ;  /* 0x0000001e03097211 */ /* 0x000fe200030f0eff */
[----:B------:R-:W1:Y:S01]  /*33df0*/  LDCU UR6, c[0x0][0x39c] ;  /* 0x00007380ff0677ac */ /* 0x000e620008000800 */
[----:B------:R-:W-:Y:S02]  /*33e00*/  LOP3.LUT R3, R0, 0x42, R33, 0xfe, !PT ;  /* 0x0000004200037812 */ /* 0x000fe400078efe21 */
[----:B------:R-:W-:-:S02]  /*33e10*/  IADD3 R16, P6, PT, R17, R29, RZ ;  /* 0x0000001d11107210 */ /* 0x000fc40007fde0ff */
[----:B------:R-:W-:Y:S02]  /*33e20*/  PRMT R35, R19, 0x7773, RZ ;  /* 0x0000777313237816 */ /* 0x000fe400000000ff */
[----:B------:R-:W-:Y:S02]  /*33e30*/  LEA.HI.X.SX32 R17, R17, R30, 0x1, P6 ;  /* 0x0000001e11117211 */ /* 0x000fe400030f0eff */
[----:B------:R-:W-:Y:S02]  /*33e40*/  PRMT R19, R19, 0x7772, RZ ;  /* 0x0000777213137816 */ /* 0x000fe400000000ff */
[C---:B---3--:R-:W-:Y:S01]  /*33e50*/  ISETP.LT.AND P6, PT, R3.reuse, UR8, !P0 ;  /* 0x0000000803007c0c */ /* 0x048fe2000c7c1270 */
[----:B------:R-:W-:Y:S01]  /*33e60*/  IMAD R3, R3, R28, RZ ;  /* 0x0000001c03037224 */ /* 0x000fe200078e02ff */
[----:B------:R-:W-:Y:S01]  /*33e70*/  LOP3.LUT R39, R0, 0x46, R33, 0xfe, !PT ;  /* 0x0000004600277812 */ /* 0x000fe200078efe21 */
[----:B------:R3:W-:Y:S01]  /*33e80*/  @P3 STG.E.U8 desc[UR24][R8.64], R19 ;  /* 0x0000001308003986 */ /* 0x0007e2000c101118 */
[----:B------:R-:W-:Y:S01]  /*33e90*/  PRMT R37, R24, 0x7770, RZ ;  /* 0x0000777018257816 */ /* 0x000fe200000000ff */
[----:B------:R-:W4:Y:S01]  /*33ea0*/  LDCU UR8, c[0x0][0x39c] ;  /* 0x00007380ff0877ac */ /* 0x000f220008000800 */
[----:B------:R-:W-:Y:S01]  /*33eb0*/  ISETP.LT.AND P3, PT, R41, UR9, !P0 ;  /* 0x0000000929007c0c */ /* 0x000fe2000c761270 */
[----:B------:R1:W-:Y:S01]  /*33ec0*/  @P2 STG.E.U8 desc[UR24][R10.64], R35 ;  /* 0x000000230a002986 */ /* 0x0003e2000c101118 */
[----:B0-----:R-:W-:Y:S01]  /*33ed0*/  ISETP.LT.AND P2, PT, R39, UR4, !P0 ;  /* 0x0000000427007c0c */ /* 0x001fe2000c741270 */
[----:B------:R-:W0:Y:S01]  /*33ee0*/  LDCU UR4, c[0x0][0x39c] ;  /* 0x00007380ff0477ac */ /* 0x000e220008000800 */
[C---:B------:R-:W-:Y:S01]  /*33ef0*/  PRMT R49, R26.reuse, 0x7770, RZ ;  /* 0x000077701a317816 */ /* 0x040fe200000000ff */
[----:B------:R0:W-:Y:S01]  /*33f00*/  @P1 STG.E.U8 desc[UR24][R16.64], R37 ;  /* 0x0000002510001986 */ /* 0x0001e2000c101118 */
[C---:B------:R-:W-:Y:S01]  /*33f10*/  PRMT R47, R26.reuse, 0x7771, RZ ;  /* 0x000077711a2f7816 */ /* 0x040fe200000000ff */
[----:B------:R-:W4:Y:S01]  /*33f20*/  LDCU UR9, c[0x0][0x39c] ;  /* 0x00007380ff0977ac */ /* 0x000f220008000800 */
[----:B------:R-:W-:-:S02]  /*33f30*/  PRMT R45, R26, 0x7772, RZ ;  /* 0x000077721a2d7816 */ /* 0x000fc400000000ff */
[-C--:B---3--:R-:W-:Y:S02]  /*33f40*/  IADD3 R8, P5, PT, R3, R29.reuse, RZ ;  /* 0x0000001d03087210 */ /* 0x088fe40007fbe0ff */
[----:B------:R-:W-:Y:S01]  /*33f50*/  LOP3.LUT R19, R0, 0x48, R33, 0xfe, !PT ;  /* 0x0000004800137812 */ /* 0x000fe200078efe21 */
[----:B-1----:R-:W-:Y:S01]  /*33f60*/  IMAD R11, R41, R28, RZ ;  /* 0x0000001c290b7224 */ /* 0x002fe200078e02ff */
[----:B------:R-:W-:Y:S01]  /*33f70*/  LEA.HI.X.SX32 R9, R3, R30, 0x1, P5 ;  /* 0x0000001e03097211 */ /* 0x000fe200028f0eff */
[-C--:B------:R-:W-:Y:S01]  /*33f80*/  IMAD R3, R39, R28.reuse, RZ ;  /* 0x0000001c27037224 */ /* 0x080fe200078e02ff */
[----:B------:R-:W-:Y:S02]  /*33f90*/  PRMT R35, R24, 0x7771, RZ ;  /* 0x0000777118237816 */ /* 0x000fe400000000ff */
[C---:B--2---:R-:W-:Y:S01]  /*33fa0*/  ISETP.LT.AND P1, PT, R19.reuse, UR5, !P0 ;  /* 0x0000000513007c0c */ /* 0x044fe2000c721270 */
[----:B------:R-:W-:Y:S01]  /*33fb0*/  IMAD R19, R19, R28, RZ ;  /* 0x0000001c13137224 */ /* 0x000fe200078e02ff */
[-C--:B------:R-:W-:Y:S01]  /*33fc0*/  IADD3 R10, P5, PT, R11, R29.reuse, RZ ;  /* 0x0000001d0b0a7210 */ /* 0x080fe20007fbe0ff */
[----:B------:R1:W-:Y:S01]  /*33fd0*/  @P6 STG.E.U8 desc[UR24][R8.64], R35 ;  /* 0x0000002308006986 */ /* 0x0003e2000c101118 */
[----:B------:R-:W2:Y:S01]  /*33fe0*/  LDCU UR5, c[0x0][0x39c] ;  /* 0x00007380ff0577ac */ /* 0x000ea20008000800 */
[----:B0-----:R-:W-:-:S02]  /*33ff0*/  IADD3 R16, P6, PT, R3, R29, RZ ;  /* 0x0000001d03107210 */ /* 0x001fc40007fde0ff */
[-C--:B------:R-:W-:Y:S02]  /*34000*/  LEA.HI.X.SX32 R11, R11, R30.reuse, 0x1, P5 ;  /* 0x0000001e0b0b7211 */ /* 0x080fe400028f0eff */
[----:B------:R-:W-:Y:S02]  /*34010*/  IADD3 R18, P5, PT, R19, R29, RZ ;  /* 0x0000001d13127210 */ /* 0x000fe40007fbe0ff */
[-C--:B------:R-:W-:Y:S01]  /*34020*/  LEA.HI.X.SX32 R17, R3, R30.reuse, 0x1, P6 ;  /* 0x0000001e03117211 */ /* 0x080fe200030f0eff */
[----:B------:R-:W-:Y:S01]  /*34030*/  @P3 STG.E.U8 desc[UR24][R10.64], R59 ;  /* 0x0000003b0a003986 */ /* 0x000fe2000c101118 */
[----:B------:R-:W-:Y:S02]  /*34040*/  LOP3.LUT R3, R0, 0x4a, R33, 0xfe, !PT ;  /* 0x0000004a00037812 */ /* 0x000fe400078efe21 */
[----:B------:R-:W-:Y:S01]  /*34050*/  LEA.HI.X.SX32 R19, R19, R30, 0x1, P5 ;  /* 0x0000001e13137211 */ /* 0x000fe200028f0eff */
[----:B------:R0:W-:Y:S01]  /*34060*/  @P2 STG.E.U8 desc[UR24][R16.64], R57 ;  /* 0x0000003910002986 */ /* 0x0001e2000c101118 */
[----:B-1----:R-:W-:-:S02]  /*34070*/  PRMT R35, R27, 0x7773, RZ ;  /* 0x000077731b237816 */ /* 0x002fc400000000ff */
[C---:B------:R-:W-:Y:S01]  /*34080*/  PRMT R37, R27.reuse, 0x7772, RZ ;  /* 0x000077721b257816 */ /* 0x040fe200000000ff */
[----:B------:R1:W-:Y:S01]  /*34090*/  @P1 STG.E.U8 desc[UR24][R18.64], R25 ;  /* 0x0000001912001986 */ /* 0x0003e2000c101118 */
[C---:B------:R-:W-:Y:S02]  /*340a0*/  PRMT R39, R27.reuse, 0x7771, RZ ;  /* 0x000077711b277816 */ /* 0x040fe400000000ff */
[----:B------:R-:W-:Y:S02]  /*340b0*/  PRMT R41, R27, 0x7770, RZ ;  /* 0x000077701b297816 */ /* 0x000fe400000000ff */
[C---:B------:R-:W-:Y:S01]  /*340c0*/  ISETP.LT.AND P5, PT, R3.reuse, UR6, !P0 ;  /* 0x0000000603007c0c */ /* 0x040fe2000c7a1270 */
[----:B------:R-:W-:Y:S01]  /*340d0*/  IMAD R3, R3, R28, RZ ;  /* 0x0000001c03037224 */ /* 0x000fe200078e02ff */
[C---:B------:R-:W-:Y:S01]  /*340e0*/  LOP3.LUT R27, R0.reuse, 0x4c, R33, 0xfe, !PT ;  /* 0x0000004c001b7812 */ /* 0x040fe200078efe21 */
[----:B------:R-:W3:Y:S01]  /*340f0*/  LDCU UR6, c[0x0][0x39c] ;  /* 0x00007380ff0677ac */ /* 0x000ee20008000800 */
[----:B------:R-:W-:-:S02]  /*34100*/  LOP3.LUT R9, R0, UR30, RZ, 0xfc, !PT ;  /* 0x0000001e00097c12 */ /* 0x000fc4000f8efcff */
[-C--:B------:R-:W-:Y:S01]  /*34110*/  IADD3 R8, P3, PT, R3, R29.reuse, RZ ;  /* 0x0000001d03087210 */ /* 0x080fe20007f7e0ff */
[CC--:B------:R-:W-:Y:S01]  /*34120*/  IMAD R24, R27.reuse, R28.reuse, RZ ;  /* 0x0000001c1b187224 */ /* 0x0c0fe200078e02ff */
[----:B------:R-:W-:Y:S01]  /*34130*/  ISETP.LT.AND P2, PT, R27, UR4, !P0 ;  /* 0x000000041b007c0c */ /* 0x000fe2000c741270 */
[C---:B0-----:R-:W-:Y:S01]  /*34140*/  IMAD R17, R9.reuse, R28, RZ ;  /* 0x0000001c09117224 */ /* 0x041fe200078e02ff */
[----:B--2---:R-:W-:Y:S01]  /*34150*/  ISETP.LT.AND P1, PT, R9, UR5, !P0 ;  /* 0x0000000509007c0c */ /* 0x004fe2000c721270 */
[----:B------:R-:W0:Y:S01]  /*34160*/  LDCU UR4, c[0x0][0x39c] ;  /* 0x00007380ff0477ac */ /* 0x000e220008000800 */
[----:B------:R-:W-:Y:S02]  /*34170*/  LEA.HI.X.SX32 R9, R3, R30, 0x1, P3 ;  /* 0x0000001e03097211 */ /* 0x000fe400018f0eff */
[-C--:B------:R-:W-:Y:S01]  /*34180*/  IADD3 R10, P6, PT, R24, R29.reuse, RZ ;  /* 0x0000001d180a7210 */ /* 0x080fe20007fde0ff */
[----:B------:R-:W2:Y:S01]  /*34190*/  LDCU UR5, c[0x0][0x39c] ;  /* 0x00007380ff0577ac */ /* 0x000ea20008000800 */
[----:B------:R-:W-:Y:S01]  /*341a0*/  LOP3.LUT R3, R0, 0x50, R33, 0xfe, !PT ;  /* 0x0000005000037812 */ /* 0x000fe200078efe21 */
[----:B------:R0:W-:Y:S01]  /*341b0*/  @P5 STG.E.U8 desc[UR24][R8.64], R55 ;  /* 0x0000003708005986 */ /* 0x0001e2000c101118 */
[----:B------:R-:W-:-:S02]  /*341c0*/  IADD3 R16, P3, PT, R17, R29, RZ ;  /* 0x0000001d11107210 */ /* 0x000fc40007f7e0ff */
[----:B------:R-:W-:Y:S02]  /*341d0*/  LEA.HI.X.SX32 R11, R24, R30, 0x1, P6 ;  /* 0x0000001e180b7211 */ /* 0x000fe400030f0eff */
[C---:B----4-:R-:W-:Y:S01]  /*341e0*/  ISETP.LT.AND P5, PT, R3.reuse, UR8, !P0 ;  /* 0x0000000803007c0c */ /* 0x050fe2000c7a1270 */
[----:B------:R-:W-:Y:S01]  /*341f0*/  IMAD R3, R3, R28, RZ ;  /* 0x0000001c03037224 */ /* 0x000fe200078e02ff */
[----:B------:R-:W-:Y:S01]  /*34200*/  LEA.HI.X.SX32 R17, R17, R30, 0x1, P3 ;  /* 0x0000001e11117211 */ /* 0x000fe200018f0eff */
[----:B------:R-:W-:Y:S01]  /*34210*/  @P2 STG.E.U8 desc[UR24][R10.64], R53 ;  /* 0x000000350a002986 */ /* 0x000fe2000c101118 */
[C-C-:B------:R-:W-:Y:S01]  /*34220*/  LOP3.LUT R27, R0.reuse, 0x52, R33.reuse, 0xfe, !PT ;  /* 0x00000052001b7812 */ /* 0x140fe200078efe21 */
[----:B------:R-:W4:Y:S01]  /*34230*/  LDCU UR8, c[0x0][0x39c] ;  /* 0x00007380ff0877ac */ /* 0x000f220008000800 */
[----:B-1----:R-:W-:Y:S01]  /*34240*/  LOP3.LUT R25, R0, 0x54, R33, 0xfe, !PT ;  /* 0x0000005400197812 */ /* 0x002fe200078efe21 */
[----:B------:R1:W-:Y:S01]  /*34250*/  @P1 STG.E.U8 desc[UR24][R16.64], R51 ;  /* 0x0000003310001986 */ /* 0x0003e2000c101118 */
[----:B------:R-:W-:-:S02]  /*34260*/  IADD3 R18, P1, PT, R3, R29, RZ ;  /* 0x0000001d03127210 */ /* 0x000fc40007f3e0ff */
[----:B0-----:R-:W-:Y:S01]  /*34270*/  ISETP.LT.AND P2, PT, R27, UR4, !P0 ;  /* 0x000000041b007c0c */ /* 0x001fe2000c741270 */
[----:B------:R-:W-:Y:S01]  /*34280*/  IMAD R8, R25, R28, RZ ;  /* 0x0000001c19087224 */ /* 0x000fe200078e02ff */
[----:B------:R-:W-:Y:S01]  /*34290*/  LEA.HI.X.SX32 R19, R3, R30, 0x1, P1 ;  /* 0x0000001e03137211 */ /* 0x000fe200008f0eff */
[----:B------:R-:W-:Y:S01]  /*342a0*/  IMAD R3, R27, R28, RZ ;  /* 0x0000001c1b037224 */ /* 0x000fe200078e02ff */
[----:B--2---:R-:W-:Y:S01]  /*342b0*/  ISETP.LT.AND P1, PT, R25, UR5, !P0 ;  /* 0x0000000519007c0c */ /* 0x004fe2000c721270 */
[----:B------:R-:W0:Y:S01]  /*342c0*/  LDCU UR4, c[0x0][0x39c] ;  /* 0x00007380ff0477ac */ /* 0x000e220008000800 */
[----:B------:R-:W-:Y:S01]  /*342d0*/  LOP3.LUT R9, R0, 0x56, R33, 0xfe, !PT ;  /* 0x0000005600097812 */ /* 0x000fe200078efe21 */
[----:B------:R2:W-:Y:S01]  /*342e0*/  @P5 STG.E.U8 desc[UR24][R18.64], R49 ;  /* 0x0000003112005986 */ /* 0x0005e2000c101118 */
[-C--:B------:R-:W-:Y:S01]  /*342f0*/  IADD3 R24, P5, PT, R8, R29.reuse, RZ ;  /* 0x0000001d08187210 */ /* 0x080fe20007fbe0ff */
[----:B------:R-:W4:Y:S01]  /*34300*/  LDCU UR5, c[0x0][0x39c] ;  /* 0x00007380ff0577ac */ /* 0x000f220008000800 */
[----:B-1----:R-:W-:-:S02]  /*34310*/  IADD3 R16, P3, PT, R3, R29, RZ ;  /* 0x0000001d03107210 */ /* 0x002fc40007f7e0ff */
[-C--:B------:R-:W-:Y:S02]  /*34320*/  LEA.HI.X.SX32 R25, R8, R30.reuse, 0x1, P5 ;  /* 0x0000001e08197211 */ /* 0x080fe400028f0eff */
[----:B------:R-:W-:Y:S01]  /*34330*/  LEA.HI.X.SX32 R17, R3, R30, 0x1, P3 ;  /* 0x0000001e03117211 */ /* 0x000fe200018f0eff */
[C---:B------:R-:W-:Y:S01]  /*34340*/  IMAD R3, R9.reuse, R28, RZ ;  /* 0x0000001c09037224 */ /* 0x040fe200078e02ff */
[----:B---3--:R-:W-:Y:S01]  /*34350*/  ISETP.LT.AND P3, PT, R9, UR6, !P0 ;  /* 0x0000000609007c0c */ /* 0x008fe2000c761270 */
[----:B------:R-:W1:Y:S01]  /*34360*/  LDCU UR6, c[0x0][0x39c] ;  /* 0x00007380ff0677ac */ /* 0x000e620008000800 */
[----:B------:R-:W3:Y:S01]  /*34370*/  LDS.128 R8, [R2] ;  /* 0x0000000002087984 */ /* 0x000ee20000000c00 */
[C-C-:B--2---:R-:W-:Y:S02]  /*34380*/  LOP3.LUT R49, R0.reuse, 0x58, R33.reuse, 0xfe, !PT ;  /* 0x0000005800317812 */ /* 0x144fe400078efe21 */
[----:B------:R-:W-:Y:S01]  /*34390*/  LOP3.LUT R27, R0, 0x5a, R33, 0xfe, !PT ;  /* 0x0000005a001b7812 */ /* 0x000fe200078efe21 */
[----:B------:R2:W-:Y:S01]  /*343a0*/  @P2 STG.E.U8 desc[UR24][R16.64], R47 ;  /* 0x0000002f10002986 */ /* 0x0005e2000c101118 */
[----:B------:R-:W-:-:S02]  /*343b0*/  PRMT R43, R26, 0x7773, RZ ;  /* 0x000077731a2b7816 */ /* 0x000fc400000000ff */
[----:B0-----:R-:W-:Y:S01]  /*343c0*/  ISETP.LT.AND P2, PT, R27, UR4, !P0 ;  /* 0x000000041b007c0c */ /* 0x001fe2000c741270 */
[----:B------:R0:W-:Y:S01]  /*343d0*/  @P1 STG.E.U8 desc[UR24][R24.64], R45 ;  /* 0x0000002d18001986 */ /* 0x0001e2000c101118 */
[-C--:B------:R-:W-:Y:S01]  /*343e0*/  IADD3 R18, P1, PT, R3, R29.reuse, RZ ;  /* 0x0000001d03127210 */ /* 0x080fe20007f3e0ff */
[----:B------:R-:W-:Y:S01]  /*343f0*/  IMAD R26, R27, R28, RZ ;  /* 0x0000001c1b1a7224 */ /* 0x000fe200078e02ff */
[----:B------:R-:W-:Y:S01]  /*34400*/  LOP3.LUT R27, R0, UR31, RZ, 0xfc, !PT ;  /* 0x0000001f001b7c12 */ /* 0x000fe2000f8efcff */
[----:B------:R-:W1:Y:S01]  /*34410*/  LDCU UR4, c[0x0][0x39c] ;  /* 0x00007380ff0477ac */ /* 0x000e620008000800 */
[----:B------:R-:W-:Y:S01]  /*34420*/  LEA.HI.X.SX32 R19, R3, R30, 0x1, P1 ;  /* 0x0000001e03137211 */ /* 0x000fe200008f0eff */
[C---:B------:R-:W-:Y:S01]  /*34430*/  IMAD R3, R49.reuse, R28, RZ ;  /* 0x0000001c31037224 */ /* 0x040fe200078e02ff */
[----:B----4-:R-:W-:Y:S01]  /*34440*/  ISETP.LT.AND P1, PT, R49, UR8, !P0 ;  /* 0x0000000831007c0c */ /* 0x010fe2000c721270 */
[----:B------:R-:W4:Y:S01]  /*34450*/  LDCU UR8, c[0x0][0x39c] ;  /* 0x00007380ff0877ac */ /* 0x000f220008000800 */
[----:B------:R-:W-:Y:S01]  /*34460*/  SHF.R.U32.HI R49, RZ, 0x6, R134 ;  /* 0x00000006ff317819 */ /* 0x000fe20000011686 */
[----:B------:R1:W-:Y:S01]  /*34470*/  @P3 STG.E.U8 desc[UR24][R18.64], R43 ;  /* 0x0000002b12003986 */ /* 0x0003e2000c101118 */
[----:B--2---:R-:W-:-:S02]  /*34480*/  IADD3 R16, P3, PT, R3, R29, RZ ;  /* 0x0000001d03107210 */ /* 0x004fc40007f7e0ff */
[-C--:B0-----:R-:W-:Y:S02]  /*34490*/  IADD3 R24, P5, PT, R26, R29.reuse, RZ ;  /* 0x0000001d1a187210 */ /* 0x081fe40007fbe0ff */
[--C-:B------:R-:W-:Y:S02]  /*344a0*/  LOP3.LUT R45, R0, 0x5c, R33.reuse, 0xfe, !PT ;  /* 0x0000005c002d7812 */ /* 0x100fe400078efe21 */
[-C--:B------:R-:W-:Y:S02]  /*344b0*/  LEA.HI.X.SX32 R17, R3, R30.reuse, 0x1, P3 ;  /* 0x0000001e03117211 */ /* 0x080fe400018f0eff */
[----:B------:R-:W-:Y:S01]  /*344c0*/  LEA.HI.X.SX32 R25, R26, R30, 0x1, P5 ;  /* 0x0000001e1a197211 */ /* 0x000fe200028f0eff */
[CC--:B------:R-:W-:Y:S01]  /*344d0*/  IMAD R3, R45.reuse, R28.reuse, RZ ;  /* 0x0000001c2d037224 */ /* 0x0c0fe200078e02ff */
[----:B------:R-:W-:Y:S01]  /*344e0*/  ISETP.LT.AND P3, PT, R45, UR5, !P0 ;  /* 0x000000052d007c0c */ /* 0x000fe2000c761270 */
[----:B------:R0:W-:Y:S01]  /*344f0*/  @P1 STG.E.U8 desc[UR24][R16.64], R41 ;  /* 0x0000002910001986 */ /* 0x0001e2000c101118 */
[C---:B-1----:R-:W-:Y:S01]  /*34500*/  ISETP.LT.AND P1, PT, R27.reuse, UR6, !P0 ;  /* 0x000000061b007c0c */ /* 0x042fe2000c721270 */
[----:B------:R-:W-:Y:S01]  /*34510*/  IMAD R27, R27, R28, RZ ;  /* 0x0000001c1b1b7224 */ /* 0x000fe200078e02ff */
[----:B------:R-:W-:Y:S01]  /*34520*/  LOP3.LUT R45, R0, 0x60, R33, 0xfe, !PT ;  /* 0x00000060002d7812 */ /* 0x000fe200078efe21 */
[----:B------:R1:W-:Y:S01]  /*34530*/  @P2 STG.E.U8 desc[UR24][R24.64], R39 ;  /* 0x0000002718002986 */ /* 0x0003e2000c101118 */
[-C--:B------:R-:W-:Y:S01]  /*34540*/  IADD3 R18, P2, PT, R3, R29.reuse, RZ ;  /* 0x0000001d03127210 */ /* 0x080fe20007f5e0ff */
[----:B------:R-:W2:Y:S01]  /*34550*/  LDCU UR5, c[0x0][0x39c] ;  /* 0x00007380ff0577ac */ /* 0x000ea20008000800 */
[----:B------:R-:W-:-:S02]  /*34560*/  IADD3 R26, P5, PT, R27, R29, RZ ;  /* 0x0000001d1b1a7210 */ /* 0x000fc40007fbe0ff */
[----:B------:R-:W-:Y:S01]  /*34570*/  LEA.HI.X.SX32 R19, R3, R30, 0x1, P2 ;  /* 0x0000001e03137211 */ /* 0x000fe200010f0eff */
[----:B------:R-:W-:Y:S01]  /*34580*/  IMAD R3, R45, R28, RZ ;  /* 0x0000001c2d037224 */ /* 0x000fe200078e02ff */
[-C--:B------:R-:W-:Y:S01]  /*34590*/  LEA.HI.X.SX32 R27, R27, R30.reuse, 0x1, P5 ;  /* 0x0000001e1b1b7211 */ /* 0x080fe200028f0eff */
[----:B------:R-:W4:Y:S01]  /*345a0*/  LDCU UR6, c[0x0][0x39c] ;  /* 0x00007380ff0677ac */ /* 0x000f220008000800 */
[----:B------:R-:W-:Y:S01]  /*345b0*/  ISETP.LT.AND P2, PT, R45, UR9, !P0 ;  /* 0x000000092d007c0c */ /* 0x000fe2000c741270 */
[----:B------:R4:W-:Y:S01]  /*345c0*/  @P3 STG.E.U8 desc[UR24][R18.64], R37 ;  /* 0x0000002512003986 */ /* 0x0009e2000c101118 */
[C---:B0-----:R-:W-:Y:S01]  /*345d0*/  IADD3 R16, P5, PT, R3.reuse, R29, RZ ;  /* 0x0000001d03107210 */ /* 0x041fe20007fbe0ff */
[----:B------:R-:W0:Y:S01]  /*345e0*/  LDCU UR9, c[0x0][0x39c] ;  /* 0x00007380ff0977ac */ /* 0x000e220008000800 */
[----:B------:R-:W-:Y:S01]  /*345f0*/  LOP3.LUT R43, R0, 0x62, R33, 0xfe, !PT ;  /* 0x00000062002b7812 */ /* 0x000fe200078efe21 */
[----:B------:R0:W-:Y:S01]  /*34600*/  @P1 STG.E.U8 desc[UR24][R26.64], R35 ;  /* 0x000000231a001986 */ /* 0x0001e2000c101118 */
[----:B------:R-:W-:-:S02]  /*34610*/  LEA.HI.X.SX32 R17, R3, R30, 0x1, P5 ;  /* 0x0000001e03117211 */ /* 0x000fc400028f0eff */
[--C-:B------:R-:W-:Y:S01]  /*34620*/  LOP3.LUT R3, R0, 0x64, R33.reuse, 0xfe, !PT ;  /* 0x0000006400037812 */ /* 0x100fe200078efe21 */
[-C--:B-1----:R-:W-:Y:S01]  /*34630*/  IMAD R25, R43, R28.reuse, RZ ;  /* 0x0000001c2b197224 */ /* 0x082fe200078e02ff */
[----:B---3--:R-:W-:Y:S02]  /*34640*/  PRMT R39, R8, 0x7770, RZ ;  /* 0x0000777008277816 */ /* 0x008fe400000000ff */
[C---:B--2---:R-:W-:Y:S01]  /*34650*/  ISETP.LT.AND P5, PT, R3.reuse, UR5, !P0 ;  /* 0x0000000503007c0c */ /* 0x044fe2000c7a1270 */
[----:B------:R-:W-:Y:S01]  /*34660*/  IMAD R3, R3, R28, RZ ;  /* 0x0000001c03037224 */ /* 0x000fe200078e02ff */
[----:B------:R-:W-:Y:S01]  /*34670*/  ISETP.LT.AND P3, PT, R43, UR4, !P0 ;  /* 0x000000042b007c0c */ /* 0x000fe2000c761270 */
[----:B------:R-:W1:Y:S01]  /*34680*/  LDCU UR4, c[0x0][0x39c] ;  /* 0x00007380ff0477ac */ /* 0x000e620008000800 */
[----:B------:R2:W-:Y:S01]  /*34690*/  @P2 STG.E.U8 desc[UR24][R16.64], R39 ;  /* 0x0000002710002986 */ /* 0x0005e2000c101118 */
[-C--:B------:R-:W-:Y:S02]  /*346a0*/  IADD3 R24, P1, PT, R25, R29.reuse, RZ ;  /* 0x0000001d19187210 */ /* 0x080fe40007f3e0ff */
[----:B------:R-:W-:Y:S01]  /*346b0*/  LOP3.LUT R41, R0, 0x66, R33, 0xfe, !PT ;  /* 0x0000006600297812 */ /* 0x000fe200078efe21 */
[----:B------:R-:W3:Y:S01]  /*346c0*/  LDCU UR5, c[0x0][0x39c] ;  /* 0x00007380ff0577ac */ /* 0x000ee20008000800 */
[----:B----4-:R-:W-:-:S02]  /*346d0*/  IADD3 R18, P2, PT, R3, R29, RZ ;  /* 0x0000001d03127210 */ /* 0x010fc40007f5e0ff */
[-C--:B------:R-:W-:Y:S02]  /*346e0*/  LEA.HI.X.SX32 R25, R25, R30.reuse, 0x1, P1 ;  /* 0x0000001e19197211 */ /* 0x080fe400008f0eff */
[----:B------:R-:W-:Y:S02]  /*346f0*/  PRMT R37, R8, 0x7771, RZ ;  /* 0x0000777108257816 */ /* 0x000fe400000000ff */
[----:B------:R-:W-:Y:S01]  /*34700*/  LEA.HI.X.SX32 R19, R3, R30, 0x1, P2 ;  /* 0x0000001e03137211 */ /* 0x000fe200010f0eff */
[C---:B------:R-:W-:Y:S01]  /*34710*/  IMAD R3, R41.reuse, R28, RZ ;  /* 0x0000001c29037224 */ /* 0x040fe200078e02ff */
[----:B------:R-:W-:Y:S01]  /*34720*/  ISETP.LT.AND P1, PT, R41, UR6, !P0 ;  /* 0x0000000629007c0c */ /* 0x000fe2000c721270 */
[----:B------:R4:W-:Y:S01]  /*34730*/  @P3 STG.E.U8 desc[UR24][R24.64], R37 ;  /* 0x0000002518003986 */ /* 0x0009e2000c101118 */
[----:B0-----:R-:W-:Y:S01]  /*34740*/  LOP3.LUT R35, R0, 0x68, R33, 0xfe, !PT ;  /* 0x0000006800237812 */ /* 0x001fe200078efe21 */
[----:B------:R-:W0:Y:S01]  /*34750*/  LDCU UR6, c[0x0][0x39c] ;  /* 0x00007380ff0677ac */ /* 0x000e220008000800 */
[----:B--2---:R-:W-:-:S02]  /*34760*/  IADD3 R16, P2, PT, R3, R29, RZ ;  /* 0x0000001d03107210 */ /* 0x004fc40007f5e0ff */
[----:B------:R-:W-:Y:S01]  /*34770*/  PRMT R27, R8, 0x7772, RZ ;  /* 0x00007772081b7816 */ /* 0x000fe200000000ff */
[----:B------:R-:W-:Y:S01]  /*34780*/  IMAD R26, R35, R28, RZ ;  /* 0x0000001c231a7224 */ /* 0x000fe200078e02ff */
[----:B------:R-:W-:Y:S02]  /*34790*/  LEA.HI.X.SX32 R17, R3, R30, 0x1, P2 ;  /* 0x0000001e03117211 */ /* 0x000fe400010f0eff */
[----:B-1----:R-:W-:Y:S01]  /*347a0*/  ISETP.LT.AND P3, PT, R35, UR4, !P0 ;  /* 0x0000000423007c0c */ /* 0x002fe2000c761270 */
[----:B------:R1:W-:Y:S01]  /*347b0*/  @P5 STG.E.U8 desc[UR24][R18.64], R27 ;  /* 0x0000001b12005986 */ /* 0x0003e2000c101118 */
[----:B------:R-:W2:Y:S01]  /*347c0*/  LDCU UR4, c[0x0][0x39c] ;  /* 0x00007380ff0477ac */ /* 0x000ea20008000800 */
[--C-:B----4-:R-:W-:Y:S02]  /*347d0*/  LOP3.LUT R25, R0, 0x6a, R33.reuse, 0xfe, !PT ;  /* 0x0000006a00197812 */ /* 0x110fe400078efe21 */
[----:B------:R-:W-:Y:S02]  /*347e0*/  PRMT R37, R8, 0x7773, RZ ;  /* 0x0000777308257816 */ /* 0x000fe400000000ff */
[C---:B---3--:R-:W-:Y:S01]  /*347f0*/  ISETP.LT.AND P2, PT, R25.reuse, UR5, !P0 ;  /* 0x0000000519007c0c */ /* 0x048fe2000c741270 */
[----:B------:R-:W-:Y:S01]  /*34800*/  IMAD R3, R25, R28, RZ ;  /* 0x0000001c19037224 */ /* 0x000fe200078e02ff */
[----:B------:R-:W-:Y:S01]  /*34810*/  IADD3 R24, P5, PT, R26, R29, RZ ;  /* 0x0000001d1a187210 */ /* 0x000fe20007fbe0ff */
[----:B------:R3:W-:Y:S01]  /*34820*/  @P1 STG.E.U8 desc[UR24][R16.64], R37 ;  /* 0x0000002510001986 */ /* 0x0007e2000c101118 */
[----:B------:R-:W4:Y:S01]  /*34830*/  LDCU UR5, c[0x0][0x39c] ;  /* 0x00007380ff0577ac */ /* 0x000f220008000800 */
[----:B------:R-:W-:-:S02]  /*34840*/  LOP3.LUT R41, R0, 0x6c, R33, 0xfe, !PT ;  /* 0x0000006c00297812 */ /* 0x000fc400078efe21 */
[-C--:B-1----:R-:W-:Y:S02]  /*34850*/  IADD3 R18, P1, PT, R3, R29.reuse, RZ ;  /* 0x0000001d03127210 */ /* 0x082fe40007f3e0ff */
[-C--:B------:R-:W-:Y:S02]  /*34860*/  LEA.HI.X.SX32 R25, R26, R30.reuse, 0x1, P5 ;  /* 0x0000001e1a197211 */ /* 0x080fe400028f0eff */
[----:B------:R-:W-:Y:S02]  /*34870*/  PRMT R35, R9, 0x7770, RZ ;  /* 0x0000777009237816 */ /* 0x000fe400000000ff */
[----:B------:R-:W-:Y:S01]  /*34880*/  LEA.HI.X.SX32 R19, R3, R30, 0x1, P1 ;  /* 0x0000001e03137211 */ /* 0x000fe200008f0eff */
[CC--:B------:R-:W-:Y:S01]  /*34890*/  IMAD R3, R41.reuse, R28.reuse, RZ ;  /* 0x0000001c29037224 */ /* 0x0c0fe200078e02ff */
[----:B------:R-:W-:Y:S01]  /*348a0*/  LOP3.LUT R39, R0, UR32, RZ, 0xfc, !PT ;  /* 0x0000002000277c12 */ /* 0x000fe2000f8efcff */
[----:B------:R1:W-:Y:S01]  /*348b0*/  @P3 STG.E.U8 desc[UR24][R24.64], R35 ;  /* 0x0000002318003986 */ /* 0x0003e2000c101118 */
[----:B------:R-:W-:Y:S01]  /*348c0*/  ISETP.LT.AND P1, PT, R41, UR8, !P0 ;  /* 0x0000000829007c0c */ /* 0x000fe2000c721270 */
[----:B------:R-:W0:Y:S01]  /*348d0*/  LDCU UR8, c[0x0][0x39c] ;  /* 0x00007380ff0877ac */ /* 0x000e220008000800 */
[----:B------:R-:W-:Y:S01]  /*348e0*/  PRMT R27, R9, 0x7771, RZ ;  /* 0x00007771091b7816 */ /* 0x000fe200000000ff */
[----:B------:R-:W-:Y:S01]  /*348f0*/  IMAD R8, R39, R28, RZ ;  /* 0x0000001c27087224 */ /* 0x000fe200078e02ff */
[----:B---3--:R-:W-:-:S02]  /*34900*/  IADD3 R16, P3, PT, R3, R29, RZ ;  /* 0x0000001d03107210 */ /* 0x008fc40007f7e0ff */
[C-C-:B------:R-:W-:Y:S01]  /*34910*/  LOP3.LUT R37, R0.reuse, 0x72, R33.reuse, 0xfe, !PT ;  /* 0x0000007200257812 */ /* 0x140fe200078efe21 */
[----:B------:R3:W-:Y:S01]  /*34920*/  @P2 STG.E.U8 desc[UR24][R18.64], R27 ;  /* 0x0000001b12002986 */ /* 0x0007e2000c101118 */
[----:B------:R-:W-:Y:S02]  /*34930*/  LEA.HI.X.SX32 R17, R3, R30, 0x1, P3 ;  /* 0x0000001e03117211 */ /* 0x000fe400018f0eff */
[----:B--2---:R-:W-:Y:S01]  /*34940*/  ISETP.LT.AND P2, PT, R39, UR4, !P0 ;  /* 0x0000000427007c0c */ /* 0x004fe2000c741270 */
[----:B------:R-:W2:Y:S01]  /*34950*/  LDCU UR4, c[0x0][0x39c] ;  /* 0x00007380ff0477ac */ /* 0x000ea20008000800 */
[----:B-1----:R-:W-:Y:S02]  /*34960*/  LOP3.LUT R25, R0, 0x70, R33, 0xfe, !PT ;  /* 0x0000007000197812 */ /* 0x002fe400078efe21 */
[----:B------:R-:W-:Y:S02]  /*34970*/  PRMT R35, R9, 0x7772, RZ ;  /* 0x0000777209237816 */ /* 0x000fe400000000ff */
[CC--:B------:R-:W-:Y:S01]  /*34980*/  IADD3 R24, P5, PT, R8.reuse, R29.reuse, RZ ;  /* 0x0000001d08187210 */ /* 0x0c0fe20007fbe0ff */
[C---:B------:R-:W-:Y:S01]  /*34990*/  IMAD R3, R25.reuse, R28, RZ ;  /* 0x0000001c19037224 */ /* 0x040fe200078e02ff */
[----:B----4-:R-:W-:Y:S01]  /*349a0*/  ISETP.LT.AND P3, PT, R25, UR5, !P0 ;  /* 0x0000000519007c0c */ /* 0x010fe2000c761270 */
[----:B------:R1:W-:Y:S01]  /*349b0*/  @P1 STG.E.U8 desc[UR24][R16.64], R35 ;  /* 0x0000002310001986 */ /* 0x0003e2000c101118 */
[----:B------:R-:W-:Y:S01]  /*349c0*/  LEA.HI.X.SX32 R25, R8, R30, 0x1, P5 ;  /* 0x0000001e08197211 */ /* 0x000fe200028f0eff */
[----:B------:R-:W4:Y:S01]  /*349d0*/  LDCU UR5, c[0x0][0x39c] ;  /* 0x00007380ff0577ac */ /* 0x000f220008000800 */
[----:B------:R-:W-:-:S02]  /*349e0*/  IADD3 R8, P1, PT, R3, R29, RZ ;  /* 0x0000001d03087210 */ /* 0x000fc40007f3e0ff */
[----:B---3--:R-:W-:Y:S02]  /*349f0*/  PRMT R27, R9, 0x7773, RZ ;  /* 0x00007773091b7816 */ /* 0x008fe400000000ff */
[----:B------:R-:W-:Y:S01]  /*34a00*/  LEA.HI.X.SX32 R9, R3, R30, 0x1, P1 ;  /* 0x0000001e03097211 */ /* 0x000fe200008f0eff */
[C---:B------:R-:W-:Y:S01]  /*34a10*/  IMAD R3, R37.reuse, R28, RZ ;  /* 0x0000001c25037224 */ /* 0x040fe200078e02ff */
[----:B0-----:R-:W-:Y:S01]  /*34a20*/  ISETP.LT.AND P5, PT, R37, UR6, !P0 ;  /* 0x0000000625007c0c */ /* 0x001fe2000c7a1270 */
[----:B------:R0:W-:Y:S01]  /*34a30*/  @P2 STG.E.U8 desc[UR24][R24.64], R27 ;  /* 0x0000001b18002986 */ /* 0x0001e2000c101118 */
[C-C-:B------:R-:W-:Y:S01]  /*34a40*/  LOP3.LUT R39, R0.reuse, 0x74, R33.reuse, 0xfe, !PT ;  /* 0x0000007400277812 */ /* 0x140fe200078efe21 */
[----:B------:R-:W3:Y:S01]  /*34a50*/  LDCU UR6, c[0x0][0x39c] ;  /* 0x00007380ff0677ac */ /* 0x000ee20008000800 */
[----:B-1----:R-:W-:Y:S02]  /*34a60*/  IADD3 R16, P2, PT, R3, R29, RZ ;  /* 0x0000001d03107210 */ /* 0x002fe40007f5e0ff */
[----:B------:R-:W-:-:S02]  /*34a70*/  LOP3.LUT R35, R0, 0x76, R33, 0xfe, !PT ;  /* 0x0000007600237812 */ /* 0x000fc400078efe21 */
[C---:B------:R-:W-:Y:S02]  /*34a80*/  PRMT R19, R10.reuse, 0x7770, RZ ;  /* 0x000077700a137816 */ /* 0x040fe400000000ff */
[----:B------:R-:W-:Y:S01]  /*34a90*/  LEA.HI.X.SX32 R17, R3, R30, 0x1, P2 ;  /* 0x0000001e03117211 */ /* 0x000fe200010f0eff */
[-C--:B------:R-:W-:Y:S01]  /*34aa0*/  IMAD R3, R39, R28.reuse, RZ ;  /* 0x0000001c27037224 */ /* 0x080fe200078e02ff */
[----:B------:R-:W-:Y:S01]  /*34ab0*/  PRMT R37, R10, 0x7771, RZ ;  /* 0x000077710a257816 */ /* 0x000fe200000000ff */
[----:B0-----:R-:W-:Y:S01]  /*34ac0*/  IMAD R24, R35, R28, RZ ;  /* 0x0000001c23187224 */ /* 0x001fe200078e02ff */
[----:B--2---:R-:W-:Y:S01]  /*34ad0*/  ISETP.LT.AND P1, PT, R39, UR4, !P0 ;  /* 0x0000000427007c0c */ /* 0x004fe2000c721270 */
[----:B------:R0:W-:Y:S01]  /*34ae0*/  @P3 STG.E.U8 desc[UR24][R8.64], R19 ;  /* 0x0000001308003986 */ /* 0x0001e2000c101118 */
[----:B----4-:R-:W-:Y:S01]  /*34af0*/  ISETP.LT.AND P2, PT, R35, UR5, !P0 ;  /* 0x0000000523007c0c */ /* 0x010fe2000c741270 */
[----:B------:R-:W1:Y:S01]  /*34b00*/  LDCU UR4, c[0x0][0x39c] ;  /* 0x00007380ff0477ac */ /* 0x000e620008000800 */
[-C--:B------:R-:W-:Y:S01]  /*34b10*/  IADD3 R18, P3, PT, R3, R29.reuse, RZ ;  /* 0x0000001d03127210 */ /* 0x080fe20007f7e0ff */
[----:B------:R2:W-:Y:S01]  /*34b20*/  @P5 STG.E.U8 desc[UR24][R16.64], R37 ;  /* 0x0000002510005986 */ /* 0x0005e2000c101118 */
[----:B------:R-:W-:Y:S01]  /*34b30*/  IADD3 R26, P6, PT, R24, R29, RZ ;  /* 0x0000001d181a7210 */ /* 0x000fe20007fde0ff */
[----:B------:R-:W4:Y:S01]  /*34b40*/  LDCU UR5, c[0x0][0x39c] ;  /* 0x00007380ff0577ac */ /* 0x000f220008000800 */
[----:B------:R-:W-:-:S02]  /*34b50*/  PRMT R25, R10, 0x7772, RZ ;  /* 0x000077720a197816 */ /* 0x000fc400000000ff */
[-C--:B------:R-:W-:Y:S02]  /*34b60*/  LEA.HI.X.SX32 R27, R24, R30.reuse, 0x1, P6 ;  /* 0x0000001e181b7211 */ /* 0x080fe400030f0eff */
[----:B------:R-:W-:Y:S02]  /*34b70*/  PRMT R35, R10, 0x7773, RZ ;  /* 0x000077730a237816 */ /* 0x000fe400000000ff */
[----:B0-----:R-:W-:Y:S02]  /*34b80*/  LOP3.LUT R8, R31, 0x84, RZ, 0xfc, !PT ;  /* 0x000000841f087812 */ /* 0x001fe400078efcff */
[----:B------:R-:W-:Y:S02]  /*34b90*/  LEA.HI.X.SX32 R19, R3, R30, 0x1, P3 ;  /* 0x0000001e03137211 */ /* 0x000fe400018f0eff */
[----:B--2---:R-:W-:Y:S02]  /*34ba0*/  LOP3.LUT R37, R0, 0x78, R33, 0xfe, !PT ;  /* 0x0000007800257812 */ /* 0x004fe400078efe21 */
[----:B------:R-:W-:Y:S01]  /*34bb0*/  ISETP.LT.AND P5, PT, R8, UR8, !P0 ;  /* 0x0000000808007c0c */ /* 0x000fe2000c7a1270 */
[----:B------:R0:W-:Y:S01]  /*34bc0*/  @P1 STG.E.U8 desc[UR24][R18.64], R25 ;  /* 0x0000001912001986 */ /* 0x0001e2000c101118 */
[C---:B---3--:R-:W-:Y:S01]  /*34bd0*/  ISETP.LT.AND P3, PT, R37.reuse, UR6, !P0 ;  /* 0x0000000625007c0c */ /* 0x048fe2000c761270 */
[----:B------:R-:W-:Y:S01]  /*34be0*/  IMAD R8, R37, R28, RZ ;  /* 0x0000001c25087224 */ /* 0x000fe200078e02ff */
[----:B------:R-:W2:Y:S01]  /*34bf0*/  LDCU UR8, c[0x0][0x39c] ;  /* 0x00007380ff0877ac */ /* 0x000ea20008000800 */
[----:B------:R3:W-:Y:S01]  /*34c00*/  @P2 STG.E.U8 desc[UR24][R26.64], R35 ;  /* 0x000000231a002986 */ /* 0x0007e2000c101118 */
[----:B------:R-:W-:-:S02]  /*34c10*/  PRMT R39, R11, 0x7770, RZ ;  /* 0x000077700b277816 */ /* 0x000fc400000000ff */
[C-C-:B------:R-:W-:Y:S01]  /*34c20*/  LOP3.LUT R3, R0.reuse, 0xfe, R49.reuse, 0xfe, !PT ;  /* 0x000000fe00037812 */ /* 0x140fe200078efe31 */
[----:B------:R-:W2:Y:S01]  /*34c30*/  LDCU UR6, c[0x0][0x39c] ;  /* 0x00007380ff0677ac */ /* 0x000ea20008000800 */
[C-C-:B------:R-:W-:Y:S02]  /*34c40*/  LOP3.LUT R9, R0.reuse, 0xee, R49.reuse, 0xfe, !PT ;  /* 0x000000ee00097812 */ /* 0x140fe400078efe31 */
[C-C-:B------:R-:W-:Y:S02]  /*34c50*/  LOP3.LUT R17, R0.reuse, 0xde, R49.reuse, 0xfe, !PT ;  /* 0x000000de00117812 */ /* 0x140fe400078efe31 */
[C-C-:B0-----:R-:W-:Y:S02]  /*34c60*/  LOP3.LUT R19, R0.reuse, 0xce, R49.reuse, 0xfe, !PT ;  /* 0x000000ce00137812 */ /* 0x141fe400078efe31 */
[----:B------:R-:W-:Y:S02]  /*34c70*/  LOP3.LUT R25, R0, 0xbe, R49, 0xfe, !PT ;  /* 0x000000be00197812 */ /* 0x000fe400078efe31 */
[----:B---3--:R-:W-:-:S02]  /*34c80*/  IADD3 R26, P1, PT, R8, R29, RZ ;  /* 0x0000001d081a7210 */ /* 0x008fc40007f3e0ff */
[--C-:B------:R-:W-:Y:S02]  /*34c90*/  LOP3.LUT R35, R0, 0x7a, R33.reuse, 0xfe, !PT ;  /* 0x0000007a00237812 */ /* 0x100fe400078efe21 */
[----:B------:R-:W-:Y:S02]  /*34ca0*/  LEA.HI.X.SX32 R27, R8, R30, 0x1, P1 ;  /* 0x0000001e081b7211 */ /* 0x000fe400008f0eff */
[C---:B------:R-:W-:Y:S01]  /*34cb0*/  LOP3.LUT R33, R0.reuse, 0x7c, R33, 0xfe, !PT ;  /* 0x0000007c00217812 */ /* 0x040fe200078efe21 */
[C---:B------:R-:W-:Y:S01]  /*34cc0*/  IMAD R8, R35.reuse, R28, RZ ;  /* 0x0000001c23087224 */ /* 0x040fe200078e02ff */
[----:B-1----:R-:W-:Y:S01]  /*34cd0*/  ISETP.LT.AND P2, PT, R35, UR4, !P0 ;  /* 0x0000000423007c0c */ /* 0x002fe2000c741270 */
[----:B------:R-:W0:Y:S01]  /*34ce0*/  LDCU UR4, c[0x0][0x39c] ;  /* 0x00007380ff0477ac */ /* 0x000e220008000800 */
[C-C-:B------:R-:W-:Y:S01]  /*34cf0*/  LOP3.LUT R45, R0.reuse, 0xae, R49.reuse, 0xfe, !PT ;  /* 0x000000ae002d7812 */ /* 0x140fe200078efe31 */
[----:B------:R1:W-:Y:S01]  /*34d00*/  @P3 STG.E.U8 desc[UR24][R26.64], R39 ;  /* 0x000000271a003986 */ /* 0x0003e2000c101118 */
[----:B------:R-:W-:-:S02]  /*34d10*/  LOP3.LUT R47, R0, 0x9e, R49, 0xfe, !PT ;  /* 0x0000009e002f7812 */ /* 0x000fc400078efe31 */
[C---:B------:R-:W-:Y:S02]  /*34d20*/  LOP3.LUT R49, R0.reuse, 0x8e, R49, 0xfe, !PT ;  /* 0x0000008e00317812 */ /* 0x040fe400078efe31 */
[----:B------:R-:W-:Y:S01]  /*34d30*/  LOP3.LUT R35, R0, UR11, RZ, 0xfc, !PT ;  /* 0x0000000b00237c12 */ /* 0x000fe2000f8efcff */
[C---:B------:R-:W-:Y:S01]  /*34d40*/  IMAD R0, R33.reuse, R28, RZ ;  /* 0x0000001c21007224 */ /* 0x040fe200078e02ff */
[CC--:B------:R-:W-:Y:S02]  /*34d50*/  IADD3 R32, P6, PT, R8.reuse, R29.reuse, RZ ;  /* 0x0000001d08207210 */ /* 0x0c0fe40007fde0ff */
[----:B----4-:R-:W-:Y:S01]  /*34d60*/  ISETP.LT.AND P3, PT, R33, UR5, !P0 ;  /* 0x0000000521007c0c */ /* 0x010fe2000c761270 */
[----:B------:R-:W3:Y:S01]  /*34d70*/  LDCU UR5, c[0x0][0x39c] ;  /* 0x00007380ff0577ac */ /* 0x000ee20008000800 */
[----:B------:R-:W-:Y:S01]  /*34d80*/  LEA.HI.X.SX32 R33, R8, R30, 0x1, P6 ;  /* 0x0000001e08217211 */ /* 0x000fe200030f0eff */
[----:B------:R-:W-:Y:S01]  /*34d90*/  IMAD R8, R35, R28, RZ ;  /* 0x0000001c23087224 */ /* 0x000fe200078e02ff */
[----:B------:R-:W-:-:S02]  /*34da0*/  IADD3 R34, P6, PT, R0, R29, RZ ;  /* 0x0000001d00227210 */ /* 0x000fc40007fde0ff */
[----:B--2---:R-:W-:Y:S01]  /*34db0*/  ISETP.LT.AND P1, PT, R35, UR8, !P0 ;  /* 0x0000000823007c0c */ /* 0x004fe2000c721270 */
[----:B------:R-:W2:Y:S01]  /*34dc0*/  LDCU UR8, c[0x0][0x39c] ;  /* 0x00007380ff0877ac */ /* 0x000ea20008000800 */
[C---:B------:R-:W-:Y:S02]  /*34dd0*/  PRMT R37, R11.reuse, 0x7771, RZ ;  /* 0x000077710b257816 */ /* 0x040fe400000000ff */
[----:B------:R-:W-:Y:S02]  /*34de0*/  LEA.HI.X.SX32 R35, R0, R30, 0x1, P6 ;  /* 0x0000001e00237211 */ /* 0x000fe400030f0eff */
[----:B------:R-:W-:Y:S01]  /*34df0*/  PRMT R41, R11, 0x7772, RZ ;  /* 0x000077720b297816 */ /* 0x000fe200000000ff */
[----:B------:R4:W-:Y:S01]  /*34e00*/  @P2 STG.E.U8 desc[UR24][R32.64], R37 ;  /* 0x0000002520002986 */ /* 0x0009e2000c101118 */
[C---:B------:R-:W-:Y:S02]  /*34e10*/  LOP3.LUT R10, R31.reuse, 0x86, RZ, 0xfc, !PT ;  /* 0x000000861f0a7812 */ /* 0x040fe400078efcff */
[----:B-1----:R-:W-:Y:S01]  /*34e20*/  LOP3.LUT R27, R31, 0x80, RZ, 0xfc, !PT ;  /* 0x000000801f1b7812 */ /* 0x002fe200078efcff */
[----:B------:R1:W-:Y:S01]  /*34e30*/  @P3 STG.E.U8 desc[UR24][R34.64], R41 ;  /* 0x0000002922003986 */ /* 0x0003e2000c101118 */
[----:B------:R-:W-:-:S02]  /*34e40*/  ISETP.LT.AND P2, PT, R10, UR9, !P0 ;  /* 0x000000090a007c0c */ /* 0x000fc4000c741270 */
[C---:B0-----:R-:W-:Y:S01]  /*34e50*/  ISETP.LT.AND P3, PT, R27.reuse, UR4, !P0 ;  /* 0x000000041b007c0c */ /* 0x041fe2000c761270 */
[----:B------:R-:W-:Y:S01]  /*34e60*/  IMAD R27, R27, R28, RZ ;  /* 0x0000001c1b1b7224 */ /* 0x000fe200078e02ff */
[-C--:B------:R-:W-:Y:S01]  /*34e70*/  IADD3 R10, P6, PT, R8, R29.reuse, RZ ;  /* 0x0000001d080a7210 */ /* 0x080fe20007fde0ff */
[----:B------:R-:W0:Y:S01]  /*34e80*/  LDCU UR4, c[0x0][0x39c] ;  /* 0x00007380ff0477ac */ /* 0x000e220008000800 */
[----:B------:R-:W-:Y:S01]  /*34e90*/  PRMT R39, R11, 0x7773, RZ ;  /* 0x000077730b277816 */ /* 0x000fe200000000ff */
[----:B----4-:R-:W-:Y:S01]  /*34ea0*/  IMAD R37, R28, 0x2, R27 ;  /* 0x000000021c257824 */ /* 0x010fe200078e021b */
[-C--:B------:R-:W-:Y:S02]  /*34eb0*/  LEA.HI.X.SX32 R11, R8, R30.reuse, 0x1, P6 ;  /* 0x0000001e080b7211 */ /* 0x080fe400030f0eff */
[----:B------:R-:W-:Y:S02]  /*34ec0*/  IADD3 R26, P6, PT, R27, R29, RZ ;  /* 0x0000001d1b1a7210 */ /* 0x000fe40007fde0ff */
[----:B------:R-:W-:Y:S01]  /*34ed0*/  LOP3.LUT R0, R31, 0x88, RZ, 0xfc, !PT ;  /* 0x000000881f007812 */ /* 0x000fe200078efcff */
[----:B------:R4:W-:Y:S01]  /*34ee0*/  @P1 STG.E.U8 desc[UR24][R10.64], R39 ;  /* 0x000000270a001986 */ /* 0x0009e2000c101118 */
[----:B------:R-:W-:-:S02]  /*34ef0*/  LEA.HI.X.SX32 R27, R27, R30, 0x1, P6 ;  /* 0x0000001e1b1b7211 */ /* 0x000fc400030f0eff */
[CC--:B------:R-:W-:Y:S02]  /*34f00*/  IADD3 R32, P6, PT, R37.reuse, R29.reuse, RZ ;  /* 0x0000001d25207210 */ /* 0x0c0fe40007fde0ff */
[----:B---3--:R-:W-:Y:S01]  /*34f10*/  ISETP.LT.AND P1, PT, R0, UR5, !P0 ;  /* 0x0000000500007c0c */ /* 0x008fe2000c721270 */
[----:B------:R-:W3:Y:S01]  /*34f20*/  LDCU UR5, c[0x0][0x39c] ;  /* 0x00007380ff0577ac */ /* 0x000ee20008000800 */
[----:B------:R-:W-:Y:S02]  /*34f30*/  PRMT R43, R4, 0x7770, RZ ;  /* 0x00007770042b7816 */ /* 0x000fe400000000ff */
[----:B------:R-:W-:Y:S01]  /*34f40*/  LEA.HI.X.SX32 R33, R37, R30, 0x1, P6 ;  /* 0x0000001e25217211 */ /* 0x000fe200030f0eff */
[----:B------:R-:W-:Y:S01]  /*34f50*/  IMAD R37, R28, 0x2, R37 ;  /* 0x000000021c257824 */ /* 0x000fe200078e0225 */
[----:B-1----:R-:W-:Y:S01]  /*34f60*/  PRMT R41, R4, 0x7771, RZ ;  /* 0x0000777104297816 */ /* 0x002fe200000000ff */
[----:B------:R1:W-:Y:S01]  /*34f70*/  @P3 STG.E.U8 desc[UR24][R26.64], R43 ;  /* 0x0000002b1a003986 */ /* 0x0003e2000c101118 */
[----:B------:R-:W-:Y:S01]  /*34f80*/  LOP3.LUT R0, R31, 0x8a, RZ, 0xfc, !PT ;  /* 0x0000008a1f007812 */ /* 0x000fe200078efcff */
[----:B------:R-:W-:Y:S01]  /*34f90*/  IMAD R35, R28, 0x2, R37 ;  /* 0x000000021c237824 */ /* 0x000fe200078e0225 */
[----:B----4-:R-:W-:Y:S01]  /*34fa0*/  PRMT R39, R4, 0x7772, RZ ;  /* 0x0000777204277816 */ /* 0x010fe200000000ff */
[----:B------:R4:W-:Y:S01]  /*34fb0*/  @P4 STG.E.U8 desc[UR24][R32.64], R41 ;  /* 0x0000002920004986 */ /* 0x0009e2000c101118 */
[----:B0-----:R-:W-:Y:S01]  /*34fc0*/  ISETP.LT.AND P3, PT, R0, UR4, !P0 ;  /* 0x0000000400007c0c */ /* 0x001fe2000c761270 */
[----:B------:R-:W0:Y:S01]  /*34fd0*/  LDCU UR4, c[0x0][0x39c] ;  /* 0x00007380ff0477ac */ /* 0x000e220008000800 */
[----:B------:R-:W-:-:S02]  /*34fe0*/  IADD3 R10, P4, PT, R37, R29, RZ ;  /* 0x0000001d250a7210 */ /* 0x000fc40007f9e0ff */
[----:B------:R-:W-:Y:S02]  /*34ff0*/  LOP3.LUT R0, R31, 0x8c, RZ, 0xfc, !PT ;  /* 0x0000008c1f007812 */ /* 0x000fe400078efcff */
[-C--:B------:R-:W-:Y:S02]  /*35000*/  LEA.HI.X.SX32 R11, R37, R30.reuse, 0x1, P4 ;  /* 0x0000001e250b7211 */ /* 0x080fe400020f0eff */
[----:B------:R-:W-:Y:S01]  /*35010*/  ISETP.LT.AND P4, PT, R0, UR6, !P0 ;  /* 0x0000000600007c0c */ /* 0x000fe2000c781270 */
[----:B------:R-:W0:Y:S01]  /*35020*/  LDCU UR6, c[0x0][0x39c] ;  /* 0x00007380ff0677ac */ /* 0x000e220008000800 */
[----:B------:R-:W-:Y:S01]  /*35030*/  LOP3.LUT R0, R31, 0x90, RZ, 0xfc, !PT ;  /* 0x000000901f007812 */ /* 0x000fe200078efcff */
[----:B------:R2:W-:Y:S01]  /*35040*/  @P5 STG.E.U8 desc[UR24][R10.64], R39 ;  /* 0x000000270a005986 */ /* 0x0005e2000c101118 */
[C---:B-1----:R-:W-:Y:S02]  /*35050*/  IADD3 R26, P6, PT, R35.reuse, R29, RZ ;  /* 0x0000001d231a7210 */ /* 0x042fe40007fde0ff */
[----:B---3--:R-:W-:Y:S01]  /*35060*/  ISETP.LT.AND P5, PT, R0, UR5, !P0 ;  /* 0x0000000500007c0c */ /* 0x008fe2000c7a1270 */
[----:B------:R-:W1:Y:S01]  /*35070*/  LDCU UR5, c[0x0][0x39c] ;  /* 0x00007380ff0577ac */ /* 0x000e620008000800 */
[----:B------:R-:W-:Y:S01]  /*35080*/  LEA.HI.X.SX32 R27, R35, R30, 0x1, P6 ;  /* 0x0000001e231b7211 */ /* 0x000fe200030f0eff */
[----:B------:R-:W-:Y:S01]  /*35090*/  IMAD R35, R28, 0x2, R35 ;  /* 0x000000021c237824 */ /* 0x000fe200078e0223 */
[----:B------:R-:W-:-:S02]  /*350a0*/  PRMT R37, R4, 0x7773, RZ ;  /* 0x0000777304257816 */ /* 0x000fc400000000ff */
[----:B------:R-:W-:Y:S02]  /*350b0*/  LOP3.LUT R0, R31, 0x92, RZ, 0xfc, !PT ;  /* 0x000000921f007812 */ /* 0x000fe400078efcff */
[-C--:B----4-:R-:W-:Y:S01]  /*350c0*/  IADD3 R32, P6, PT, R35, R29.reuse, RZ ;  /* 0x0000001d23207210 */ /* 0x090fe20007fde0ff */
[C---:B--2---:R-:W-:Y:S01]  /*350d0*/  IMAD R11, R28.reuse, 0x2, R35 ;  /* 0x000000021c0b7824 */ /* 0x044fe200078e0223 */
[----:B------:R2:W-:Y:S01]  /*350e0*/  @P2 STG.E.U8 desc[UR24][R26.64], R37 ;  /* 0x000000251a002986 */ /* 0x0005e2000c101118 */
[----:B------:R-:W-:Y:S02]  /*350f0*/  PRMT R41, R5, 0x7770, RZ ;  /* 0x0000777005297816 */ /* 0x000fe400000000ff */
[-C--:B------:R-:W-:Y:S01]  /*35100*/  LEA.HI.X.SX32 R33, R35, R30.reuse, 0x1, P6 ;  /* 0x0000001e23217211 */ /* 0x080fe200030f0eff */
[----:B------:R-:W-:Y:S01]  /*35110*/  IMAD R35, R28, 0x2, R11 ;  /* 0x000000021c237824 */ /* 0x000fe200078e020b */
[----:B------:R-:W-:Y:S02]  /*35120*/  IADD3 R10, P6, PT, R11, R29, RZ ;  /* 0x0000001d0b0a7210 */ /* 0x000fe40007fde0ff */
[----:B------:R-:W-:Y:S01]  /*35130*/  ISETP.LT.AND P2, PT, R0, UR8, !P0 ;  /* 0x0000000800007c0c */ /* 0x000fe2000c741270 */
[----:B------:R3:W-:Y:S01]  /*35140*/  @P1 STG.E.U8 desc[UR24][R32.64], R41 ;  /* 0x0000002920001986 */ /* 0x0007e2000c101118 */
[----:B------:R-:W-:Y:S01]  /*35150*/  LOP3.LUT R0, R31, 0x94, RZ, 0xfc, !PT ;  /* 0x000000941f007812 */ /* 0x000fe200078efcff */
[----:B------:R-:W4:Y:S01]  /*35160*/  LDCU UR8, c[0x0][0x39c] ;  /* 0x00007380ff0877ac */ /* 0x000f220008000800 */
[----:B------:R-:W-:-:S02]  /*35170*/  LEA.HI.X.SX32 R11, R11, R30, 0x1, P6 ;  /* 0x0000001e0b0b7211 */ /* 0x000fc400030f0eff */
[----:B------:R-:W-:Y:S02]  /*35180*/  PRMT R39, R5, 0x7771, RZ ;  /* 0x0000777105277816 */ /* 0x000fe400000000ff */
[----:B--2---:R-:W-:Y:S02]  /*35190*/  IADD3 R26, P6, PT, R35, R29, RZ ;  /* 0x0000001d231a7210 */ /* 0x004fe40007fde0ff */
[----:B-1----:R-:W-:Y:S01]  /*351a0*/  ISETP.LT.AND P1, PT, R0, UR5, !P0 ;  /* 0x0000000500007c0c */ /* 0x002fe2000c721270 */
[----:B------:R1:W-:Y:S01]  /*351b0*/  @P3 STG.E.U8 desc[UR24][R10.64], R39 ;  /* 0x000000270a003986 */ /* 0x0003e2000c101118 */
[C---:B------:R-:W-:Y:S01]  /*351c0*/  IMAD R0, R49.reuse, R28, RZ ;  /* 0x0000001c31007224 */ /* 0x040fe200078e02ff */
[----:B0-----:R-:W-:Y:S01]  /*351d0*/  ISETP.LT.AND P3, PT, R49, UR4, !P0 ;  /* 0x0000000431007c0c */ /* 0x001fe2000c761270 */
[----:B------:R-:W0:Y:S01]  /*351e0*/  LDCU UR4, c[0x0][0x39c] ;  /* 0x00007380ff0477ac */ /* 0x000e220008000800 */
[----:B------:R-:W-:Y:S01]  /*351f0*/  LEA.HI.X.SX32 R27, R35, R30, 0x1, P6 ;  /* 0x0000001e231b7211 */ /* 0x000fe200030f0eff */
[----:B------:R-:W-:Y:S01]  /*35200*/  IMAD R35, R28, 0x4, R35 ;  /* 0x000000041c237824 */ /* 0x000fe200078e0223 */
[----:B------:R-:W-:Y:S01]  /*35210*/  PRMT R37, R5, 0x7772, RZ ;  /* 0x0000777205257816 */ /* 0x000fe200000000ff */
[----:B------:R-:W2:Y:S01]  /*35220*/  LDCU UR5, c[0x0][0x39c] ;  /* 0x00007380ff0577ac */ /* 0x000ea20008000800 */
[----:B------:R-:W-:-:S02]  /*35230*/  LOP3.LUT R4, R31, 0x96, RZ, 0xfc, !PT ;  /* 0x000000961f047812 */ /* 0x000fc400078efcff */
[-C--:B---3--:R-:W-:Y:S01]  /*35240*/  IADD3 R32, P6, PT, R0, R29.reuse, RZ ;  /* 0x0000001d00207210 */ /* 0x088fe20007fde0ff */
[----:B------:R3:W-:Y:S01]  /*35250*/  @P4 STG.E.U8 desc[UR24][R26.64], R37 ;  /* 0x000000251a004986 */ /* 0x0007e2000c101118 */
[----:B------:R-:W-:Y:S01]  /*35260*/  ISETP.LT.AND P4, PT, R4, UR6, !P0 ;  /* 0x0000000604007c0c */ /* 0x000fe2000c781270 */
[----:B------:R-:W2:Y:S01]  /*35270*/  LDCU UR6, c[0x0][0x39c] ;  /* 0x00007380ff0677ac */ /* 0x000ea20008000800 */
[-C--:B------:R-:W-:Y:S02]  /*35280*/  LEA.HI.X.SX32 R33, R0, R30.reuse, 0x1, P6 ;  /* 0x0000001e00217211 */ /* 0x080fe400030f0eff */
[-C--:B------:R-:W-:Y:S02]  /*35290*/  IADD3 R4, P6, PT, R35, R29.reuse, RZ ;  /* 0x0000001d23047210 */ /* 0x080fe40007fde0ff */
[----:B-1----:R-:W-:Y:S02]  /*352a0*/  PRMT R39, R5, 0x7773, RZ ;  /* 0x0000777305277816 */ /* 0x002fe400000000ff */
[----:B------:R-:W-:Y:S01]  /*352b0*/  LEA.HI.X.SX32 R5, R35, R30, 0x1, P6 ;  /* 0x0000001e23057211 */ /* 0x000fe200030f0eff */
[----:B------:R-:W-:Y:S01]  /*352c0*/  IMAD R35, R28, 0x2, R35 ;  /* 0x000000021c237824 */ /* 0x000fe200078e0223 */
[C---:B------:R-:W-:Y:S01]  /*352d0*/  LOP3.LUT R0, R31.reuse, 0x98, RZ, 0xfc, !PT ;  /* 0x000000981f007812 */ /* 0x040fe200078efcff */
[----:B------:R1:W-:Y:S01]  /*352e0*/  @P3 STG.E.U8 desc[UR24][R32.64], R39 ;  /* 0x0000002720003986 */ /* 0x0003e2000c101118 */
[----:B---3--:R-:W-:Y:S01]  /*352f0*/  PRMT R37, R6, 0x7770, RZ ;  /* 0x0000777006257816 */ /* 0x008fe200000000ff */
[----:B------:R-:W-:Y:S01]  /*35300*/  IMAD R27, R28, 0x2, R35 ;  /* 0x000000021c1b7824 */ /* 0x000fe200078e0223 */
[----:B0-----:R-:W-:Y:S01]  /*35310*/  ISETP.LT.AND P3, PT, R0, UR4, !P0 ;  /* 0x0000000400007c0c */ /* 0x001fe2000c761270 */
[----:B------:R-:W0:Y:S01]  /*35320*/  LDCU UR4, c[0x0][0x39c] ;  /* 0x00007380ff0477ac */ /* 0x000e220008000800 */
[----:B------:R-:W-:Y:S01]  /*35330*/  LOP3.LUT R0, R31, 0x9a, RZ, 0xfc, !PT ;  /* 0x0000009a1f007812 */ /* 0x000fe200078efcff */
[----:B------:R3:W-:Y:S01]  /*35340*/  @P5 STG.E.U8 desc[UR24][R4.64], R37 ;  /* 0x0000002504005986 */ /* 0x0007e2000c101118 */
[----:B------:R-:W-:-:S02]  /*35350*/  IADD3 R10, P5, PT, R35, R29, RZ ;  /* 0x0000001d230a7210 */ /* 0x000fc40007fbe0ff */
[-C--:B------:R-:W-:Y:S02]  /*35360*/  IADD3 R26, P6, PT, R27, R29.reuse, RZ ;  /* 0x0000001d1b1a7210 */ /* 0x080fe40007fde0ff */
[-C--:B------:R-:W-:Y:S01]  /*35370*/  LEA.HI.X.SX32 R11, R35, R30.reuse, 0x1, P5 ;  /* 0x0000001e230b7211 */ /* 0x080fe200028f0eff */
[----:B-1----:R-:W-:Y:S01]  /*35380*/  IMAD R33, R28, 0x2, R27 ;  /* 0x000000021c217824 */ /* 0x002fe200078e021b */
[----:B--2---:R-:W-:Y:S01]  /*35390*/  ISETP.LT.AND P5, PT, R0, UR5, !P0 ;  /* 0x0000000500007c0c */ /* 0x004fe2000c7a1270 */
[----:B------:R-:W1:Y:S01]  /*353a0*/  LDCU UR5, c[0x0][0x39c] ;  /* 0x00007380ff0577ac */ /* 0x000e620008000800 */
[----:B------:R-:W-:Y:S02]  /*353b0*/  PRMT R35, R6, 0x7771, RZ ;  /* 0x0000777106237816 */ /* 0x000fe400000000ff */
[----:B------:R-:W-:Y:S02]  /*353c0*/  LEA.HI.X.SX32 R27, R27, R30, 0x1, P6 ;  /* 0x0000001e1b1b7211 */ /* 0x000fe400030f0eff */
[----:B---3--:R-:W-:Y:S01]  /*353d0*/  IADD3 R4, P6, PT, R33, R29, RZ ;  /* 0x0000001d21047210 */ /* 0x008fe20007fde0ff */
[----:B------:R2:W-:Y:S01]  /*353e0*/  @P2 STG.E.U8 desc[UR24][R10.64], R35 ;  /* 0x000000230a002986 */ /* 0x0005e2000c101118 */
[----:B------:R-:W-:-:S02]  /*353f0*/  LOP3.LUT R0, R31, 0x9c, RZ, 0xfc, !PT ;  /* 0x0000009c1f007812 */ /* 0x000fc400078efcff */
[----:B------:R-:W-:Y:S02]  /*35400*/  PRMT R39, R6, 0x7772, RZ ;  /* 0x0000777206277816 */ /* 0x000fe400000000ff */
[----:B------:R-:W-:Y:S01]  /*35410*/  LEA.HI.X.SX32 R5, R33, R30, 0x1, P6 ;  /* 0x0000001e21057211 */ /* 0x000fe200030f0eff */
[----:B------:R-:W-:Y:S01]  /*35420*/  IMAD R33, R28, 0x2, R33 ;  /* 0x000000021c217824 */ /* 0x000fe200078e0221 */
[----:B------:R-:W-:Y:S01]  /*35430*/  PRMT R37, R6, 0x7773, RZ ;  /* 0x0000777306257816 */ /* 0x000fe200000000ff */
[----:B------:R3:W-:Y:S01]  /*35440*/  @P1 STG.E.U8 desc[UR24][R26.64], R39 ;  /* 0x000000271a001986 */ /* 0x0007e2000c101118 */
[----:B------:R-:W-:Y:S01]  /*35450*/  ISETP.LT.AND P2, PT, R0, UR6, !P0 ;  /* 0x0000000600007c0c */ /* 0x000fe2000c741270 */
[----:B------:R-:W4:Y:S01]  /*35460*/  LDCU UR6, c[0x0][0x39c] ;  /* 0x00007380ff0677ac */ /* 0x000f220008000800 */
[----:B------:R-:W-:Y:S01]  /*35470*/  LOP3.LUT R0, R31, 0xa0, RZ, 0xfc, !PT ;  /* 0x000000a01f007812 */ /* 0x000fe200078efcff */
[----:B------:R1:W-:Y:S01]  /*35480*/  @P4 STG.E.U8 desc[UR24][R4.64], R37 ;  /* 0x0000002504004986 */ /* 0x0003e2000c101118 */
[----:B--2---:R-:W-:Y:S01]  /*35490*/  IMAD R35, R28, 0x2, R33 ;  /* 0x000000021c237824 */ /* 0x004fe200078e0221 */
[----:B------:R-:W-:-:S02]  /*354a0*/  IADD3 R10, P4, PT, R33, R29, RZ ;  /* 0x0000001d210a7210 */ /* 0x000fc40007f9e0ff */
[----:B0-----:R-:W-:Y:S01]  /*354b0*/  ISETP.LT.AND P1, PT, R0, UR4, !P0 ;  /* 0x0000000400007c0c */ /* 0x001fe2000c721270 */
[----:B------:R-:W0:Y:S01]  /*354c0*/  LDCU UR4, c[0x0][0x39c] ;  /* 0x00007380ff0477ac */ /* 0x000e220008000800 */
[----:B------:R-:W-:Y:S02]  /*354d0*/  LOP3.LUT R0, R31, 0xa2, RZ, 0xfc, !PT ;  /* 0x000000a21f007812 */ /* 0x000fe400078efcff */
[----:B------:R-:W-:Y:S02]  /*354e0*/  LEA.HI.X.SX32 R11, R33, R30, 0x1, P4 ;  /* 0x0000001e210b7211 */ /* 0x000fe400020f0eff */
[----:B------:R-:W-:Y:S02]  /*354f0*/  IADD3 R32, P6, PT, R35, R29, RZ ;  /* 0x0000001d23207210 */ /* 0x000fe40007fde0ff */
[----:B-1----:R-:W-:Y:S01]  /*35500*/  ISETP.LT.AND P4, PT, R0, UR5, !P0 ;  /* 0x0000000500007c0c */ /* 0x002fe2000c781270 */
[----:B------:R-:W1:Y:S01]  /*35510*/  LDCU UR5, c[0x0][0x39c] ;  /* 0x00007380ff0577ac */ /* 0x000e620008000800 */
[----:B---3--:R-:W-:Y:S01]  /*35520*/  PRMT R39, R7, 0x7770, RZ ;  /* 0x0000777007277816 */ /* 0x008fe200000000ff */
[----:B------:R-:W-:Y:S01]  /*35530*/  IMAD R0, R47, R28, RZ ;  /* 0x0000001c2f007224 */ /* 0x000fe200078e02ff */
[----:B------:R-:W-:Y:S01]  /*35540*/  LEA.HI.X.SX32 R33, R35, R30, 0x1, P6 ;  /* 0x0000001e23217211 */ /* 0x000fe200030f0eff */
[----:B------:R-:W-:Y:S01]  /*35550*/  IMAD R35, R28, 0x2, R35 ;  /* 0x000000021c237824 */ /* 0x000fe200078e0223 */
[----:B------:R-:W-:Y:S01]  /*35560*/  PRMT R27, R7, 0x7771, RZ ;  /* 0x00007771071b7816 */ /* 0x000fe200000000ff */
[----:B------:R2:W-:Y:S01]  /*35570*/  @P3 STG.E.U8 desc[UR24][R10.64], R39 ;  /* 0x000000270a003986 */ /* 0x0005e2000c101118 */
[----:B------:R-:W-:-:S02]  /*35580*/  LOP3.LUT R6, R31, 0xa4, RZ, 0xfc, !PT ;  /* 0x000000a41f067812 */ /* 0x000fc400078efcff */
[----:B------:R-:W-:Y:S01]  /*35590*/  PRMT R37, R7, 0x7772, RZ ;  /* 0x0000777207257816 */ /* 0x000fe200000000ff */
[----:B------:R3:W-:Y:S01]  /*355a0*/  @P5 STG.E.U8 desc[UR24][R32.64], R27 ;  /* 0x0000001b20005986 */ /* 0x0007e2000c101118 */
[CC--:B------:R-:W-:Y:S02]  /*355b0*/  IADD3 R4, P5, PT, R35.reuse, R29.reuse, RZ ;  /* 0x0000001d23047210 */ /* 0x0c0fe40007fbe0ff */
[----:B----4-:R-:W-:Y:S01]  /*355c0*/  ISETP.LT.AND P6, PT, R6, UR6, !P0 ;  /* 0x0000000606007c0c */ /* 0x010fe2000c7c1270 */
[----:B------:R-:W4:Y:S01]  /*355d0*/  LDCU UR6, c[0x0][0x39c] ;  /* 0x00007380ff0677ac */ /* 0x000f220008000800 */
[----:B------:R-:W-:Y:S01]  /*355e0*/  LEA.HI.X.SX32 R5, R35, R30, 0x1, P5 ;  /* 0x0000001e23057211 */ /* 0x000fe200028f0eff */
[----:B------:R-:W-:Y:S01]  /*355f0*/  IMAD R35, R28, 0x4, R35 ;  /* 0x000000041c237824 */ /* 0x000fe200078e0223 */
[----:B------:R-:W-:Y:S02]  /*35600*/  LOP3.LUT R6, R31, 0xa6, RZ, 0xfc, !PT ;  /* 0x000000a61f067812 */ /* 0x000fe400078efcff */
[----:B--2---:R-:W-:Y:S01]  /*35610*/  IADD3 R10, P5, PT, R0, R29, RZ ;  /* 0x0000001d000a7210 */ /* 0x004fe20007fbe0ff */
[----:B------:R2:W-:Y:S01]  /*35620*/  @P2 STG.E.U8 desc[UR24][R4.64], R37 ;  /* 0x0000002504002986 */ /* 0x0005e2000c101118 */
[----:B0-----:R-:W-:Y:S01]  /*35630*/  ISETP.LT.AND P3, PT, R47, UR4, !P0 ;  /* 0x000000042f007c0c */ /* 0x001fe2000c761270 */
[----:B------:R-:W0:Y:S01]  /*35640*/  LDCU UR4, c[0x0][0x39c] ;  /* 0x00007380ff0477ac */ /* 0x000e220008000800 */
[----:B-1----:R-:W-:-:S02]  /*35650*/  ISETP.LT.AND P2, PT, R6, UR5, !P0 ;  /* 0x0000000506007c0c */ /* 0x002fc4000c741270 */
[-C--:B------:R-:W-:Y:S01]  /*35660*/  LEA.HI.X.SX32 R11, R0, R30.reuse, 0x1, P5 ;  /* 0x0000001e000b7211 */ /* 0x080fe200028f0eff */
[----:B------:R-:W1:Y:S01]  /*35670*/  LDCU UR5, c[0x0][0x39c] ;  /* 0x00007380ff0577ac */ /* 0x000e620008000800 */
[----:B------:R-:W-:Y:S02]  /*35680*/  IADD3 R6, P5, PT, R35, R29, RZ ;  /* 0x0000001d23067210 */ /* 0x000fe40007fbe0ff */
[----:B---3--:R-:W-:Y:S02]  /*35690*/  PRMT R27, R7, 0x7773, RZ ;  /* 0x00007773071b7816 */ /* 0x008fe400000000ff */
[----:B------:R-:W-:Y:S01]  /*356a0*/  LEA.HI.X.SX32 R7, R35, R30, 0x1, P5 ;  /* 0x0000001e23077211 */ /* 0x000fe200028f0eff */
[----:B------:R-:W-:Y:S01]  /*356b0*/  IMAD R35, R28, 0x2, R35 ;  /* 0x000000021c237824 */ /* 0x000fe200078e0223 */
[----:B------:R-:W-:Y:S01]  /*356c0*/  LOP3.LUT R0, R31, 0xa8, RZ, 0xfc, !PT ;  /* 0x000000a81f007812 */ /* 0x000fe200078efcff */
[----:B------:R3:W-:Y:S01]  /*356d0*/  @P3 STG.E.U8 desc[UR24][R10.64], R27 ;  /* 0x0000001b0a003986 */ /* 0x0007e2000c101118 */
[----:B------:R-:W-:-:S02]  /*356e0*/  PRMT R33, R12, 0x7770, RZ ;  /* 0x000077700c217816 */ /* 0x000fc400000000ff */
[----:B------:R-:W-:Y:S01]  /*356f0*/  ISETP.LT.AND P5, PT, R0, UR8, !P0 ;  /* 0x0000000800007c0c */ /* 0x000fe2000c7a1270 */
[----:B------:R-:W4:Y:S01]  /*35700*/  LDCU UR8, c[0x0][0x39c] ;  /* 0x00007380ff0877ac */ /* 0x000f220008000800 */
[-C--:B--2---:R-:W-:Y:S01]  /*35710*/  IADD3 R4, P3, PT, R35, R29.reuse, RZ ;  /* 0x0000001d23047210 */ /* 0x084fe20007f7e0ff */
[----:B------:R2:W-:Y:S01]  /*35720*/  @P1 STG.E.U8 desc[UR24][R6.64], R33 ;  /* 0x0000002106001986 */ /* 0x0005e2000c101118 */
[----:B------:R-:W-:Y:S02]  /*35730*/  LOP3.LUT R0, R31, 0xaa, RZ, 0xfc, !PT ;  /* 0x000000aa1f007812 */ /* 0x000fe400078efcff */
[-C--:B------:R-:W-:Y:S01]  /*35740*/  LEA.HI.X.SX32 R5, R35, R30.reuse, 0x1, P3 ;  /* 0x0000001e23057211 */ /* 0x080fe200018f0eff */
[----:B------:R-:W-:Y:S01]  /*35750*/  IMAD R35, R28, 0x2, R35 ;  /* 0x000000021c237824 */ /* 0x000fe200078e0223 */
[----:B------:R-:W-:Y:S02]  /*35760*/  PRMT R37, R12, 0x7771, RZ ;  /* 0x000077710c257816 */ /* 0x000fe400000000ff */
[----:B0-----:R-:W-:Y:S01]  /*35770*/  ISETP.LT.AND P1, PT, R0, UR4, !P0 ;  /* 0x0000000400007c0c */ /* 0x001fe2000c721270 */
[C---:B---3--:R-:W-:Y:S01]  /*35780*/  IMAD R11, R28.reuse, 0x2, R35 ;  /* 0x000000021c0b7824 */ /* 0x048fe200078e0223 */
[----:B------:R-:W-:Y:S01]  /*35790*/  LOP3.LUT R0, R31, 0xac, RZ, 0xfc, !PT ;  /* 0x000000ac1f007812 */ /* 0x000fe200078efcff */
[----:B------:R0:W-:Y:S01]  /*357a0*/  @P4 STG.E.U8 desc[UR24][R4.64], R37 ;  /* 0x0000002504004986 */ /* 0x0001e2000c101118 */
[----:B------:R-:W3:Y:S01]  /*357b0*/  LDCU UR4, c[0x0][0x39c] ;  /* 0x00007380ff0477ac */ /* 0x000ee20008000800 */
[C---:B--2---:R-:W-:Y:S01]  /*357c0*/  IADD3 R6, P4, PT, R35.reuse, R29, RZ ;  /* 0x0000001d23067210 */ /* 0x044fe20007f9e0ff */
[----:B------:R-:W-:Y:S01]  /*357d0*/  IMAD R27, R28, 0x2, R11 ;  /* 0x000000021c1b7824 */ /* 0x000fe200078e020b */
[----:B-1----:R-:W-:Y:S01]  /*357e0*/  ISETP.LT.AND P3, PT, R0, UR5, !P0 ;  /* 0x0000000500007c0c */ /* 0x002fe2000c761270 */
[----:B------:R-:W1:Y:S01]  /*357f0*/  LDCU UR5, c[0x0][0x39c] ;  /* 0x00007380ff0577ac */ /* 0x000e620008000800 */
[----:B------:R-:W-:-:S02]  /*35800*/  LEA.HI.X.SX32 R7, R35, R30, 0x1, P4 ;  /* 0x0000001e23077211 */ /* 0x000fc400020f0eff */
[C---:B------:R-:W-:Y:S02]  /*35810*/  PRMT R35, R12.reuse, 0x7772, RZ ;  /* 0x000077720c237816 */ /* 0x040fe400000000ff */
[-C--:B------:R-:W-:Y:S02]  /*35820*/  IADD3 R10, P4, PT, R11, R29.reuse, RZ ;  /* 0x0000001d0b0a7210 */ /* 0x080fe40007f9e0ff */
[----:B------:R-:W-:Y:S01]  /*35830*/  LOP3.LUT R0, R31, 0xb0, RZ, 0xfc, !PT ;  /* 0x000000b01f007812 */ /* 0x000fe200078efcff */
[----:B------:R2:W-:Y:S01]  /*35840*/  @P6 STG.E.U8 desc[UR24][R6.64], R35 ;  /* 0x0000002306006986 */ /* 0x0005e2000c101118 */
[----:B0-----:R-:W-:Y:S02]  /*35850*/  IADD3 R4, P6, PT, R27, R29, RZ ;  /* 0x0000001d1b047210 */ /* 0x001fe40007fde0ff */
[----:B------:R-:W-:Y:S02]  /*35860*/  PRMT R33, R12, 0x7773, RZ ;  /* 0x000077730c217816 */ /* 0x000fe400000000ff */
[----:B------:R-:W-:-:S02]  /*35870*/  LEA.HI.X.SX32 R11, R11, R30, 0x1, P4 ;  /* 0x0000001e0b0b7211 */ /* 0x000fc400020f0eff */
[----:B----4-:R-:W-:Y:S01]  /*35880*/  ISETP.LT.AND P4, PT, R0, UR6, !P0 ;  /* 0x0000000600007c0c */ /* 0x010fe2000c781270 */
[----:B------:R-:W0:Y:S01]  /*35890*/  LDCU UR6, c[0x0][0x39c] ;  /* 0x00007380ff0677ac */ /* 0x000e220008000800 */
[----:B------:R-:W-:Y:S01]  /*358a0*/  LOP3.LUT R0, R31, 0xb2, RZ, 0xfc, !PT ;  /* 0x000000b21f007812 */ /* 0x000fe200078efcff */
[----:B------:R4:W-:Y:S01]  /*358b0*/  @P2 STG.E.U8 desc[UR24][R10.64], R33 ;  /* 0x000000210a002986 */ /* 0x0009e2000c101118 */
[----:B------:R-:W-:Y:S01]  /*358c0*/  LEA.HI.X.SX32 R5, R27, R30, 0x1, P6 ;  /* 0x0000001e1b057211 */ /* 0x000fe200030f0eff */
[----:B------:R-:W-:Y:S01]  /*358d0*/  IMAD R27, R28, 0x2, R27 ;  /* 0x000000021c1b7824 */ /* 0x000fe200078e021b */
[----:B------:R-:W-:Y:S02]  /*358e0*/  PRMT R37, R13, 0x7770, RZ ;  /* 0x000077700d257816 */ /* 0x000fe400000000ff */
[----:B-1----:R-:W-:Y:S01]  /*358f0*/  ISETP.LT.AND P2, PT, R0, UR5, !P0 ;  /* 0x0000000500007c0c */ /* 0x002fe2000c741270 */
[----:B------:R-:W1:Y:S01]  /*35900*/  LDCU UR5, c[0x0][0x39c] ;  /* 0x00007380ff0577ac */ /* 0x000e620008000800 */
[----:B------:R-:W-:Y:S01]  /*35910*/  IMAD R0, R45, R28, RZ ;  /* 0x0000001c2d007224 */ /* 0x000fe200078e02ff */
[----:B------:R0:W-:Y:S01]  /*35920*/  @P5 STG.E.U8 desc[UR24][R4.64], R37 ;  /* 0x0000002504005986 */ /* 0x0001e2000c101118 */
[----:B--2---:R-:W-:-:S02]  /*35930*/  IADD3 R6, P5, PT, R27, R29, RZ ;  /* 0x0000001d1b067210 */ /* 0x004fc40007fbe0ff */
[----:B------:R-:W-:Y:S01]  /*35940*/  PRMT R35, R13, 0x7771, RZ ;  /* 0x000077710d237816 */ /* 0x000fe200000000ff */
[C---:B----4-:R-:W-:Y:S01]  /*35950*/  IMAD R33, R28.reuse, 0x2, R27 ;  /* 0x000000021c217824 */ /* 0x050fe200078e021b */
[-C--:B------:R-:W-:Y:S02]  /*35960*/  LEA.HI.X.SX32 R7, R27, R30.reuse, 0x1, P5 ;  /* 0x0000001e1b077211 */ /* 0x080fe400028f0eff */
[----:B---3--:R-:W-:Y:S01]  /*35970*/  ISETP.LT.AND P6, PT, R45, UR4, !P0 ;  /* 0x000000042d007c0c */ /* 0x008fe2000c7c1270 */
[----:B------:R-:W2:Y:S01]  /*35980*/  LDCU UR4, c[0x0][0x39c] ;  /* 0x00007380ff0477ac */ /* 0x000ea20008000800 */
[-C--:B------:R-:W-:Y:S01]  /*35990*/  IADD3 R10, P5, PT, R33, R29.reuse, RZ ;  /* 0x0000001d210a7210 */ /* 0x080fe20007fbe0ff */
[----:B------:R3:W-:Y:S01]  /*359a0*/  @P1 STG.E.U8 desc[UR24][R6.64], R35 ;  /* 0x0000002306001986 */ /* 0x0007e2000c101118 */
[----:B------:R-:W-:Y:S02]  /*359b0*/  LOP3.LUT R8, R31, 0xb4, RZ, 0xfc, !PT ;  /* 0x000000b41f087812 */ /* 0x000fe400078efcff */
[----:B------:R-:W-:Y:S01]  /*359c0*/  LEA.HI.X.SX32 R11, R33, R30, 0x1, P5 ;  /* 0x0000001e210b7211 */ /* 0x000fe200028f0eff */
[----:B------:R-:W-:Y:S01]  /*359d0*/  IMAD R33, R28, 0x4, R33 ;  /* 0x000000041c217824 */ /* 0x000fe200078e0221 */
[----:B0-----:R-:W-:-:S02]  /*359e0*/  IADD3 R4, P5, PT, R0, R29, RZ ;  /* 0x0000001d00047210 */ /* 0x001fc40007fbe0ff */
[----:B------:R-:W-:Y:S02]  /*359f0*/  PRMT R27, R13, 0x7772, RZ ;  /* 0x000077720d1b7816 */ /* 0x000fe400000000ff */
[----:B------:R-:W-:Y:S01]  /*35a00*/  ISETP.LT.AND P1, PT, R8, UR6, !P0 ;  /* 0x0000000608007c0c */ /* 0x000fe2000c721270 */
[----:B------:R-:W0:Y:S01]  /*35a10*/  LDCU UR6, c[0x0][0x39c] ;  /* 0x00007380ff0677ac */ /* 0x000e220008000800 */
[----:B------:R-:W-:Y:S01]  /*35a20*/  LOP3.LUT R8, R31, 0xb6, RZ, 0xfc, !PT ;  /* 0x000000b61f087812 */ /* 0x000fe200078efcff */
[----:B------:R4:W-:Y:S01]  /*35a30*/  @P3 STG.E.U8 desc[UR24][R10.64], R27 ;  /* 0x0000001b0a003986 */ /* 0x0009e2000c101118 */
[----:B------:R-:W-:Y:S02]  /*35a40*/  LEA.HI.X.SX32 R5, R0, R30, 0x1, P5 ;  /* 0x0000001e00057211 */ /* 0x000fe400028f0eff */
[----:B---3--:R-:W-:Y:S02]  /*35a50*/  IADD3 R6, P5, PT, R33, R29, RZ ;  /* 0x0000001d21067210 */ /* 0x008fe40007fbe0ff */
[----:B------:R-:W-:-:S02]  /*35a60*/  PRMT R13, R13, 0x7773, RZ ;  /* 0x000077730d0d7816 */ /* 0x000fc400000000ff */
[----:B-1----:R-:W-:Y:S01]  /*35a70*/  ISETP.LT.AND P3, PT, R8, UR5, !P0 ;  /* 0x0000000508007c0c */ /* 0x002fe2000c761270 */
[----:B------:R-:W1:Y:S01]  /*35a80*/  LDCU UR5, c[0x0][0x39c] ;  /* 0x00007380ff0577ac */ /* 0x000e620008000800 */
[----:B------:R-:W-:Y:S01]  /*35a90*/  LOP3.LUT R0, R31, 0xb8, RZ, 0xfc, !PT ;  /* 0x000000b81f007812 */ /* 0x000fe200078efcff */
[----:B------:R3:W-:Y:S01]  /*35aa0*/  @P6 STG.E.U8 desc[UR24][R4.64], R13 ;  /* 0x0000000d04006986 */ /* 0x0007e2000c101118 */
[----:B------:R-:W-:Y:S01]  /*35ab0*/  LEA.HI.X.SX32 R7, R33, R30, 0x1, P5 ;  /* 0x0000001e21077211 */ /* 0x000fe200028f0eff */
[----:B------:R-:W-:Y:S01]  /*35ac0*/  IMAD R33, R28, 0x2, R33 ;  /* 0x000000021c217824 */ /* 0x000fe200078e0221 */
[----:B------:R-:W-:Y:S02]  /*35ad0*/  PRMT R35, R14, 0x7770, RZ ;  /* 0x000077700e237816 */ /* 0x000fe400000000ff */
[----:B------:R-:W-:Y:S01]  /*35ae0*/  ISETP.LT.AND P6, PT, R0, UR8, !P0 ;  /* 0x0000000800007c0c */ /* 0x000fe2000c7c1270 */
[----:B------:R-:W0:Y:S01]  /*35af0*/  LDCU UR8, c[0x0][0x39c] ;  /* 0x00007380ff0877ac */ /* 0x000e220008000800 */
[----:B------:R-:W-:Y:S01]  /*35b00*/  LOP3.LUT R0, R31, 0xba, RZ, 0xfc, !PT ;  /* 0x000000ba1f007812 */ /* 0x000fe200078efcff */
[----:B------:R0:W-:Y:S01]  /*35b10*/  @P4 STG.E.U8 desc[UR24][R6.64], R35 ;  /* 0x0000002306004986 */ /* 0x0001e2000c101118 */
[----:B----4-:R-:W-:-:S02]  /*35b20*/  IADD3 R10, P5, PT, R33, R29, RZ ;  /* 0x0000001d210a7210 */ /* 0x010fc40007fbe0ff */
[----:B--2---:R-:W-:Y:S01]  /*35b30*/  ISETP.LT.AND P4, PT, R0, UR4, !P0 ;  /* 0x0000000400007c0c */ /* 0x004fe2000c781270 */
[----:B---3--:R-:W-:Y:S01]  /*35b40*/  IMAD R13, R28, 0x2, R33 ;  /* 0x000000021c0d7824 */ /* 0x008fe200078e0221 */
[----:B------:R-:W2:Y:S01]  /*35b50*/  LDCU UR4, c[0x0][0x39c] ;  /* 0x00007380ff0477ac */ /* 0x000ea20008000800 */
[-C--:B------:R-:W-:Y:S02]  /*35b60*/  LEA.HI.X.SX32 R11, R33, R30.reuse, 0x1, P5 ;  /* 0x0000001e210b7211 */ /* 0x080fe400028f0eff */
[----:B------:R-:W-:Y:S02]  /*35b70*/  PRMT R27, R14, 0x7771, RZ ;  /* 0x000077710e1b7816 */ /* 0x000fe400000000ff */
[----:B------:R-:W-:Y:S02]  /*35b80*/  IADD3 R4, P5, PT, R13, R29, RZ ;  /* 0x0000001d0d047210 */ /* 0x000fe40007fbe0ff */
[----:B------:R-:W-:Y:S01]  /*35b90*/  LOP3.LUT R0, R31, 0xbc, RZ, 0xfc, !PT ;  /* 0x000000bc1f007812 */ /* 0x000fe200078efcff */
[----:B------:R3:W-:Y:S01]  /*35ba0*/  @P2 STG.E.U8 desc[UR24][R10.64], R27 ;  /* 0x0000001b0a002986 */ /* 0x0007e2000c101118 */
[----:B------:R-:W-:Y:S01]  /*35bb0*/  LEA.HI.X.SX32 R5, R13, R30, 0x1, P5 ;  /* 0x0000001e0d057211 */ /* 0x000fe200028f0eff */
[----:B------:R-:W-:Y:S01]  /*35bc0*/  IMAD R13, R28, 0x2, R13 ;  /* 0x000000021c0d7824 */ /* 0x000fe200078e020d */
[----:B------:R-:W-:-:S02]  /*35bd0*/  PRMT R33, R14, 0x7772, RZ ;  /* 0x000077720e217816 */ /* 0x000fc400000000ff */
[----:B-1----:R-:W-:Y:S01]  /*35be0*/  ISETP.LT.AND P2, PT, R0, UR5, !P0 ;  /* 0x0000000500007c0c */ /* 0x002fe2000c741270 */
[----:B------:R-:W1:Y:S01]  /*35bf0*/  LDCU UR5, c[0x0][0x39c] ;  /* 0x00007380ff0577ac */ /* 0x000e620008000800 */
[----:B------:R-:W-:Y:S01]  /*35c00*/  LOP3.LUT R0, R31, 0xc0, RZ, 0xfc, !PT ;  /* 0x000000c01f007812 */ /* 0x000fe200078efcff */
[----:B------:R4:W-:Y:S01]  /*35c10*/  @P1 STG.E.U8 desc[UR24][R4.64], R33 ;  /* 0x0000002104001986 */ /* 0x0009e2000c101118 */
[----:B0-----:R-:W-:Y:S02]  /*35c20*/  IADD3 R6, P1, PT, R13, R29, RZ ;  /* 0x0000001d0d067210 */ /* 0x001fe40007f3e0ff */
[----:B------:R-:W-:Y:S01]  /*35c30*/  ISETP.LT.AND P5, PT, R0, UR6, !P0 ;  /* 0x0000000600007c0c */ /* 0x000fe2000c7a1270 */
[----:B------:R-:W0:Y:S01]  /*35c40*/  LDCU UR6, c[0x0][0x39c] ;  /* 0x00007380ff0677ac */ /* 0x000e220008000800 */
[----:B------:R-:W-:Y:S02]  /*35c50*/  LOP3.LUT R0, R31, 0xc2, RZ, 0xfc, !PT ;  /* 0x000000c21f007812 */ /* 0x000fe400078efcff */
[----:B------:R-:W-:Y:S01]  /*35c60*/  LEA.HI.X.SX32 R7, R13, R30, 0x1, P1 ;  /* 0x0000001e0d077211 */ /* 0x000fe200008f0eff */
[----:B------:R-:W-:Y:S01]  /*35c70*/  IMAD R13, R28, 0x2, R13 ;  /* 0x000000021c0d7824 */ /* 0x000fe200078e020d */
[----:B---3--:R-:W-:-:S02]  /*35c80*/  PRMT R27, R14, 0x7773, RZ ;  /* 0x000077730e1b7816 */ /* 0x008fc400000000ff */
[----:B--2---:R-:W-:Y:S01]  /*35c90*/  ISETP.LT.AND P1, PT, R0, UR4, !P0 ;  /* 0x0000000400007c0c */ /* 0x004fe2000c721270 */
[----:B------:R-:W2:Y:S01]  /*35ca0*/  LDCU UR4, c[0x0][0x39c] ;  /* 0x00007380ff0477ac */ /* 0x000ea20008000800 */
[C---:B------:R-:W-:Y:S01]  /*35cb0*/  IMAD R11, R28.reuse, 0x2, R13 ;  /* 0x000000021c0b7824 */ /* 0x040fe200078e020d */
[----:B------:R3:W-:Y:S01]  /*35cc0*/  @P3 STG.E.U8 desc[UR24][R6.64], R27 ;  /* 0x0000001b06003986 */ /* 0x0007e2000c101118 */
[-C--:B----4-:R-:W-:Y:S02]  /*35cd0*/  IADD3 R4, P3, PT, R13, R29.reuse, RZ ;  /* 0x0000001d0d047210 */ /* 0x090fe40007f7e0ff */
[----:B------:R-:W-:Y:S02]  /*35ce0*/  PRMT R35, R15, 0x7770, RZ ;  /* 0x000077700f237816 */ /* 0x000fe400000000ff */
[----:B------:R-:W-:Y:S01]  /*35cf0*/  LEA.HI.X.SX32 R5, R13, R30, 0x1, P3 ;  /* 0x0000001e0d057211 */ /* 0x000fe200018f0eff */
[----:B------:R-:W-:Y:S01]  /*35d00*/  IMAD R13, R28, 0x2, R11 ;  /* 0x000000021c0d7824 */ /* 0x000fe200078e020b */
[----:B------:R-:W-:-:S02]  /*35d10*/  IADD3 R10, P3, PT, R11, R29, RZ ;  /* 0x0000001d0b0a7210 */ /* 0x000fc40007f7e0ff */
[----:B------:R-:W-:Y:S01]  /*35d20*/  PRMT R33, R15, 0x7771, RZ ;  /* 0x000077710f217816 */ /* 0x000fe200000000ff */
[----:B------:R4:W-:Y:S01]  /*35d30*/  @P6 STG.E.U8 desc[UR24][R4.64], R35 ;  /* 0x0000002304006986 */ /* 0x0009e2000c101118 */
[----:B------:R-:W-:Y:S02]  /*35d40*/  LEA.HI.X.SX32 R11, R11, R30, 0x1, P3 ;  /* 0x0000001e0b0b7211 */ /* 0x000fe400018f0eff */
[----:B---3--:R-:W-:Y:S02]  /*35d50*/  IADD3 R6, P6, PT, R13, R29, RZ ;  /* 0x0000001d0d067210 */ /* 0x008fe40007fde0ff */
[----:B------:R-:W-:Y:S01]  /*35d60*/  LOP3.LUT R0, R31, 0xc4, RZ, 0xfc, !PT ;  /* 0x000000c41f007812 */ /* 0x000fe200078efcff */
[----:B------:R3:W-:Y:S01]  /*35d70*/  @P4 STG.E.U8 desc[UR24][R10.64], R33 ;  /* 0x000000210a004986 */ /* 0x0007e2000c101118 */
[C---:B--2---:R-:W-:Y:S01]  /*35d80*/  ISETP.LT.AND P4, PT, R25.reuse, UR4, !P0 ;  /* 0x0000000419007c0c */ /* 0x044fe2000c781270 */
[----:B------:R-:W2:Y:S01]  /*35d90*/  LDCU UR4, c[0x0][0x39c] ;  /* 0x00007380ff0477ac */ /* 0x000ea20008000800 */
[----:B------:R-:W-:Y:S01]  /*35da0*/  IMAD R25, R25, R28, RZ ;  /* 0x0000001c19197224 */ /* 0x000fe200078e02ff */
[----:B------:R-:W-:Y:S01]  /*35db0*/  LEA.HI.X.SX32 R7, R13, R30, 0x1, P6 ;  /* 0x0000001e0d077211 */ /* 0x000fe200030f0eff */
[----:B------:R-:W-:Y:S01]  /*35dc0*/  IMAD R13, R28, 0x4, R13 ;  /* 0x000000041c0d7824 */ /* 0x000fe200078e020d */
[----:B------:R-:W-:-:S02]  /*35dd0*/  PRMT R27, R15, 0x7772, RZ ;  /* 0x000077720f1b7816 */ /* 0x000fc400000000ff */
[-C--:B----4-:R-:W-:Y:S02]  /*35de0*/  IADD3 R4, P6, PT, R25, R29.reuse, RZ ;  /* 0x0000001d19047210 */ /* 0x090fe40007fde0ff */
[----:B-1----:R-:W-:Y:S01]  /*35df0*/  ISETP.LT.AND P3, PT, R0, UR5, !P0 ;  /* 0x0000000500007c0c */ /* 0x002fe2000c761270 */
[----:B------:R-:W1:Y:S01]  /*35e00*/  LDCU UR5, c[0x0][0x39c] ;  /* 0x00007380ff0577ac */ /* 0x000e620008000800 */
[----:B------:R-:W-:Y:S01]  /*35e10*/  LOP3.LUT R0, R31, 0xc6, RZ, 0xfc, !PT ;  /* 0x000000c61f007812 */ /* 0x000fe200078efcff */
[----:B------:R4:W-:Y:S01]  /*35e20*/  @P2 STG.E.U8 desc[UR24][R6.64], R27 ;  /* 0x0000001b06002986 */ /* 0x0009e2000c101118 */
[----:B------:R-:W-:Y:S02]  /*35e30*/  LEA.HI.X.SX32 R5, R25, R30, 0x1, P6 ;  /* 0x0000001e19057211 */ /* 0x000fe400030f0eff */
[----:B------:R-:W-:Y:S02]  /*35e40*/  PRMT R25, R15, 0x7773, RZ ;  /* 0x000077730f197816 */ /* 0x000fe400000000ff */
[----:B---3--:R-:W-:-:S02]  /*35e50*/  IADD3 R10, P6, PT, R13, R29, RZ ;  /* 0x0000001d0d0a7210 */ /* 0x008fc40007fde0ff */
[----:B0-----:R-:W-:Y:S01]  /*35e60*/  ISETP.LT.AND P2, PT, R0, UR6, !P0 ;  /* 0x0000000600007c0c */ /* 0x001fe2000c741270 */
[----:B------:R-:W0:Y:S01]  /*35e70*/  LDCU UR6, c[0x0][0x39c] ;  /* 0x00007380ff0677ac */ /* 0x000e220008000800 */
[----:B------:R-:W-:Y:S01]  /*35e80*/  LOP3.LUT R0, R31, 0xc8, RZ, 0xfc, !PT ;  /* 0x000000c81f007812 */ /* 0x000fe200078efcff */
[----:B------:R3:W-:Y:S01]  /*35e90*/  @P4 STG.E.U8 desc[UR24][R4.64], R25 ;  /* 0x0000001904004986 */ /* 0x0007e2000c101118 */
[----:B------:R-:W-:Y:S01]  /*35ea0*/  LEA.HI.X.SX32 R11, R13, R30, 0x1, P6 ;  /* 0x0000001e0d0b7211 */ /* 0x000fe200030f0eff */
[----:B------:R-:W-:Y:S01]  /*35eb0*/  IMAD R13, R28, 0x2, R13 ;  /* 0x000000021c0d7824 */ /* 0x000fe200078e020d */
[----:B------:R-:W-:Y:S02]  /*35ec0*/  PRMT R33, R20, 0x7770, RZ ;  /* 0x0000777014217816 */ /* 0x000fe400000000ff */
[----:B--2---:R-:W-:Y:S01]  /*35ed0*/  ISETP.LT.AND P4, PT, R0, UR4, !P0 ;  /* 0x0000000400007c0c */ /* 0x004fe2000c781270 */
[----:B------:R-:W2:Y:S01]  /*35ee0*/  LDCU UR4, c[0x0][0x39c] ;  /* 0x00007380ff0477ac */ /* 0x000ea20008000800 */
[----:B------:R-:W-:Y:S01]  /*35ef0*/  IMAD R15, R28, 0x2, R13 ;  /* 0x000000021c0f7824 */ /* 0x000fe200078e020d */
[----:B------:R0:W-:Y:S01]  /*35f00*/  @P5 STG.E.U8 desc[UR24][R10.64], R33 ;  /* 0x000000210a005986 */ /* 0x0001e2000c101118 */
[----:B----4-:R-:W-:-:S02]  /*35f10*/  IADD3 R6, P5, PT, R13, R29, RZ ;  /* 0x0000001d0d067210 */ /* 0x010fc40007fbe0ff */
[----:B------:R-:W-:Y:S02]  /*35f20*/  LOP3.LUT R0, R31, 0xca, RZ, 0xfc, !PT ;  /* 0x000000ca1f007812 */ /* 0x000fe400078efcff */
[----:B------:R-:W-:Y:S01]  /*35f30*/  LEA.HI.X.SX32 R7, R13, R30, 0x1, P5 ;  /* 0x0000001e0d077211 */ /* 0x000fe200028f0eff */
[----:B------:R-:W-:Y:S01]  /*35f40*/  IMAD R13, R28, 0x2, R15 ;  /* 0x000000021c0d7824 */ /* 0x000fe200078e020f */
[----:B------:R-:W-:Y:S02]  /*35f50*/  PRMT R27, R20, 0x7771, RZ ;  /* 0x00007771141b7816 */ /* 0x000fe400000000ff */
[----:B-1----:R-:W-:Y:S01]  /*35f60*/  ISETP.LT.AND P5, PT, R0, UR5, !P0 ;  /* 0x0000000500007c0c */ /* 0x002fe2000c7a1270 */
[----:B------:R-:W1:Y:S01]  /*35f70*/  LDCU UR5, c[0x0][0x39c] ;  /* 0x00007380ff0577ac */ /* 0x000e620008000800 */
[----:B---3--:R-:W-:Y:S01]  /*35f80*/  IADD3 R4, P6, PT, R15, R29, RZ ;  /* 0x0000001d0f047210 */ /* 0x008fe20007fde0ff */
[----:B------:R3:W-:Y:S01]  /*35f90*/  @P1 STG.E.U8 desc[UR24][R6.64], R27 ;  /* 0x0000001b06001986 */ /* 0x0007e2000c101118 */
[----:B------:R-:W-:-:S02]  /*35fa0*/  LOP3.LUT R0, R31, 0xcc, RZ, 0xfc, !PT ;  /* 0x000000cc1f007812 */ /* 0x000fc400078efcff */
[-C--:B------:R-:W-:Y:S02]  /*35fb0*/  LEA.HI.X.SX32 R5, R15, R30.reuse, 0x1, P6 ;  /* 0x0000001e0f057211 */ /* 0x080fe400030f0eff */
[----:B------:R-:W-:Y:S02]  /*35fc0*/  PRMT R25, R20, 0x7772, RZ ;  /* 0x0000777214197816 */ /* 0x000fe400000000ff */
[----:B0-----:R-:W-:Y:S01]  /*35fd0*/  ISETP.LT.AND P1, PT, R0, UR6, !P0 ;  /* 0x0000000600007c0c */ /* 0x001fe2000c721270 */
[----:B------:R-:W0:Y:S01]  /*35fe0*/  LDCU UR6, c[0x0][0x39c] ;  /* 0x00007380ff0677ac */ /* 0x000e220008000800 */
[----:B------:R-:W-:Y:S01]  /*35ff0*/  LOP3.LUT R0, R31, 0xd0, RZ, 0xfc, !PT ;  /* 0x000000d01f007812 */ /* 0x000fe200078efcff */
[----:B------:R4:W-:Y:S01]  /*36000*/  @P3 STG.E.U8 desc[UR24][R4.64], R25 ;  /* 0x0000001904003986 */ /* 0x0009e2000c101118 */
[C---:B------:R-:W-:Y:S02]  /*36010*/  IADD3 R10, P6, PT, R13.reuse, R29, RZ ;  /* 0x0000001d0d0a7210 */ /* 0x040fe40007fde0ff */
[----:B--2---:R-:W-:Y:S01]  /*36020*/  ISETP.LT.AND P3, PT, R0, UR4, !P0 ;  /* 0x0000000400007c0c */ /* 0x004fe2000c761270 */
[----:B------:R-:W2:Y:S01]  /*36030*/  LDCU UR4, c[0x0][0x39c] ;  /* 0x00007380ff0477ac */ /* 0x000ea20008000800 */
[----:B------:R-:W-:Y:S01]  /*36040*/  LEA.HI.X.SX32 R11, R13, R30, 0x1, P6 ;  /* 0x0000001e0d0b7211 */ /* 0x000fe200030f0eff */
[----:B------:R-:W-:Y:S01]  /*36050*/  IMAD R13, R28, 0x2, R13 ;  /* 0x000000021c0d7824 */ /* 0x000fe200078e020d */
[----:B------:R-:W-:-:S02]  /*36060*/  PRMT R33, R20, 0x7773, RZ ;  /* 0x0000777314217816 */ /* 0x000fc400000000ff */
[----:B------:R-:W-:Y:S01]  /*36070*/  LOP3.LUT R0, R31, 0xd2, RZ, 0xfc, !PT ;  /* 0x000000d21f007812 */ /* 0x000fe200078efcff */
[----:B------:R-:W-:Y:S01]  /*36080*/  IMAD R15, R28, 0x2, R13 ;  /* 0x000000021c0f7824 */ /* 0x000fe200078e020d */
[----:B---3--:R-:W-:Y:S01]  /*36090*/  PRMT R27, R21, 0x7770, RZ ;  /* 0x00007770151b7816 */ /* 0x008fe200000000ff */
[----:B------:R3:W-:Y:S01]  /*360a0*/  @P2 STG.E.U8 desc[UR24][R10.64], R33 ;  /* 0x000000210a002986 */ /* 0x0007e2000c101118 */
[-C--:B------:R-:W-:Y:S02]  /*360b0*/  IADD3 R6, P2, PT, R13, R29.reuse, RZ ;  /* 0x0000001d0d067210 */ /* 0x080fe40007f5e0ff */
[-C--:B----4-:R-:W-:Y:S02]  /*360c0*/  IADD3 R4, P6, PT, R15, R29.reuse, RZ ;  /* 0x0000001d0f047210 */ /* 0x090fe40007fde0ff */
[-C--:B------:R-:W-:Y:S02]  /*360d0*/  LEA.HI.X.SX32 R7, R13, R30.reuse, 0x1, P2 ;  /* 0x0000001e0d077211 */ /* 0x080fe400010f0eff */
[----:B-1----:R-:W-:Y:S01]  /*360e0*/  ISETP.LT.AND P2, PT, R0, UR5, !P0 ;  /* 0x0000000500007c0c */ /* 0x002fe2000c741270 */
[----:B------:R-:W1:Y:S01]  /*360f0*/  LDCU UR5, c[0x0][0x39c] ;  /* 0x00007380ff0577ac */ /* 0x000e620008000800 */
[----:B------:R-:W-:Y:S01]  /*36100*/  PRMT R25, R21, 0x7771, RZ ;  /* 0x0000777115197816 */ /* 0x000fe200000000ff */
[----:B------:R4:W-:Y:S01]  /*36110*/  @P4 STG.E.U8 desc[UR24][R6.64], R27 ;  /* 0x0000001b06004986 */ /* 0x0009e2000c101118 */
[----:B------:R-:W-:Y:S01]  /*36120*/  LEA.HI.X.SX32 R5, R15, R30, 0x1, P6 ;  /* 0x0000001e0f057211 */ /* 0x000fe200030f0eff */
[----:B------:R-:W-:Y:S01]  /*36130*/  IMAD R15, R28, 0x2, R15 ;  /* 0x000000021c0f7824 */ /* 0x000fe200078e020f */
[C---:B--2---:R-:W-:Y:S01]  /*36140*/  ISETP.LT.AND P4, PT, R19.reuse, UR4, !P0 ;  /* 0x0000000413007c0c */ /* 0x044fe2000c781270 */
[----:B------:R-:W2:Y:S01]  /*36150*/  LDCU UR4, c[0x0][0x39c] ;  /* 0x00007380ff0477ac */ /* 0x000ea20008000800 */
[----:B------:R-:W-:Y:S01]  /*36160*/  IMAD R19, R19, R28, RZ ;  /* 0x0000001c13137224 */ /* 0x000fe200078e02ff */
[----:B------:R1:W-:Y:S01]  /*36170*/  @P5 STG.E.U8 desc[UR24][R4.64], R25 ;  /* 0x0000001904005986 */ /* 0x0003e2000c101118 */
[----:B---3--:R-:W-:-:S02]  /*36180*/  IADD3 R10, P5, PT, R15, R29, RZ ;  /* 0x0000001d0f0a7210 */ /* 0x008fc40007fbe0ff */
[----:B------:R-:W-:Y:S02]  /*36190*/  LOP3.LUT R0, R31, 0xd4, RZ, 0xfc, !PT ;  /* 0x000000d41f007812 */ /* 0x000fe400078efcff */
[-C--:B------:R-:W-:Y:S01]  /*361a0*/  LEA.HI.X.SX32 R11, R15, R30.reuse, 0x1, P5 ;  /* 0x0000001e0f0b7211 */ /* 0x080fe200028f0eff */
[----:B------:R-:W-:Y:S01]  /*361b0*/  IMAD R15, R28, 0x4, R15 ;  /* 0x000000041c0f7824 */ /* 0x000fe200078e020f */
[----:B------:R-:W-:Y:S02]  /*361c0*/  PRMT R13, R21, 0x7772, RZ ;  /* 0x00007772150d7816 */ /* 0x000fe400000000ff */
[----:B----4-:R-:W-:Y:S02]  /*361d0*/  IADD3 R6, P6, PT, R19, R29, RZ ;  /* 0x0000001d13067210 */ /* 0x010fe40007fde0ff */
[----:B0-----:R-:W-:Y:S01]  /*361e0*/  ISETP.LT.AND P5, PT, R0, UR6, !P0 ;  /* 0x0000000600007c0c */ /* 0x001fe2000c7a1270 */
[----:B------:R0:W-:Y:S01]  /*361f0*/  @P1 STG.E.U8 desc[UR24][R10.64], R13 ;  /* 0x0000000d0a001986 */ /* 0x0001e2000c101118 */
[----:B------:R-:W-:Y:S01]  /*36200*/  LOP3.LUT R0, R31, 0xd6, RZ, 0xfc, !PT ;  /* 0x000000d61f007812 */ /* 0x000fe200078efcff */
[----:B------:R-:W3:Y:S01]  /*36210*/  LDCU UR6, c[0x0][0x39c] ;  /* 0x00007380ff0677ac */ /* 0x000ee20008000800 */
[----:B------:R-:W-:-:S02]  /*36220*/  LEA.HI.X.SX32 R7, R19, R30, 0x1, P6 ;  /* 0x0000001e13077211 */ /* 0x000fc400030f0eff */
[-C--:B-1----:R-:W-:Y:S02]  /*36230*/  IADD3 R4, P6, PT, R15, R29.reuse, RZ ;  /* 0x0000001d0f047210 */ /* 0x082fe40007fde0ff */
[----:B------:R-:W-:Y:S01]  /*36240*/  ISETP.LT.AND P1, PT, R0, UR5, !P0 ;  /* 0x0000000500007c0c */ /* 0x000fe2000c721270 */
[----:B------:R-:W1:Y:S01]  /*36250*/  LDCU UR5, c[0x0][0x39c] ;  /* 0x00007380ff0577ac */ /* 0x000e620008000800 */
[----:B------:R-:W-:Y:S02]  /*36260*/  LOP3.LUT R0, R31, 0xd8, RZ, 0xfc, !PT ;  /* 0x000000d81f007812 */ /* 0x000fe400078efcff */
[----:B------:R-:W-:Y:S02]  /*36270*/  PRMT R21, R21, 0x7773, RZ ;  /* 0x0000777315157816 */ /* 0x000fe400000000ff */
[----:B------:R-:W-:Y:S01]  /*36280*/  LEA.HI.X.SX32 R5, R15, R30, 0x1, P6 ;  /* 0x0000001e0f057211 */ /* 0x000fe200030f0eff */
[----:B------:R-:W-:Y:S01]  /*36290*/  IMAD R15, R28, 0x2, R15 ;  /* 0x000000021c0f7824 */ /* 0x000fe200078e020f */
[----:B------:R-:W-:Y:S01]  /*362a0*/  PRMT R19, R22, 0x7770, RZ ;  /* 0x0000777016137816 */ /* 0x000fe200000000ff */
[----:B------:R4:W-:Y:S01]  /*362b0*/  @P4 STG.E.U8 desc[UR24][R6.64], R21 ;  /* 0x0000001506004986 */ /* 0x0009e2000c101118 */
[----:B--2---:R-:W-:Y:S01]  /*362c0*/  ISETP.LT.AND P6, PT, R0, UR4, !P0 ;  /* 0x0000000400007c0c */ /* 0x004fe2000c7c1270 */
[----:B------:R-:W2:Y:S01]  /*362d0*/  LDCU UR4, c[0x0][0x39c] ;  /* 0x00007380ff0477ac */ /* 0x000ea20008000800 */
[----:B------:R-:W-:Y:S01]  /*362e0*/  PRMT R25, R22, 0x7772, RZ ;  /* 0x0000777216197816 */ /* 0x000fe200000000ff */
[----:B------:R3:W-:Y:S01]  /*362f0*/  @P3 STG.E.U8 desc[UR24][R4.64], R19 ;  /* 0x0000001304003986 */ /* 0x0007e2000c101118 */
[----:B0-----:R-:W-:-:S02]  /*36300*/  IADD3 R10, P3, PT, R15, R29, RZ ;  /* 0x0000001d0f0a7210 */ /* 0x001fc40007f7e0ff */
[----:B------:R-:W-:Y:S02]  /*36310*/  LOP3.LUT R0, R31, 0xda, RZ, 0xfc, !PT ;  /* 0x000000da1f007812 */ /* 0x000fe400078efcff */
[----:B------:R-:W-:Y:S02]  /*36320*/  LEA.HI.X.SX32 R11, R15, R30, 0x1, P3 ;  /* 0x0000001e0f0b7211 */ /* 0x000fe400018f0eff */
[----:B-1----:R-:W-:Y:S01]  /*36330*/  ISETP.LT.AND P4, PT, R0, UR5, !P0 ;  /* 0x0000000500007c0c */ /* 0x002fe2000c781270 */
[----:B----4-:R-:W-:Y:S01]  /*36340*/  IMAD R7, R28, 0x2, R15 ;  /* 0x000000021c077824 */ /* 0x010fe200078e020f */
[----:B------:R-:W-:Y:S01]  /*36350*/  PRMT R21, R22, 0x7771, RZ ;  /* 0x0000777116157816 */ /* 0x000fe200000000ff */
[----:B------:R-:W0:Y:S01]  /*36360*/  LDCU UR5, c[0x0][0x39c] ;  /* 0x00007380ff0577ac */ /* 0x000e220008000800 */
[----:B------:R-:W-:Y:S01]  /*36370*/  PRMT R27, R23, 0x7770, RZ ;  /* 0x00007770171b7816 */ /* 0x000fe200000000ff */
[----:B---3--:R-:W-:Y:S01]  /*36380*/  IMAD R19, R28, 0x2, R7 ;  /* 0x000000021c137824 */ /* 0x008fe200078e0207 */
[----:B------:R-:W-:Y:S01]  /*36390*/  IADD3 R12, P3, PT, R7, R29, RZ ;  /* 0x0000001d070c7210 */ /* 0x000fe20007f7e0ff */
[----:B------:R1:W-:Y:S01]  /*363a0*/  @P2 STG.E.U8 desc[UR24][R10.64], R21 ;  /* 0x000000150a002986 */ /* 0x0003e2000c101118 */
[----:B------:R-:W-:-:S02]  /*363b0*/  LOP3.LUT R4, R31, 0xe0, RZ, 0xfc, !PT ;  /* 0x000000e01f047812 */ /* 0x000fc400078efcff */
[-C--:B------:R-:W-:Y:S02]  /*363c0*/  LEA.HI.X.SX32 R13, R7, R30.reuse, 0x1, P3 ;  /* 0x0000001e070d7211 */ /* 0x080fe400018f0eff */
[-C--:B------:R-:W-:Y:S02]  /*363d0*/  IADD3 R14, P3, PT, R19, R29.reuse, RZ ;  /* 0x0000001d130e7210 */ /* 0x080fe40007f7e0ff */
[----:B------:R-:W-:Y:S01]  /*363e0*/  LOP3.LUT R0, R31, 0xdc, RZ, 0xfc, !PT ;  /* 0x000000dc1f007812 */ /* 0x000fe200078efcff */
[----:B------:R3:W-:Y:S01]  /*363f0*/  @P5 STG.E.U8 desc[UR24][R12.64], R25 ;  /* 0x000000190c005986 */ /* 0x0007e2000c101118 */
[----:B--2---:R-:W-:Y:S01]  /*36400*/  ISETP.LT.AND P5, PT, R4, UR4, !P0 ;  /* 0x0000000404007c0c */ /* 0x004fe2000c7a1270 */
[----:B------:R-:W2:Y:S01]  /*36410*/  LDCU UR4, c[0x0][0x39c] ;  /* 0x00007380ff0477ac */ /* 0x000ea20008000800 */
[----:B------:R-:W-:Y:S01]  /*36420*/  LEA.HI.X.SX32 R15, R19, R30, 0x1, P3 ;  /* 0x0000001e130f7211 */ /* 0x000fe200018f0eff */
[----:B------:R-:W4:Y:S01]  /*36430*/  LDS.128 R4, [R2+0x800] ;  /* 0x0008000002047984 */ /* 0x000f220000000c00 */
[----:B-1----:R-:W-:Y:S01]  /*36440*/  PRMT R21, R22, 0x7773, RZ ;  /* 0x0000777316157816 */ /* 0x002fe200000000ff */
[----:B------:R-:W-:Y:S01]  /*36450*/  IMAD R19, R28, 0x2, R19 ;  /* 0x000000021c137824 */ /* 0x000fe200078e0213 */
[----:B------:R-:W-:Y:S01]  /*36460*/  ISETP.LT.AND P2, PT, R0, UR6, !P0 ;  /* 0x0000000600007c0c */ /* 0x000fe2000c741270 */
[----:B------:R-:W1:Y:S01]  /*36470*/  LDCU UR6, c[0x0][0x39c] ;  /* 0x00007380ff0677ac */ /* 0x000e620008000800 */
[----:B------:R-:W-:Y:S01]  /*36480*/  LOP3.LUT R0, R31, 0xe2, RZ, 0xfc, !PT ;  /* 0x000000e21f007812 */ /* 0x000fe200078efcff */
[----:B------:R0:W-:Y:S01]  /*36490*/  @P1 STG.E.U8 desc[UR24][R14.64], R21 ;  /* 0x000000150e001986 */ /* 0x0001e2000c101118 */
[----:B------:R-:W-:Y:S01]  /*364a0*/  IADD3 R10, P1, PT, R19, R29, RZ ;  /* 0x0000001d130a7210 */ /* 0x000fe20007f3e0ff */
[----:B---3--:R-:W-:Y:S01]  /*364b0*/  IMAD R13, R28, 0x2, R19 ;  /* 0x000000021c0d7824 */ /* 0x008fe200078e0213 */
[----:B------:R-:W-:-:S02]  /*364c0*/  PRMT R25, R23, 0x7771, RZ ;  /* 0x0000777117197816 */ /* 0x000fc400000000ff */
[-C--:B------:R-:W-:Y:S01]  /*364d0*/  LEA.HI.X.SX32 R11, R19, R30.reuse, 0x1, P1 ;  /* 0x0000001e130b7211 */ /* 0x080fe200008f0eff */
[----:B------:R-:W-:Y:S01]  /*364e0*/  IMAD R19, R28, 0x2, R13 ;  /* 0x000000021c137824 */ /* 0x000fe200078e020d */
[CC--:B------:R-:W-:Y:S02]  /*364f0*/  IADD3 R12, P1, PT, R13.reuse, R29.reuse, RZ ;  /* 0x0000001d0d0c7210 */ /* 0x0c0fe40007f3e0ff */
[----:B------:R-:W-:Y:S01]  /*36500*/  ISETP.LT.AND P3, PT, R0, UR8, !P0 ;  /* 0x0000000800007c0c */ /* 0x000fe2000c761270 */
[----:B------:R3:W-:Y:S01]  /*36510*/  @P6 STG.E.U8 desc[UR24][R10.64], R27 ;  /* 0x0000001b0a006986 */ /* 0x0007e2000c101118 */
[----:B------:R-:W-:Y:S01]  /*36520*/  LEA.HI.X.SX32 R13, R13, R30, 0x1, P1 ;  /* 0x0000001e0d0d7211 */ /* 0x000fe200008f0eff */
[----:B------:R-:W1:Y:S01]  /*36530*/  LDCU UR8, c[0x0][0x39c] ;  /* 0x00007380ff0877ac */ /* 0x000e620008000800 */
[-C--:B0-----:R-:W-:Y:S02]  /*36540*/  IADD3 R14, P6, PT, R19, R29.reuse, RZ ;  /* 0x0000001d130e7210 */ /* 0x081fe40007fde0ff */
[----:B------:R-:W-:Y:S01]  /*36550*/  LOP3.LUT R0, R31, 0xe4, RZ, 0xfc, !PT ;  /* 0x000000e41f007812 */ /* 0x000fe200078efcff */
[----:B------:R0:W-:Y:S01]  /*36560*/  @P4 STG.E.U8 desc[UR24][R12.64], R25 ;  /* 0x000000190c004986 */ /* 0x0001e2000c101118 */
[C---:B--2---:R-:W-:Y:S01]  /*36570*/  ISETP.LT.AND P4, PT, R17.reuse, UR4, !P0 ;  /* 0x0000000411007c0c */ /* 0x044fe2000c781270 */
[----:B------:R-:W-:Y:S01]  /*36580*/  IMAD R17, R17, R28, RZ ;  /* 0x0000001c11117224 */ /* 0x000fe200078e02ff */
[----:B------:R-:W-:Y:S01]  /*36590*/  LEA.HI.X.SX32 R15, R19, R30, 0x1, P6 ;  /* 0x0000001e130f7211 */ /* 0x000fe200030f0eff */
[----:B------:R-:W-:Y:S01]  /*365a0*/  IMAD R19, R28, 0x4, R19 ;  /* 0x000000041c137824 */ /* 0x000fe200078e0213 */
[----:B------:R-:W-:Y:S01]  /*365b0*/  PRMT R21, R23, 0x7772, RZ ;  /* 0x0000777217157816 */ /* 0x000fe200000000ff */
[----:B------:R-:W2:Y:S01]  /*365c0*/  LDCU UR4, c[0x0][0x39c] ;  /* 0x00007380ff0477ac */ /* 0x000ea20008000800 */
[----:B---3--:R-:W-:-:S02]  /*365d0*/  IADD3 R10, P6, PT, R17, R29, RZ ;  /* 0x0000001d110a7210 */ /* 0x008fc40007fde0ff */
[----:B------:R-:W-:Y:S01]  /*365e0*/  ISETP.LT.AND P1, PT, R0, UR5, !P0 ;  /* 0x0000000500007c0c */ /* 0x000fe2000c721270 */
[----:B------:R4:W-:Y:S01]  /*365f0*/  @P2 STG.E.U8 desc[UR24][R14.64], R21 ;  /* 0x000000150e002986 */ /* 0x0009e2000c101118 */
[-C--:B------:R-:W-:Y:S01]  /*36600*/  LEA.HI.X.SX32 R11, R17, R30.reuse, 0x1, P6 ;  /* 0x0000001e110b7211 */ /* 0x080fe200030f0eff */
[----:B------:R-:W3:Y:S01]  /*36610*/  LDCU UR5, c[0x0][0x39c] ;  /* 0x00007380ff0577ac */ /* 0x000ee20008000800 */
[----:B0-----:R-:W-:Y:S02]  /*36620*/  IADD3 R12, P6, PT, R19, R29, RZ ;  /* 0x0000001d130c7210 */ /* 0x001fe40007fde0ff */
[----:B------:R-:W-:Y:S02]  /*36630*/  PRMT R23, R23, 0x7773, RZ ;  /* 0x0000777317177816 */ /* 0x000fe400000000ff */
[----:B------:R-:W-:Y:S01]  /*36640*/  LEA.HI.X.SX32 R13, R19, R30, 0x1, P6 ;  /* 0x0000001e130d7211 */ /* 0x000fe200030f0eff */
[C---:B------:R-:W-:Y:S01]  /*36650*/  IMAD R19, R28.reuse, 0x2, R19 ;  /* 0x000000021c137824 */ /* 0x040fe200078e0213 */
[C---:B------:R-:W-:Y:S01]  /*36660*/  LOP3.LUT R0, R31.reuse, 0xe6, RZ, 0xfc, !PT ;  /* 0x000000e61f007812 */ /* 0x040fe200078efcff */
[----:B------:R0:W-:Y:S01]  /*36670*/  @P4 STG.E.U8 desc[UR24][R10.64], R23 ;  /* 0x000000170a004986 */ /* 0x0001e2000c101118 */
[----:B------:R-:W-:Y:S01]  /*36680*/  LOP3.LUT R2, R31, 0xf4, RZ, 0xfc, !PT ;  /* 0x000000f41f027812 */ /* 0x000fe200078efcff */
[----:B------:R-:W-:Y:S01]  /*36690*/  IMAD R17, R28, 0x2, R19 ;  /* 0x000000021c117824 */ /* 0x000fe200078e0213 */
[----:B----4-:R-:W-:-:S02]  /*366a0*/  PRMT R21, R4, 0x7770, RZ ;  /* 0x0000777004157816 */ /* 0x010fc400000000ff */
[----:B-1----:R-:W-:Y:S01]  /*366b0*/  ISETP.LT.AND P2, PT, R0, UR6, !P0 ;  /* 0x0000000600007c0c */ /* 0x002fe2000c741270 */
[----:B------:R-:W1:Y:S01]  /*366c0*/  LDCU UR6, c[0x0][0x39c] ;  /* 0x00007380ff0677ac */ /* 0x000e620008000800 */
[----:B------:R-:W-:Y:S01]  /*366d0*/  LOP3.LUT R0, R31, 0xe8, RZ, 0xfc, !PT ;  /* 0x000000e81f007812 */ /* 0x000fe200078efcff */
[----:B------:R4:W-:Y:S01]  /*366e0*/  @P5 STG.E.U8 desc[UR24][R12.64], R21 ;  /* 0x000000150c005986 */ /* 0x0009e2000c101118 */
[-C--:B------:R-:W-:Y:S02]  /*366f0*/  IADD3 R14, P5, PT, R19, R29.reuse, RZ ;  /* 0x0000001d130e7210 */ /* 0x080fe40007fbe0ff */
[----:B--2---:R-:W-:Y:S01]  /*36700*/  ISETP.LT.AND P4, PT, R0, UR4, !P0 ;  /* 0x0000000400007c0c */ /* 0x004fe2000c781270 */
[----:B------:R-:W2:Y:S01]  /*36710*/  LDCU UR4, c[0x0][0x39c] ;  /* 0x00007380ff0477ac */ /* 0x000ea20008000800 */
[----:B0-----:R-:W-:Y:S02]  /*36720*/  IADD3 R10, P6, PT, R17, R29, RZ ;  /* 0x0000001d110a7210 */ /* 0x001fe40007fde0ff */
[----:B------:R-:W-:-:S02]  /*36730*/  LEA.HI.X.SX32 R15, R19, R30, 0x1, P5 ;  /* 0x0000001e130f7211 */ /* 0x000fc400028f0eff */
[----:B------:R-:W-:Y:S02]  /*36740*/  PRMT R19, R4, 0x7771, RZ ;  /* 0x0000777104137816 */ /* 0x000fe400000000ff */
[----:B------:R-:W-:Y:S01]  /*36750*/  LEA.HI.X.SX32 R11, R17, R30, 0x1, P6 ;  /* 0x0000001e110b7211 */ /* 0x000fe200030f0eff */
[----:B------:R-:W-:Y:S01]  /*36760*/  IMAD R17, R28, 0x2, R17 ;  /* 0x000000021c117824 */ /* 0x000fe200078e0211 */
[----:B------:R-:W-:Y:S01]  /*36770*/  LOP3.LUT R0, R31, 0xea, RZ, 0xfc, !PT ;  /* 0x000000ea1f007812 */ /* 0x000fe200078efcff */
[----:B------:R0:W-:Y:S01]  /*36780*/  @P3 STG.E.U8 desc[UR24][R14.64], R19 ;  /* 0x000000130e003986 */ /* 0x0001e2000c101118 */
[----:B----4-:R-:W-:Y:S02]  /*36790*/  PRMT R21, R4, 0x7772, RZ ;  /* 0x0000777204157816 */ /* 0x010fe400000000ff */
[----:B---3--:R-:W-:Y:S01]  /*367a0*/  ISETP.LT.AND P5, PT, R0, UR5, !P0 ;  /* 0x0000000500007c0c */ /* 0x008fe2000c7a1270 */
[----:B------:R-:W3:Y:S01]  /*367b0*/  LDCU UR5, c[0x0][0x39c] ;  /* 0x00007380ff0577ac */ /* 0x000ee20008000800 */
[----:B------:R-:W-:Y:S01]  /*367c0*/  IADD3 R12, P6, PT, R17, R29, RZ ;  /* 0x0000001d110c7210 */ /* 0x000fe20007fde0ff */
[----:B------:R4:W-:Y:S01]  /*367d0*/  @P1 STG.E.U8 desc[UR24][R10.64], R21 ;  /* 0x000000150a001986 */ /* 0x0009e2000c101118 */
[----:B------:R-:W-:-:S02]  /*367e0*/  LOP3.LUT R0, R31, 0xec, RZ, 0xfc, !PT ;  /* 0x000000ec1f007812 */ /* 0x000fc400078efcff */
[-C--:B------:R-:W-:Y:S02]  /*367f0*/  LEA.HI.X.SX32 R13, R17, R30.reuse, 0x1, P6 ;  /* 0x0000001e110d7211 */ /* 0x080fe400030f0eff */
[----:B-1----:R-:W-:Y:S01]  /*36800*/  ISETP.LT.AND P3, PT, R0, UR6, !P0 ;  /* 0x0000000600007c0c */ /* 0x002fe2000c761270 */
[----:B0-----:R-:W-:Y:S01]  /*36810*/  IMAD R15, R28, 0x2, R17 ;  /* 0x000000021c0f7824 */ /* 0x001fe200078e0211 */
[----:B------:R-:W-:Y:S01]  /*36820*/  LOP3.LUT R0, R31, 0xf0, RZ, 0xfc, !PT ;  /* 0x000000f01f007812 */ /* 0x000fe200078efcff */
[----:B------:R-:W0:Y:S01]  /*36830*/  LDCU UR6, c[0x0][0x39c] ;  /* 0x00007380ff0677ac */ /* 0x000e220008000800 */
[----:B------:R-:W-:Y:S01]  /*36840*/  PRMT R19, R4, 0x7773, RZ ;  /* 0x0000777304137816 */ /* 0x000fe200000000ff */
[----:B------:R-:W-:Y:S01]  /*36850*/  IMAD R17, R28, 0x2, R15 ;  /* 0x000000021c117824 */ /* 0x000fe200078e020f */
[C---:B------:R-:W-:Y:S02]  /*36860*/  IADD3 R14, P6, PT, R15.reuse, R29, RZ ;  /* 0x0000001d0f0e7210 */ /* 0x040fe40007fde0ff */
[----:B------:R-:W-:Y:S01]  /*36870*/  ISETP.LT.AND P1, PT, R0, UR8, !P0 ;  /* 0x0000000800007c0c */ /* 0x000fe2000c721270 */
[----:B------:R1:W-:Y:S01]  /*36880*/  @P2 STG.E.U8 desc[UR24][R12.64], R19 ;  /* 0x000000130c002986 */ /* 0x0003e2000c101118 */
[----:B------:R-:W-:-:S02]  /*36890*/  LEA.HI.X.SX32 R15, R15, R30, 0x1, P6 ;  /* 0x0000001e0f0f7211 */ /* 0x000fc400030f0eff */
[-C--:B----4-:R-:W-:Y:S02]  /*368a0*/  IADD3 R10, P6, PT, R17, R29.reuse, RZ ;  /* 0x0000001d110a7210 */ /* 0x090fe40007fde0ff */
[----:B------:R-:W-:Y:S02]  /*368b0*/  PRMT R23, R5, 0x7770, RZ ;  /* 0x0000777005177816 */ /* 0x000fe400000000ff */
[----:B------:R-:W-:Y:S01]  /*368c0*/  LEA.HI.X.SX32 R11, R17, R30, 0x1, P6 ;  /* 0x0000001e110b7211 */ /* 0x000fe200030f0eff */
[----:B------:R-:W-:Y:S01]  /*368d0*/  IMAD R17, R28, 0x2, R17 ;  /* 0x000000021c117824 */ /* 0x000fe200078e0211 */
[----:B------:R-:W-:Y:S01]  /*368e0*/  LOP3.LUT R0, R31, 0xf2, RZ, 0xfc, !PT ;  /* 0x000000f21f007812 */ /* 0x000fe200078efcff */
[----:B------:R4:W-:Y:S01]  /*368f0*/  @P4 STG.E.U8 desc[UR24][R14.64], R23 ;  /* 0x000000170e004986 */ /* 0x0009e2000c101118 */
[C---:B--2---:R-:W-:Y:S01]  /*36900*/  ISETP.LT.AND P6, PT, R9.reuse, UR4, !P0 ;  /* 0x0000000409007c0c */ /* 0x044fe2000c7c1270 */
[----:B------:R-:W2:Y:S01]  /*36910*/  LDCU UR4, c[0x0][0x39c] ;  /* 0x00007380ff0477ac */ /* 0x000ea20008000800 */
[----:B---3--:R-:W-:Y:S01]  /*36920*/  ISETP.LT.AND P2, PT, R0, UR5, !P0 ;  /* 0x0000000500007c0c */ /* 0x008fe2000c741270 */
[----:B------:R-:W-:Y:S01]  /*36930*/  IMAD R0, R9, R28, RZ ;  /* 0x0000001c09007224 */ /* 0x000fe200078e02ff */
[----:B------:R-:W-:Y:S01]  /*36940*/  IADD3 R8, P4, PT, R17, R29, RZ ;  /* 0x0000001d11087210 */ /* 0x000fe20007f9e0ff */
[----:B------:R-:W3:Y:S01]  /*36950*/  LDCU UR5, c[0x0][0x39c] ;  /* 0x00007380ff0577ac */ /* 0x000ee20008000800 */
[----:B------:R-:W-:-:S02]  /*36960*/  PRMT R21, R5, 0x7771, RZ ;  /* 0x0000777105157816 */ /* 0x000fc400000000ff */
[-C--:B------:R-:W-:Y:S01]  /*36970*/  LEA.HI.X.SX32 R9, R17, R30.reuse, 0x1, P4 ;  /* 0x0000001e11097211 */ /* 0x080fe200020f0eff */
[----:B------:R-:W-:Y:S01]  /*36980*/  IMAD R17, R28, 0x4, R17 ;  /* 0x000000041c117824 */ /* 0x000fe200078e0211 */
[----:B-1----:R-:W-:Y:S01]  /*36990*/  IADD3 R12, P4, PT, R0, R29, RZ ;  /* 0x0000001d000c7210 */ /* 0x002fe20007f9e0ff */
[----:B------:R1:W-:Y:S01]  /*369a0*/  @P5 STG.E.U8 desc[UR24][R10.64], R21 ;  /* 0x000000150a005986 */ /* 0x0003e2000c101118 */
[C---:B------:R-:W-:Y:S02]  /*369b0*/  PRMT R19, R5.reuse, 0x7772, RZ ;  /* 0x0000777205137816 */ /* 0x040fe400000000ff */
[----:B0-----:R-:W-:Y:S01]  /*369c0*/  ISETP.LT.AND P5, PT, R2, UR6, !P0 ;  /* 0x0000000602007c0c */ /* 0x001fe2000c7a1270 */
[----:B------:R-:W0:Y:S01]  /*369d0*/  LDCU UR6, c[0x0][0x39c] ;  /* 0x00007380ff0677ac */ /* 0x000e220008000800 */
[----:B------:R-:W-:Y:S01]  /*369e0*/  LEA.HI.X.SX32 R13, R0, R30, 0x1, P4 ;  /* 0x0000001e000d7211 */ /* 0x000fe200020f0eff */
[----:B------:R2:W-:Y:S01]  /*369f0*/  @P3 STG.E.U8 desc[UR24][R8.64], R19 ;  /* 0x0000001308003986 */ /* 0x0005e2000c101118 */
[----:B----4-:R-:W-:-:S02]  /*36a00*/  PRMT R15, R5, 0x7773, RZ ;  /* 0x00007773050f7816 */ /* 0x010fc400000000ff */
[-C--:B------:R-:W-:Y:S02]  /*36a10*/  IADD3 R4, P3, PT, R17, R29.reuse, RZ ;  /* 0x0000001d11047210 */ /* 0x080fe40007f7e0ff */
[----:B------:R-:W-:Y:S01]  /*36a20*/  LOP3.LUT R0, R31, 0xf8, RZ, 0xfc, !PT ;  /* 0x000000f81f007812 */ /* 0x000fe200078efcff */
[----:B-1----:R-:W-:Y:S01]  /*36a30*/  IMAD R11, R28, 0x2, R17 ;  /* 0x000000021c0b7824 */ /* 0x002fe200078e0211 */
[----:B------:R1:W-:Y:S01]  /*36a40*/  @P6 STG.E.U8 desc[UR24][R12.64], R15 ;  /* 0x0000000f0c006986 */ /* 0x0003e2000c101118 */
[----:B------:R-:W-:Y:S02]  /*36a50*/  LEA.HI.X.SX32 R5, R17, R30, 0x1, P3 ;  /* 0x0000001e11057211 */ /* 0x000fe400018f0eff */
[----:B------:R-:W-:Y:S02]  /*36a60*/  LOP3.LUT R2, R31, 0xf6, RZ, 0xfc, !PT ;  /* 0x000000f61f027812 */ /* 0x000fe400078efcff */
[----:B--2---:R-:W-:Y:S02]  /*36a70*/  IADD3 R8, P6, PT, R11, R29, RZ ;  /* 0x0000001d0b087210 */ /* 0x004fe40007fde0ff */
[----:B------:R-:W-:-:S02]  /*36a80*/  PRMT R17, R6, 0x7770, RZ ;  /* 0x0000777006117816 */ /* 0x000fc400000000ff */
[----:B------:R-:W-:Y:S02]  /*36a90*/  PRMT R19, R6, 0x7771, RZ ;  /* 0x0000777106137816 */ /* 0x000fe400000000ff */
[----:B------:R-:W-:Y:S01]  /*36aa0*/  LEA.HI.X.SX32 R9, R11, R30, 0x1, P6 ;  /* 0x0000001e0b097211 */ /* 0x000fe200030f0eff */
[----:B------:R-:W-:Y:S01]  /*36ab0*/  IMAD R11, R28, 0x2, R11 ;  /* 0x000000021c0b7824 */ /* 0x000fe200078e020b */
[----:B------:R-:W-:Y:S01]  /*36ac0*/  ISETP.LT.AND P3, PT, R0, UR4, !P0 ;  /* 0x0000000400007c0c */ /* 0x000fe2000c761270 */
[----:B------:R-:W2:Y:S01]  /*36ad0*/  LDCU UR4, c[0x0][0x39c] ;  /* 0x00007380ff0477ac */ /* 0x000ea20008000800 */
[----:B---3--:R-:W-:Y:S01]  /*36ae0*/  ISETP.LT.AND P4, PT, R2, UR5, !P0 ;  /* 0x0000000502007c0c */ /* 0x008fe2000c781270 */
[----:B------:R3:W-:Y:S01]  /*36af0*/  @P1 STG.E.U8 desc[UR24][R4.64], R17 ;  /* 0x0000001104001986 */ /* 0x0007e2000c101118 */
[C---:B-1----:R-:W-:Y:S01]  /*36b00*/  IMAD R13, R28.reuse, 0x2, R11 ;  /* 0x000000021c0d7824 */ /* 0x042fe200078e020b */
[----:B------:R-:W1:Y:S01]  /*36b10*/  LDCU UR5, c[0x0][0x39c] ;  /* 0x00007380ff0577ac */ /* 0x000e620008000800 */
[----:B0-----:R-:W-:Y:S01]  /*36b20*/  ISETP.LT.AND P1, PT, R3, UR6, !P0 ;  /* 0x0000000603007c0c */ /* 0x001fe2000c721270 */
[----:B------:R0:W-:Y:S01]  /*36b30*/  @P2 STG.E.U8 desc[UR24][R8.64], R19 ;  /* 0x0000001308002986 */ /* 0x0001e2000c101118 */
[----:B------:R-:W-:Y:S01]  /*36b40*/  IADD3 R2, P2, PT, R11, R29, RZ ;  /* 0x0000001d0b027210 */ /* 0x000fe20007f5e0ff */
[----:B------:R-:W-:Y:S01]  /*36b50*/  IMAD R0, R3, R28, RZ ;  /* 0x0000001c03007224 */ /* 0x000fe200078e02ff */
[----:B------:R-:W-:Y:S01]  /*36b60*/  LOP3.LUT R16, R31, 0xfc, RZ, 0xfc, !PT ;  /* 0x000000fc1f107812 */ /* 0x000fe200078efcff */
[----:B------:R-:W-:Y:S01]  /*36b70*/  IMAD R15, R28, 0x2, R13 ;  /* 0x000000021c0f7824 */ /* 0x000fe200078e020d */
[----:B------:R-:W-:-:S02]  /*36b80*/  LEA.HI.X.SX32 R3, R11, R30, 0x1, P2 ;  /* 0x0000001e0b037211 */ /* 0x000fc400010f0eff */
[----:B------:R-:W-:Y:S01]  /*36b90*/  LOP3.LUT R31, R31, 0xfa, RZ, 0xfc, !PT ;  /* 0x000000fa1f1f7812 */ /* 0x000fe200078efcff */
[C---:B---3--:R-:W-:Y:S01]  /*36ba0*/  IMAD R17, R28.reuse, 0x2, R15 ;  /* 0x000000021c117824 */ /* 0x048fe200078e020f */
[-C--:B------:R-:W-:Y:S02]  /*36bb0*/  IADD3 R4, P2, PT, R13, R29.reuse, RZ ;  /* 0x0000001d0d047210 */ /* 0x080fe40007f5e0ff */
[-C--:B------:R-:W-:Y:S01]  /*36bc0*/  IADD3 R10, P6, PT, R15, R29.reuse, RZ ;  /* 0x0000001d0f0a7210 */ /* 0x080fe20007fde0ff */
[----:B------:R-:W-:Y:S01]  /*36bd0*/  IMAD R28, R28, 0x2, R17 ;  /* 0x000000021c1c7824 */ /* 0x000fe200078e0211 */
[-C--:B------:R-:W-:Y:S02]  /*36be0*/  LEA.HI.X.SX32 R5, R13, R30.reuse, 0x1, P2 ;  /* 0x0000001e0d057211 */ /* 0x080fe400010f0eff */
[----:B------:R-:W-:Y:S02]  /*36bf0*/  IADD3 R14, P2, PT, R0, R29, RZ ;  /* 0x0000001d000e7210 */ /* 0x000fe40007f5e0ff */
[----:B------:R-:W-:-:S02]  /*36c00*/  LEA.HI.X.SX32 R11, R15, R30, 0x1, P6 ;  /* 0x0000001e0f0b7211 */ /* 0x000fc400030f0eff */
[-C--:B------:R-:W-:Y:S02]  /*36c10*/  LEA.HI.X.SX32 R15, R0, R30.reuse, 0x1, P2 ;  /* 0x0000001e000f7211 */ /* 0x080fe400010f0eff */
[-C--:B0-----:R-:W-:Y:S02]  /*36c20*/  IADD3 R8, P6, PT, R17, R29.reuse, RZ ;  /* 0x0000001d11087210 */ /* 0x081fe40007fde0ff */
[----:B--2---:R-:W-:Y:S02]  /*36c30*/  ISETP.LT.AND P2, PT, R31, UR4, !P0 ;  /* 0x000000041f007c0c */ /* 0x004fe4000c741270 */
[----:B-1----:R-:W-:Y:S02]  /*36c40*/  ISETP.LT.AND P0, PT, R16, UR5, !P0 ;  /* 0x0000000510007c0c */ /* 0x002fe4000c701270 */
[----:B------:R-:W-:Y:S02]  /*36c50*/  LEA.HI.X.SX32 R9, R17, R30, 0x1, P6 ;  /* 0x0000001e11097211 */ /* 0x000fe400030f0eff */
[----:B------:R-:W-:-:S02]  /*36c60*/  IADD3 R12, P6, PT, R28, R29, RZ ;  /* 0x0000001d1c0c7210 */ /* 0x000fc40007fde0ff */
[C---:B------:R-:W-:Y:S02]  /*36c70*/  PRMT R25, R6.reuse, 0x7772, RZ ;  /* 0x0000777206197816 */ /* 0x040fe400000000ff */
[----:B------:R-:W-:Y:S02]  /*36c80*/  PRMT R23, R6, 0x7773, RZ ;  /* 0x0000777306177816 */ /* 0x000fe400000000ff */
[C---:B------:R-:W-:Y:S01]  /*36c90*/  PRMT R17, R7.reuse, 0x7773, RZ ;  /* 0x0000777307117816 */ /* 0x040fe200000000ff */
[----:B------:R0:W-:Y:S01]  /*36ca0*/  @P5 STG.E.U8 desc[UR24][R2.64], R25 ;  /* 0x0000001902005986 */ /* 0x0001e2000c101118 */
[C---:B------:R-:W-:Y:S02]  /*36cb0*/  PRMT R19, R7.reuse, 0x7772, RZ ;  /* 0x0000777207137816 */ /* 0x040fe400000000ff */
[C---:B------:R-:W-:Y:S01]  /*36cc0*/  PRMT R21, R7.reuse, 0x7771, RZ ;  /* 0x0000777107157816 */ /* 0x040fe200000000ff */
[----:B------:R0:W-:Y:S01]  /*36cd0*/  @P4 STG.E.U8 desc[UR24][R4.64], R23 ;  /* 0x0000001704004986 */ /* 0x0001e2000c101118 */
[----:B------:R-:W-:-:S02]  /*36ce0*/  PRMT R7, R7, 0x7770, RZ ;  /* 0x0000777007077816 */ /* 0x000fc400000000ff */
[----:B------:R-:W-:-:S03]  /*36cf0*/  LEA.HI.X.SX32 R13, R28, R30, 0x1, P6 ;  /* 0x0000001e1c0d7211 */ /* 0x000fc600030f0eff */
[----:B------:R0:W-:Y:S04]  /*36d00*/  @P3 STG.E.U8 desc[UR24][R10.64], R7 ;  /* 0x000000070a003986 */ /* 0x0001e8000c101118 */
[----:B------:R0:W-:Y:S04]  /*36d10*/  @P2 STG.E.U8 desc[UR24][R8.64], R21 ;  /* 0x0000001508002986 */ /* 0x0001e8000c101118 */
[----:B------:R0:W-:Y:S04]  /*36d20*/  @P0 STG.E.U8 desc[UR24][R12.64], R19 ;  /* 0x000000130c000986 */ /* 0x0001e8000c101118 */
[----:B------:R0:W-:Y:S01]  /*36d30*/  @P1 STG.E.U8 desc[UR24][R14.64], R17 ;  /* 0x000000110e001986 */ /* 0x0001e2000c101118 */
[----:B------:R-:W-:Y:S06]  /*36d40*/  BAR.SYNC.DEFER_BLOCKING 0x0 ;  /* 0x0000000000007b1d */ /* 0x000fec0000010000 */
[----:B------:R-:W-:Y:S05]  /*36d50*/  BRA.U UP0, `(.L_x_13) ;  /* 0x0000000100a07547 */ /* 0x000fea000b800000 */
[----:B------:R-:W1:Y:S01]  /*36d60*/  S2UR UR5, SR_CgaCtaId ;  /* 0x00000000000579c3 */ /* 0x000e620000008800 */
[----:B------:R-:W-:Y:S01]  /*36d70*/  NOP ;  /* 0x0000000000007918 */ /* 0x000fe20000000000 */
[----:B------:R-:W-:Y:S01]  /*36d80*/  UMOV UR4, 0x50 ;  /* 0x0000005000047882 */ /* 0x000fe20000000000 */
[----:B------:R-:W-:Y:S02]  /*36d90*/  IMAD.U32 R0, RZ, RZ, UR7 ;  /* 0x00000007ff007e24 */ /* 0x000fe4000f8e00ff */
[----:B0-----:R-:W-:Y:S02]  /*36da0*/  IMAD.MOV.U32 R3, RZ, RZ, 0xff ;  /* 0x000000ffff037424 */ /* 0x001fe400078e00ff */
[----:B------:R-:W-:Y:S01]  /*36db0*/  IMAD.MOV.U32 R7, RZ, RZ, 0x1 ;  /* 0x00000001ff077424 */ /* 0x000fe200078e00ff */
[----:B------:R-:W-:-:S04]  /*36dc0*/  LOP3.LUT R0, R0, 0xffff, RZ, 0xc0, !PT ;  /* 0x0000ffff00007812 */ /* 0x000fc800078ec0ff */
[----:B------:R-:W-:-:S05]  /*36dd0*/  SHF.R.U32.HI R0, RZ, 0x5, R0 ;  /* 0x00000005ff007819 */ /* 0x000fca0000011600 */
[----:B------:R-:W-:Y:S01]  /*36de0*/  VIADD R2, R0, 0x10 ;  /* 0x0000001000027836 */ /* 0x000fe20000000000 */
[----:B------:R-:W-:Y:S01]  /*36df0*/  SHF.L.U32 R0, R3, R0, RZ ;  /* 0x0000000003007219 */ /* 0x000fe200000006ff */
[----:B-1----:R-:W-:-:S03]  /*36e00*/  ULEA UR6, UR5, UR4, 0x18 ;  /* 0x0000000405067291 */ /* 0x002fc6000f8ec0ff */
[----:B------:R-:W-:-:S04]  /*36e10*/  SHF.L.U32 R3, R7, R2, RZ ;  /* 0x0000000207037219 */ /* 0x000fc800000006ff */
[----:B------:R-:W-:Y:S02]  /*36e20*/  LOP3.LUT R0, R3, R0, RZ, 0xfc, !PT ;  /* 0x0000000003007212 */ /* 0x000fe400078efcff */
[----:B------:R-:W0:Y:S02]  /*36e30*/  LDS R5, [UR6] ;  /* 0x00000006ff057984 */ /* 0x000e240008000800 */
[C---:B------:R-:W-:Y:S02]  /*36e40*/  LOP3.LUT R2, R0.reuse, 0xffff, RZ, 0xc0, !PT ;  /* 0x0000ffff00027812 */ /* 0x040fe400078ec0ff */
[----:B0-----:R-:W-:-:S04]  /*36e50*/  LOP3.LUT R3, R0, 0xffff, R5, 0x80, !PT ;  /* 0x0000ffff00037812 */ /* 0x001fc800078e8005 */
[----:B------:R-:W-:-:S13]  /*36e60*/  ISETP.NE.AND P0, PT, R3, R2, PT ;  /* 0x000000020300720c */ /* 0x000fda0003f05270 */
[----:B------:R-:W-:Y:S05]  /*36e70*/  @P0 BRA `(.L_x_14) ;  /* 0x0000000000500947 */ /* 0x000fea0003800000 */
[----:B------:R-:W-:Y:S02]  /*36e80*/  SHF.R.U32.HI R5, RZ, 0x10, R5 ;  /* 0x00000010ff057819 */ /* 0x000fe40000011605 */
[----:B------:R-:W-:-:S04]  /*36e90*/  SHF.R.U32.HI R2, RZ, 0x10, R0 ;  /* 0x00000010ff027819 */ /* 0x000fc80000011600 */
[----:B------:R-:W-:-:S04]  /*36ea0*/  LOP3.LUT R5, R5, R2, RZ, 0xc0, !PT ;  /* 0x0000000205057212 */ /* 0x000fc800078ec0ff */
[----:B------:R-:W-:-:S13]  /*36eb0*/  ISETP.NE.AND P0, PT, R5, R2, PT ;  /* 0x000000020500720c */ /* 0x000fda0003f05270 */
[----:B------:R-:W-:Y:S05]  /*36ec0*/  @P0 BRA `(.L_x_15) ;  /* 0x0000000000300947 */ /* 0x000fea0003800000 */
[----:B------:R-:W-:Y:S01]  /*36ed0*/  R2UR UR4, R0 ;  /* 0x00000000000472ca */ /* 0x000fe200000e0000 */
[----:B------:R-:W-:Y:S01]  /*36ee0*/  VOTEU.ANY UR5, UPT, PT ;  /* 0x0000000000057886 */ /* 0x000fe200038e0100 */
[----:B------:R-:W0:Y:S01]  /*36ef0*/  S2R R0, SR_LANEID ;  /* 0x0000000000007919 */ /* 0x000e220000000000 */
[----:B------:R-:W-:-:S10]  /*36f00*/  UFLO.U32 UR5, UR5 ;  /* 0x00000005000572bd */ /* 0x000fd400080e0000 */
[----:B------:R-:W-:-:S06]  /*36f10*/  ULOP3.LUT UR4, URZ, UR4, URZ, 0x33, !UPT ;  /* 0x00000004ff047292 */ /* 0x000fcc000f8e33ff */
[----:B------:R-:W-:-:S04]  /*36f20*/  IMAD.U32 R2, RZ, RZ, UR4 ;  /* 0x00000004ff027e24 */ /* 0x000fc8000f8e00ff */
[----:B------:R-:W1:Y:S02]  /*36f30*/  REDUX UR7, R2 ;  /* 0x00000000020773c4 */ /* 0x000e640000000000 */
[----:B------:R2:W-:Y:S01]  /*36f40*/  UTCATOMSWS.AND URZ, UR4 ;  /* 0x0000000400ff79e3 */ /* 0x0005e20008000000 */
[----:B0-----:R-:W-:Y:S01]  /*36f50*/  ISETP.EQ.U32.AND P0, PT, R0, UR5, PT ;  /* 0x0000000500007c0c */ /* 0x001fe2000bf02070 */
[----:B-1----:R-:W-:-:S12]  /*36f60*/  IMAD.U32 R0, RZ, RZ, UR7 ;  /* 0x00000007ff007e24 */ /* 0x002fd8000f8e00ff */
[----:B------:R2:W-:Y:S01]  /*36f70*/  @P0 ATOMS.AND RZ, [UR6], R0 ;  /* 0x00000000ffff098c */ /* 0x0005e2000a800006 */
[----:B------:R-:W-:Y:S05]  /*36f80*/  BRA `(.L_x_13) ;  /* 0x0000000000147947 */ /* 0x000fea0003800000 */
.L_x_15:
[----:B------:R-:W-:-:S07]  /*36f90*/  MOV R2, 0x36fb0 ;  /* 0x00036fb000027802 */ /* 0x000fce0000000f00 */
[----:B-----5:R-:W-:Y:S05]  /*36fa0*/  CALL.REL.NOINC `($__internal_0_$__cuda_sm10x_tcgen05_guardrail_trap_col_being_dealloced_not_returned_by_alloc) ;  /* 0x00000000002c7944 */ /* 0x020fea0003c00000 */
[----:B------:R-:W-:Y:S05]  /*36fb0*/  BRA `(.L_x_13) ;  /* 0x0000000000087947 */ /* 0x000fea0003800000 */
.L_x_14:
[----:B------:R-:W-:-:S07]  /*36fc0*/  MOV R2, 0x36fe0 ;  /* 0x00036fe000027802 */ /* 0x000fce0000000f00 */
[----:B-----5:R-:W-:Y:S05]  /*36fd0*/  CALL.REL.NOINC `($__internal_2_$__cuda_sm10x_tcgen05_guardrail_trap_unallocated_columns_being_dealloced) ;  /* 0x0000000000387944 */ /* 0x020fea0003c00000 */
.L_x_13:
[----:B------:R-:W-:Y:S01]  /*36fe0*/  NOP ;  /* 0x0000000000007918 */ /* 0x000fe20000000000 */
[----:B--2---:R-:W-:Y:S05]  /*36ff0*/  EXIT ;  /* 0x000000000000794d */ /* 0x004fea0003800000 */
.L_x_8:
[----:B------:R-:W0:Y:S02]  /*37000*/  SYNCS.PHASECHK.TRANS64.TRYWAIT P3, [UR13], R6 ;  /* 0x00000006ff0075a7 */ /* 0x000e24000806110d */
[----:B0-----:R-:W-:Y:S05]  /*37010*/  @!P3 BRA `(.L_x_8) ;  /* 0xfffffffc00f8b947 */ /* 0x001fea000383ffff */
[----:B------:R-:W-:Y:S05]  /*37020*/  BRA `(.L_x_16) ;  /* 0xffffff0400707947 */ /* 0x000fea000383ffff */
.L_x_12:
[----:B------:R-:W0:Y:S02]  /*37030*/  SYNCS.PHASECHK.TRANS64.TRYWAIT P0, [UR13], R3 ;  /* 0x00000003ff0075a7 */ /* 0x000e24000800110d */
[----:B0-----:R-:W-:Y:S05]  /*37040*/  @!P0 BRA `(.L_x_12) ;  /* 0xfffffffc00f88947 */ /* 0x001fea000383ffff */
[----:B------:R-:W-:Y:S05]  /*37050*/  BRA `(.L_x_11) ;  /* 0xffffffa400347947 */ /* 0x000fea000383ffff */
        .weak           $__internal_0_$__cuda_sm10x_tcgen05_guardrail_trap_col_being_dealloced_not_returned_by_alloc
        .type           $__internal_0_$__cuda_sm10x_tcgen05_guardrail_trap_col_being_dealloced_not_returned_by_alloc,@function
        .size           $__internal_0_$__cuda_sm10x_tcgen05_guardrail_trap_col_being_dealloced_not_returned_by_alloc,($__internal_1_$__cuda_sm10x_tcgen05_guardrail_trap_phase_invalid_during_alloc - $__internal_0_$__cuda_sm10x_tcgen05_guardrail_trap_col_being_dealloced_not_returned_by_alloc)
$__internal_0_$__cuda_sm10x_tcgen05_guardrail_trap_col_being_dealloced_not_returned_by_alloc:
[----:B------:R-:W-:Y:S05]  /*37060*/  BPT.TRAP 0x1 ;  /* 0x000000040000795c */ /* 0x000fea0000300000 */
[----:B------:R-:W-:-:S04]  /*37070*/  IMAD.MOV.U32 R3, RZ, RZ, 0x0 ;  /* 0x00000000ff037424 */ /* 0x000fc800078e00ff */
[----:B------:R-:W-:Y:S05]  /*37080*/  RET.REL.NODEC R2 `(matmul_kernel) ;  /* 0xfffffc8c02dc7950 */ /* 0x000fea0003c3ffff */
        .weak           $__internal_1_$__cuda_sm10x_tcgen05_guardrail_trap_phase_invalid_during_alloc
        .type           $__internal_1_$__cuda_sm10x_tcgen05_guardrail_trap_phase_invalid_during_alloc,@function
        .size           $__internal_1_$__cuda_sm10x_tcgen05_guardrail_trap_phase_invalid_during_alloc,($__internal_2_$__cuda_sm10x_tcgen05_guardrail_trap_unallocated_columns_being_dealloced - $__internal_1_$__cuda_sm10x_tcgen05_guardrail_trap_phase_invalid_during_alloc)
$__internal_1_$__cuda_sm10x_tcgen05_guardrail_trap_phase_invalid_during_alloc:
[----:B------:R-:W-:Y:S05]  /*37090*/  BPT.TRAP 0x1 ;  /* 0x000000040000795c */ /* 0x000fea0000300000 */
[----:B------:R-:W-:-:S04]  /*370a0*/  IMAD.MOV.U32 R3, RZ, RZ, 0x0 ;  /* 0x00000000ff037424 */ /* 0x000fc800078e00ff */
[----:B------:R-:W-:Y:S05]  /*370b0*/  RET.REL.NODEC R2 `(matmul_kernel) ;  /* 0xfffffc8c02d07950 */ /* 0x000fea0003c3ffff */
        .weak           $__internal_2_$__cuda_sm10x_tcgen05_guardrail_trap_unallocated_columns_being_dealloced
        .type           $__internal_2_$__cuda_sm10x_tcgen05_guardrail_trap_unallocated_columns_being_dealloced,@function
        .size           $__internal_2_$__cuda_sm10x_tcgen05_guardrail_trap_unallocated_columns_being_dealloced,(.L_x_20 - $__internal_2_$__cuda_sm10x_tcgen05_guardrail_trap_unallocated_columns_being_dealloced)
$__internal_2_$__cuda_sm10x_tcgen05_guardrail_trap_unallocated_columns_being_dealloced:
[----:B------:R-:W-:Y:S05]  /*370c0*/  BPT.TRAP 0x1 ;  /* 0x000000040000795c */ /* 0x000fea0000300000 */
[----:B------:R-:W-:-:S04]  /*370d0*/  IMAD.MOV.U32 R3, RZ, RZ, 0x0 ;  /* 0x00000000ff037424 */ /* 0x000fc800078e00ff */
[----:B------:R-:W-:Y:S05]  /*370e0*/  RET.REL.NODEC R2 `(matmul_kernel) ;  /* 0xfffffc8c02c47950 */ /* 0x000fea0003c3ffff */
.L_x_17:
[----:B------:R-:W-:-:S00]  /*370f0*/  BRA `(.L_x_17) ;  /* 0xfffffffc00fc7947 */ /* 0x000fc0000383ffff */
[----:B------:R-:W-:-:S00]  /*37100*/  NOP ;  /* 0x0000000000007918 */ /* 0x000fc00000000000 */
[----:B------:R-:W-:-:S00]  /*37110*/  NOP ;  /* 0x0000000000007918 */ /* 0x000fc00000000000 */
[----:B------:R-:W-:-:S00]  /*37120*/  NOP ;  /* 0x0000000000007918 */ /* 0x000fc00000000000 */
[----:B------:R-:W-:-:S00]  /*37130*/  NOP ;  /* 0x0000000000007918 */ /* 0x000fc00000000000 */
[----:B------:R-:W-:-:S00]  /*37140*/  NOP ;  /* 0x0000000000007918 */ /* 0x000fc00000000000 */
[----:B------:R-:W-:-:S00]  /*37150*/  NOP ;  /* 0x0000000000007918 */ /* 0x000fc00000000000 */
[----:B------:R-:W-:-:S00]  /*37160*/  NOP ;  /* 0x0000000000007918 */ /* 0x000fc00000000000 */
[----:B------:R-:W-:-:S00]  /*37170*/  NOP ;  /* 0x0000000000007918 */ /* 0x000fc00000000000 */
.L_x_20:


//--------------------- .nv.shared.matmul_kernel  --------------------------
	.section	.nv.shared.matmul_kernel,"aw",@nobits
	.sectionflags	@""
	.align	16
	.zero		1024


//--------------------- .nv.shared.reserved.0     --------------------------
	.section	.nv.shared.reserved.0,"aw",@nobits
	.align	8
	.weak		__nv_reservedSMEM_offset_0_alias
	.size		__nv_reservedSMEM_offset_0_alias, 0, 64
	.other		__nv_reservedSMEM_offset_0_alias,@"STO_CUDA_RESERVED_SHARED STV_DEFAULT"
__nv_reservedSMEM_offset_0_alias:
	.zero		0
.nv.shared.reserved.0:
	.zero		64
	.weak		__nv_reservedSMEM_allocation_phase
	.type		__nv_reservedSMEM_allocation_phase,@object
	.size		__nv_reservedSMEM_allocation_phase,(.L_0 - __nv_reservedSMEM_allocation_phase)
__nv_reservedSMEM_allocation_phase:
	.zero		1
.L_0:
	.zero		7
	.weak		__nv_reservedSMEM_devtool_atexit_pc
	.type		__nv_reservedSMEM_devtool_atexit_pc,@object
	.size		__nv_reservedSMEM_devtool_atexit_pc,(__nv_reservedSMEM_allocation_mask - __nv_reservedSMEM_devtool_atexit_pc)
__nv_reservedSMEM_devtool_atexit_pc:
	.zero		8
	.weak		__nv_reservedSMEM_allocation_mask
	.type		__nv_reservedSMEM_allocation_mask,@object
	.size		__nv_reservedSMEM_allocation_mask,(.L_2 - __nv_reservedSMEM_allocation_mask)
__nv_reservedSMEM_allocation_mask:
	.zero		4
.L_2:


//--------------------- .nv.constant0.matmul_kernel --------------------------
	.section	.nv.constant0.matmul_kernel,"a",@progbits
	.sectionflags	@""
	.align	4
.nv.constant0.matmul_kernel:
	.zero		976


//--------------------- SYMBOLS --------------------------

	.type		.nv.reservedSmem.offset0,@object
	.size		.nv.reservedSmem.offset0,0x4
	.type		.nv.reservedSmem.cap,@object
	.size		.nv.reservedSmem.cap,0x4
